	.target	sm_90a

	.elftype	@"ET_EXEC"


//--------------------- .note.nv.tkinfo           --------------------------
	.section	.note.nv.tkinfo,"",@"SHT_NOTE"
	.sectionflags	@"SHF_NOTE_NV_TKINFO"
	.tkinfo
        /*0018*/ 	.word	0x00000002
        /*0030*/ 	.string	""
        /*0030*/ 	.string	"ptxas"
        /*0030*/ 	.string	"Cuda compilation tools, release 13.0, V13.0.88"
        /*0030*/ 	.string	"Build cuda_13.0.r13.0/compiler.36424714_0"
        /*0030*/ 	.string	"-v  -suppress-debug-info  -lineinfo  -arch sm_90a "



//--------------------- .note.nv.cuinfo           --------------------------
	.section	.note.nv.cuinfo,"",@"SHT_NOTE"
	.sectionflags	@"SHF_NOTE_NV_CUINFO"
        /*0018*/ 	.short	0x0002
        /*001a*/ 	.short	0x005a
        /*001c*/ 	.short	0x0082
	.zero		2


//--------------------- .nv.info                  --------------------------
	.section	.nv.info,"",@"SHT_CUDA_INFO"
	.align	4


	//----- nvinfo : EIATTR_REGCOUNT
	.align		4
        /*0000*/ 	.byte	0x04, 0x2f
        /*0002*/ 	.short	(.L_1 - .L_0)
	.align		4
.L_0:
        /*0004*/ 	.word	index@(matmul_kernel)
        /*0008*/ 	.word	0x00000020


	//----- nvinfo : EIATTR_FRAME_SIZE
	.align		4
.L_1:
        /*000c*/ 	.byte	0x04, 0x11
        /*000e*/ 	.short	(.L_3 - .L_2)
	.align		4
.L_2:
        /*0010*/ 	.word	index@(matmul_kernel)
        /*0014*/ 	.word	0x00004c10


	//----- nvinfo : EIATTR_MIN_STACK_SIZE
	.align		4
.L_3:
        /*0018*/ 	.byte	0x04, 0x12
        /*001a*/ 	.short	(.L_5 - .L_4)
	.align		4
.L_4:
        /*001c*/ 	.word	index@(matmul_kernel)
        /*0020*/ 	.word	0x00004c10
.L_5:


//--------------------- .nv.compat                --------------------------
	.section	.nv.compat,"",@"SHT_CUDA_COMPAT_INFO"
	.align	4
        /*0000*/ 	.byte	0x02, 0x09, 0x01, 0x00, 0x02, 0x02, 0x01, 0x00, 0x02, 0x05, 0x05, 0x00, 0x03, 0x07, 0x01, 0x01
        /*0010*/ 	.byte	0x02, 0x03, 0x00, 0x00, 0x02, 0x06, 0x01, 0x00, 0x04, 0x0b, 0x08, 0x00, 0x00, 0x00, 0x00, 0x00
        /*0020*/ 	.byte	0x00, 0x00, 0x00, 0x00


//--------------------- .nv.info.matmul_kernel    --------------------------
	.section	.nv.info.matmul_kernel,"",@"SHT_CUDA_INFO"
	.sectionflags	@""
	.align	4


	//----- nvinfo : EIATTR_CUDA_API_VERSION
	.align		4
        /*0000*/ 	.byte	0x04, 0x37
        /*0002*/ 	.short	(.L_7 - .L_6)
.L_6:
        /*0004*/ 	.word	0x00000082


	//----- nvinfo : EIATTR_KPARAM_INFO
	.align		4
.L_7:
        /*0008*/ 	.byte	0x04, 0x17
        /*000a*/ 	.short	(.L_9 - .L_8)
.L_8:
        /*000c*/ 	.word	0x00000000
        /*0010*/ 	.short	0x000d
        /*0012*/ 	.short	0x0048
        /*0014*/ 	.byte	0x00, 0xf4, 0x21, 0x00


	//----- nvinfo : EIATTR_KPARAM_INFO
	.align		4
.L_9:
        /*0018*/ 	.byte	0x04, 0x17
        /*001a*/ 	.short	(.L_11 - .L_10)
.L_10:
        /*001c*/ 	.word	0x00000000
        /*0020*/ 	.short	0x000c
        /*0022*/ 	.short	0x0040
        /*0024*/ 	.byte	0x00, 0xf4, 0x21, 0x00


	//----- nvinfo : EIATTR_KPARAM_INFO
	.align		4
.L_11:
        /*0028*/ 	.byte	0x04, 0x17
        /*002a*/ 	.short	(.L_13 - .L_12)
.L_12:
        /*002c*/ 	.word	0x00000000
        /*0030*/ 	.short	0x000b
        /*0032*/ 	.short	0x0038
        /*0034*/ 	.byte	0x00, 0xf0, 0x11, 0x00


	//----- nvinfo : EIATTR_KPARAM_INFO
	.align		4
.L_13:
        /*0038*/ 	.byte	0x04, 0x17
        /*003a*/ 	.short	(.L_15 - .L_14)
.L_14:
        /*003c*/ 	.word	0x00000000
        /*0040*/ 	.short	0x000a
        /*0042*/ 	.short	0x0034
        /*0044*/ 	.byte	0x00, 0xf0, 0x11, 0x00


	//----- nvinfo : EIATTR_KPARAM_INFO
	.align		4
.L_15:
        /*0048*/ 	.byte	0x04, 0x17
        /*004a*/ 	.short	(.L_17 - .L_16)
.L_16:
        /*004c*/ 	.word	0x00000000
        /*0050*/ 	.short	0x0009
        /*0052*/ 	.short	0x0030
        /*0054*/ 	.byte	0x00, 0xf0, 0x11, 0x00


	//----- nvinfo : EIATTR_KPARAM_INFO
	.align		4
.L_17:
        /*0058*/ 	.byte	0x04, 0x17
        /*005a*/ 	.short	(.L_19 - .L_18)
.L_18:
        /*005c*/ 	.word	0x00000000
        /*0060*/ 	.short	0x0008
        /*0062*/ 	.short	0x002c
        /*0064*/ 	.byte	0x00, 0xf0, 0x11, 0x00


	//----- nvinfo : EIATTR_KPARAM_INFO
	.align		4
.L_19:
        /*0068*/ 	.byte	0x04, 0x17
        /*006a*/ 	.short	(.L_21 - .L_20)
.L_20:
        /*006c*/ 	.word	0x00000000
        /*0070*/ 	.short	0x0007
        /*0072*/ 	.short	0x0028
        /*0074*/ 	.byte	0x00, 0xf0, 0x11, 0x00


	//----- nvinfo : EIATTR_KPARAM_INFO
	.align		4
.L_21:
        /*0078*/ 	.byte	0x04, 0x17
        /*007a*/ 	.short	(.L_23 - .L_22)
.L_22:
        /*007c*/ 	.word	0x00000000
        /*0080*/ 	.short	0x0006
        /*0082*/ 	.short	0x0024
        /*0084*/ 	.byte	0x00, 0xf0, 0x11, 0x00


	//----- nvinfo : EIATTR_KPARAM_INFO
	.align		4
.L_23:
        /*0088*/ 	.byte	0x04, 0x17
        /*008a*/ 	.short	(.L_25 - .L_24)
.L_24:
        /*008c*/ 	.word	0x00000000
        /*0090*/ 	.short	0x0005
        /*0092*/ 	.short	0x0020
        /*0094*/ 	.byte	0x00, 0xf0, 0x11, 0x00


	//----- nvinfo : EIATTR_KPARAM_INFO
	.align		4
.L_25:
        /*0098*/ 	.byte	0x04, 0x17
        /*009a*/ 	.short	(.L_27 - .L_26)
.L_26:
        /*009c*/ 	.word	0x00000000
        /*00a0*/ 	.short	0x0004
        /*00a2*/ 	.short	0x001c
        /*00a4*/ 	.byte	0x00, 0xf0, 0x11, 0x00


	//----- nvinfo : EIATTR_KPARAM_INFO
	.align		4
.L_27:
        /*00a8*/ 	.byte	0x04, 0x17
        /*00aa*/ 	.short	(.L_29 - .L_28)
.L_28:
        /*00ac*/ 	.word	0x00000000
        /*00b0*/ 	.short	0x0003
        /*00b2*/ 	.short	0x0018
        /*00b4*/ 	.byte	0x00, 0xf0, 0x11, 0x00


	//----- nvinfo : EIATTR_KPARAM_INFO
	.align		4
.L_29:
        /*00b8*/ 	.byte	0x04, 0x17
        /*00ba*/ 	.short	(.L_31 - .L_30)
.L_30:
        /*00bc*/ 	.word	0x00000000
        /*00c0*/ 	.short	0x0002
        /*00c2*/ 	.short	0x0010
        /*00c4*/ 	.byte	0x00, 0xf4, 0x21, 0x00


	//----- nvinfo : EIATTR_KPARAM_INFO
	.align		4
.L_31:
        /*00c8*/ 	.byte	0x04, 0x17
        /*00ca*/ 	.short	(.L_33 - .L_32)
.L_32:
        /*00cc*/ 	.word	0x00000000
        /*00d0*/ 	.short	0x0001
        /*00d2*/ 	.short	0x0008
        /*00d4*/ 	.byte	0x00, 0xf4, 0x21, 0x00


	//----- nvinfo : EIATTR_KPARAM_INFO
	.align		4
.L_33:
        /*00d8*/ 	.byte	0x04, 0x17
        /*00da*/ 	.short	(.L_35 - .L_34)
.L_34:
        /*00dc*/ 	.word	0x00000000
        /*00e0*/ 	.short	0x0000
        /*00e2*/ 	.short	0x0000
        /*00e4*/ 	.byte	0x00, 0xf4, 0x21, 0x00


	//----- nvinfo : EIATTR_SPARSE_MMA_MASK
	.align		4
.L_35:
        /*00e8*/ 	.byte	0x03, 0x50
        /*00ea*/ 	.short	0x0000


	//----- nvinfo : EIATTR_MAXREG_COUNT
	.align		4
        /*00ec*/ 	.byte	0x03, 0x1b
        /*00ee*/ 	.short	0x00ff


	//----- nvinfo : EIATTR_NUM_BARRIERS
	.align		4
        /*00f0*/ 	.byte	0x02, 0x4c
        /*00f2*/ 	.byte	0x01
	.zero		1


	//----- nvinfo : EIATTR_ANNOTATIONS
	.align		4
        /*00f4*/ 	.byte	0x04, 0x55
        /*00f6*/ 	.short	(.L_37 - .L_36)


	//   ....[0]....
.L_36:
        /*00f8*/ 	.word	0x00000001
        /*00fc*/ 	.byte	0xe0, 0x00, 0x00, 0x00, 0x01, 0x00, 0x00, 0x00, 0x00, 0x01, 0x00, 0x00, 0x01, 0x00, 0x00, 0x00
        /* <DEDUP_REMOVED lines=3930> */
        /*f6ac*/ 	.byte	0xd0, 0x65, 0x03, 0x00


	//----- nvinfo : EIATTR_MERCURY_ISA_VERSION
	.align		4
.L_37:
        /*f6b0*/ 	.byte	0x03, 0x5f
        /*f6b2*/ 	.short	0x0101


	//----- nvinfo : EIATTR_EXIT_INSTR_OFFSETS
	.align		4
        /*f6b4*/ 	.byte	0x04, 0x1c
        /*f6b6*/ 	.short	(.L_39 - .L_38)


	//   ....[0]....
.L_38:
        /*f6b8*/ 	.word	0x0006b7f0


	//   ....[1]....
        /*f6bc*/ 	.word	0x0006b820


	//----- nvinfo : EIATTR_REQNTID
	.align		4
.L_39:
        /*f6c0*/ 	.byte	0x04, 0x10
        /*f6c2*/ 	.short	(.L_41 - .L_40)
.L_40:
        /*f6c4*/ 	.word	0x00000040
        /*f6c8*/ 	.word	0x00000001
        /*f6cc*/ 	.word	0x00000001


	//----- nvinfo : EIATTR_CBANK_PARAM_SIZE
	.align		4
.L_41:
        /*f6d0*/ 	.byte	0x03, 0x19
        /*f6d2*/ 	.short	0x0050


	//----- nvinfo : EIATTR_PARAM_CBANK
	.align		4
        /*f6d4*/ 	.byte	0x04, 0x0a
        /*f6d6*/ 	.short	(.L_43 - .L_42)
	.align		4
.L_42:
        /*f6d8*/ 	.word	index@(.nv.constant0.matmul_kernel)
        /*f6dc*/ 	.short	0x0210
        /*f6de*/ 	.short	0x0050


	//----- nvinfo : EIATTR_SW_WAR
	.align		4
.L_43:
        /*f6e0*/ 	.byte	0x04, 0x36
        /*f6e2*/ 	.short	(.L_45 - .L_44)
.L_44:
        /*f6e4*/ 	.word	0x00000008
.L_45:


//--------------------- .nv.callgraph             --------------------------
	.section	.nv.callgraph,"",@"SHT_CUDA_CALLGRAPH"
	.align	4
	.sectionentsize	8
	.align		4
        /*0000*/ 	.word	0x00000000
	.align		4
        /*0004*/ 	.word	0xffffffff
	.align		4
        /*0008*/ 	.word	0x00000000
	.align		4
        /*000c*/ 	.word	0xfffffffe
	.align		4
        /*0010*/ 	.word	0x00000000
	.align		4
        /*0014*/ 	.word	0xfffffffd
	.align		4
        /*0018*/ 	.word	0x00000000
	.align		4
        /*001c*/ 	.word	0xfffffffc


//--------------------- .text.matmul_kernel       --------------------------
	.section	.text.matmul_kernel,"ax",@progbits
	.align	128
        .global         matmul_kernel
        .type           matmul_kernel,@function
        .size           matmul_kernel,(.L_x_3 - matmul_kernel)
        .other          matmul_kernel,@"STO_CUDA_ENTRY STV_DEFAULT"
matmul_kernel:
.text.matmul_kernel:
[----:B------:R-:W0:Y:S08]  /*0000*/  LDC R1, c[0x0][0x28] ;  /* 0x00000a00ff017b82 */ /* 0x000e300000000800 */
[----:B------:R-:W1:Y:S01]  /*0010*/  LDC.64 R2, c[0x0][0x228] ;  /* 0x00008a00ff027b82 */ /* 0x000e620000000a00 */
[----:B0-----:R-:W-:Y:S01]  /*0020*/  VIADD R1, R1, 0xffffb3f0 ;  /* 0xffffb3f001017836 */ /* 0x001fe20000000000 */
[----:B------:R-:W-:Y:S01]  /*0030*/  UMOV UR4, 0x400 ;  /* 0x0000040000047882 */ /* 0x000fe20000000000 */
[----:B------:R-:W-:-:S02]  /*0040*/  CS2R R14, SRZ ;  /* 0x00000000000e7805 */ /* 0x000fc4000001ff00 */
[----:B------:R-:W-:Y:S02]  /*0050*/  CS2R R16, SRZ ;  /* 0x0000000000107805 */ /* 0x000fe4000001ff00 */
[----:B------:R-:W-:Y:S02]  /*0060*/  CS2R R18, SRZ ;  /* 0x0000000000127805 */ /* 0x000fe4000001ff00 */
[----:B------:R-:W-:Y:S02]  /*0070*/  CS2R R20, SRZ ;  /* 0x0000000000147805 */ /* 0x000fe4000001ff00 */
[----:B------:R-:W-:Y:S01]  /*0080*/  CS2R R22, SRZ ;  /* 0x0000000000167805 */ /* 0x000fe2000001ff00 */
[----:B------:R-:W0:Y:S01]  /*0090*/  LDC R29, c[0x0][0x230] ;  /* 0x00008c00ff1d7b82 */ /* 0x000e220000000800 */
[----:B------:R-:W-:Y:S02]  /*00a0*/  CS2R R24, SRZ ;  /* 0x0000000000187805 */ /* 0x000fe4000001ff00 */
[----:B------:R-:W-:-:S05]  /*00b0*/  CS2R R26, SRZ ;  /* 0x00000000001a7805 */ /* 0x000fca000001ff00 */
[----:B------:R-:W2:Y:S01]  /*00c0*/  S2UR UR5, SR_CgaCtaId ;  /* 0x00000000000579c3 */ /* 0x000ea20000008800 */
[----:B-1----:R-:W-:Y:S01]  /*00d0*/  VIADD R0, R3, 0x3f ;  /* 0x0000003f03007836 */ /* 0x002fe20000000000 */
[----:B------:R0:W-:Y:S04]  /*00e0*/  STL [R1+0x21fc], R3 ;  /* 0x0021fc0301007387 */ /* 0x0001e80000100800 */
[----:B------:R-:W-:Y:S01]  /*00f0*/  SHF.R.S32.HI R5, RZ, 0x1f, R0 ;  /* 0x0000001fff057819 */ /* 0x000fe20000011400 */
[----:B------:R1:W-:Y:S03]  /*0100*/  STL [R1+0x2200], R2 ;  /* 0x0022000201007387 */ /* 0x0003e60000100800 */
[----:B------:R-:W-:Y:S01]  /*0110*/  LEA.HI R5, R5, R0, RZ, 0x6 ;  /* 0x0000000005057211 */ /* 0x000fe200078f30ff */
[----:B------:R-:W-:Y:S01]  /*0120*/  STL [R1], RZ ;  /* 0x000000ff01007387 */ /* 0x000fe20000100800 */
[----:B0-----:R-:W-:-:S02]  /*0130*/  VIADD R3, R29, 0x3f ;  /* 0x0000003f1d037836 */ /* 0x001fc40000000000 */
[----:B------:R-:W-:Y:S01]  /*0140*/  SHF.R.S32.HI R0, RZ, 0x6, R5 ;  /* 0x00000006ff007819 */ /* 0x000fe20000011405 */
[----:B------:R-:W-:Y:S01]  /*0150*/  STL [R1+0x4], RZ ;  /* 0x000004ff01007387 */ /* 0x000fe20000100800 */
[----:B------:R-:W-:Y:S01]  /*0160*/  ULDC.64 UR8, c[0x0][0x208] ;  /* 0x0000820000087ab9 */ /* 0x000fe20000000a00 */
[----:B--2---:R-:W-:Y:S02]  /*0170*/  ULEA UR4, UR5, UR4, 0x18 ;  /* 0x0000000405047291 */ /* 0x004fe4000f8ec03f */
[----:B------:R-:W-:Y:S01]  /*0180*/  IMAD.SHL.U32 R0, R0, 0x8, RZ ;  /* 0x0000000800007824 */ /* 0x000fe200078e00ff */
[----:B------:R-:W0:Y:S04]  /*0190*/  S2R R5, SR_CTAID.X ;  /* 0x0000000000057919 */ /* 0x000e280000002500 */
[-C--:B------:R-:W-:Y:S01]  /*01a0*/  IABS R9, R0.reuse ;  /* 0x0000000000097213 */ /* 0x080fe20000000000 */
[----:B------:R-:W-:Y:S01]  /*01b0*/  STL [R1+0x8], RZ ;  /* 0x000008ff01007387 */ /* 0x000fe20000100800 */
[----:B------:R-:W-:-:S02]  /*01c0*/  IABS R12, R0 ;  /* 0x00000000000c7213 */ /* 0x000fc40000000000 */
[----:B------:R-:W2:Y:S01]  /*01d0*/  I2F.RP R4, R9 ;  /* 0x0000000900047306 */ /* 0x000ea20000209400 */
[----:B------:R-:W-:Y:S04]  /*01e0*/  STL [R1+0xc], RZ ;  /* 0x00000cff01007387 */ /* 0x000fe80000100800 */
[----:B------:R-:W-:Y:S04]  /*01f0*/  STL [R1+0x1d0], RZ ;  /* 0x0001d0ff01007387 */ /* 0x000fe80000100800 */
[----:B------:R-:W-:Y:S04]  /*0200*/  STL [R1+0x1d4], RZ ;  /* 0x0001d4ff01007387 */ /* 0x000fe80000100800 */
[----:B------:R-:W-:Y:S01]  /*0210*/  STL [R1+0x1d8], RZ ;  /* 0x0001d8ff01007387 */ /* 0x000fe20000100800 */
[----:B--2---:R-:W2:Y:S03]  /*0220*/  MUFU.RCP R4, R4 ;  /* 0x0000000400047308 */ /* 0x004ea60000001000 */
[----:B------:R-:W-:Y:S04]  /*0230*/  STL [R1+0x1dc], RZ ;  /* 0x0001dcff01007387 */ /* 0x000fe80000100800 */
[----:B------:R-:W-:Y:S01]  /*0240*/  STL [R1+0x1c0], RZ ;  /* 0x0001c0ff01007387 */ /* 0x000fe20000100800 */
[----:B0-----:R-:W-:-:S03]  /*0250*/  IABS R10, R5 ;  /* 0x00000005000a7213 */ /* 0x001fc60000000000 */
[----:B------:R-:W-:Y:S04]  /*0260*/  STL [R1+0x1c4], RZ ;  /* 0x0001c4ff01007387 */ /* 0x000fe80000100800 */
[----:B------:R-:W-:Y:S01]  /*0270*/  STL [R1+0x1c8], RZ ;  /* 0x0001c8ff01007387 */ /* 0x000fe20000100800 */
[----:B--2---:R-:W-:-:S03]  /*0280*/  VIADD R6, R4, 0xffffffe ;  /* 0x0ffffffe04067836 */ /* 0x004fc60000000000 */
[----:B------:R-:W-:Y:S01]  /*0290*/  STL [R1+0x1cc], RZ ;  /* 0x0001ccff01007387 */ /* 0x000fe20000100800 */
[----:B------:R-:W-:Y:S01]  /*02a0*/  IMAD.MOV R4, RZ, RZ, -R12 ;  /* 0x000000ffff047224 */ /* 0x000fe200078e0a0c */
[----:B------:R-:W-:Y:S01]  /*02b0*/  CS2R R12, SRZ ;  /* 0x00000000000c7805 */ /* 0x000fe2000001ff00 */
[----:B------:R0:W2:Y:S01]  /*02c0*/  F2I.FTZ.U32.TRUNC.NTZ R7, R6 ;  /* 0x0000000600077305 */ /* 0x0000a2000021f000 */
[----:B------:R-:W-:Y:S04]  /*02d0*/  STL [R1+0x1b0], RZ ;  /* 0x0001b0ff01007387 */ /* 0x000fe80000100800 */
[----:B------:R-:W-:Y:S04]  /*02e0*/  STL [R1+0x1b4], RZ ;  /* 0x0001b4ff01007387 */ /* 0x000fe80000100800 */
[----:B------:R-:W-:Y:S01]  /*02f0*/  STL [R1+0x1b8], RZ ;  /* 0x0001b8ff01007387 */ /* 0x000fe20000100800 */
[----:B0-----:R-:W-:-:S03]  /*0300*/  IMAD.MOV.U32 R6, RZ, RZ, RZ ;  /* 0x000000ffff067224 */ /* 0x001fc600078e00ff */
[----:B------:R-:W-:Y:S01]  /*0310*/  STL [R1+0x1bc], RZ ;  /* 0x0001bcff01007387 */ /* 0x000fe20000100800 */
[----:B--2---:R-:W-:-:S03]  /*0320*/  IMAD.MOV R8, RZ, RZ, -R7 ;  /* 0x000000ffff087224 */ /* 0x004fc600078e0a07 */
[----:B------:R-:W-:Y:S01]  /*0330*/  STL [R1+0x1a0], RZ ;  /* 0x0001a0ff01007387 */ /* 0x000fe20000100800 */
[----:B------:R-:W-:-:S03]  /*0340*/  IMAD R11, R8, R9, RZ ;  /* 0x00000009080b7224 */ /* 0x000fc600078e02ff */
[----:B------:R-:W-:Y:S01]  /*0350*/  STL [R1+0x1a4], RZ ;  /* 0x0001a4ff01007387 */ /* 0x000fe20000100800 */
[----:B------:R-:W-:Y:S02]  /*0360*/  IMAD.MOV.U32 R8, RZ, RZ, R10 ;  /* 0x000000ffff087224 */ /* 0x000fe400078e000a */
[----:B------:R-:W-:Y:S01]  /*0370*/  IMAD.HI.U32 R7, R7, R11, R6 ;  /* 0x0000000b07077227 */ /* 0x000fe200078e0006 */
[----:B------:R-:W-:Y:S04]  /*0380*/  STL [R1+0x1a8], RZ ;  /* 0x0001a8ff01007387 */ /* 0x000fe80000100800 */
[----:B------:R-:W-:Y:S01]  /*0390*/  STL [R1+0x1ac], RZ ;  /* 0x0001acff01007387 */ /* 0x000fe20000100800 */
[----:B------:R-:W-:-:S03]  /*03a0*/  IMAD.HI.U32 R7, R7, R8, RZ ;  /* 0x0000000807077227 */ /* 0x000fc600078e00ff */
[----:B------:R-:W-:Y:S01]  /*03b0*/  STL [R1+0x190], RZ ;  /* 0x000190ff01007387 */ /* 0x000fe20000100800 */
[----:B------:R-:W-:-:S03]  /*03c0*/  IMAD R4, R7, R4, R8 ;  /* 0x0000000407047224 */ /* 0x000fc600078e0208 */
[----:B------:R-:W-:Y:S02]  /*03d0*/  STL [R1+0x194], RZ ;  /* 0x000194ff01007387 */ /* 0x000fe40000100800 */
[----:B------:R-:W-:Y:S02]  /*03e0*/  ISETP.GT.U32.AND P1, PT, R9, R4, PT ;  /* 0x000000040900720c */ /* 0x000fe40003f24070 */
[----:B------:R-:W-:Y:S04]  /*03f0*/  STL [R1+0x198], RZ ;  /* 0x000198ff01007387 */ /* 0x000fe80000100800 */
[----:B------:R-:W-:Y:S04]  /*0400*/  STL [R1+0x19c], RZ ;  /* 0x00019cff01007387 */ /* 0x000fe80000100800 */
[----:B------:R-:W-:Y:S03]  /*0410*/  STL [R1+0x180], RZ ;  /* 0x000180ff01007387 */ /* 0x000fe60000100800 */
[----:B------:R-:W-:Y:S01]  /*0420*/  @!P1 IMAD.IADD R4, R4, 0x1, -R9 ;  /* 0x0000000104049824 */ /* 0x000fe200078e0a09 */
[----:B------:R-:W-:Y:S01]  /*0430*/  STL [R1+0x184], RZ ;  /* 0x000184ff01007387 */ /* 0x000fe20000100800 */
[----:B------:R-:W-:Y:S01]  /*0440*/  @!P1 VIADD R7, R7, 0x1 ;  /* 0x0000000107079836 */ /* 0x000fe20000000000 */
[----:B------:R-:W-:-:S02]  /*0450*/  ISETP.NE.AND P1, PT, R0, RZ, PT ;  /* 0x000000ff0000720c */ /* 0x000fc40003f25270 */
[----:B------:R-:W-:Y:S01]  /*0460*/  STL [R1+0x188], RZ ;  /* 0x000188ff01007387 */ /* 0x000fe20000100800 */
[----:B------:R-:W-:Y:S02]  /*0470*/  ISETP.GE.U32.AND P0, PT, R4, R9, PT ;  /* 0x000000090400720c */ /* 0x000fe40003f06070 */
[----:B------:R-:W-:Y:S01]  /*0480*/  LOP3.LUT R4, R5, R0, RZ, 0x3c, !PT ;  /* 0x0000000005047212 */ /* 0x000fe200078e3cff */
[----:B------:R-:W-:Y:S03]  /*0490*/  STL [R1+0x18c], RZ ;  /* 0x00018cff01007387 */ /* 0x000fe60000100800 */
[----:B------:R-:W-:Y:S01]  /*04a0*/  ISETP.GE.AND P2, PT, R4, RZ, PT ;  /* 0x000000ff0400720c */ /* 0x000fe20003f46270 */
[----:B------:R-:W-:Y:S01]  /*04b0*/  STL [R1+0x170], RZ ;  /* 0x000170ff01007387 */ /* 0x000fe20000100800 */
[----:B------:R-:W-:-:S03]  /*04c0*/  VIADD R4, R2, 0x1ff ;  /* 0x000001ff02047836 */ /* 0x000fc60000000000 */
[----:B------:R-:W-:Y:S02]  /*04d0*/  STL [R1+0x174], RZ ;  /* 0x000174ff01007387 */ /* 0x000fe40000100800 */
[----:B------:R-:W-:Y:S02]  /*04e0*/  @P0 VIADD R7, R7, 0x1 ;  /* 0x0000000107070836 */ /* 0x000fe40000000000 */
[----:B------:R-:W-:Y:S02]  /*04f0*/  STL [R1+0x178], RZ ;  /* 0x000178ff01007387 */ /* 0x000fe40000100800 */
[----:B------:R-:W-:Y:S01]  /*0500*/  IMAD.MOV.U32 R6, RZ, RZ, R7 ;  /* 0x000000ffff067224 */ /* 0x000fe200078e0007 */
[----:B------:R-:W-:Y:S01]  /*0510*/  SHF.R.S32.HI R7, RZ, 0x1f, R4 ;  /* 0x0000001fff077819 */ /* 0x000fe20000011404 */
[----:B------:R-:W-:Y:S02]  /*0520*/  STL [R1+0x17c], RZ ;  /* 0x00017cff01007387 */ /* 0x000fe40000100800 */
[----:B------:R-:W-:Y:S01]  /*0530*/  @!P2 IMAD.MOV R6, RZ, RZ, -R6 ;  /* 0x000000ffff06a224 */ /* 0x000fe200078e0a06 */
[----:B------:R-:W-:Y:S01]  /*0540*/  @!P1 LOP3.LUT R6, RZ, R0, RZ, 0x33, !PT ;  /* 0x00000000ff069212 */ /* 0x000fe200078e33ff */
[----:B------:R-:W-:Y:S01]  /*0550*/  STL [R1+0x160], RZ ;  /* 0x000160ff01007387 */ /* 0x000fe20000100800 */
[----:B------:R-:W-:-:S03]  /*0560*/  LEA.HI R7, R7, R4, RZ, 0x9 ;  /* 0x0000000407077211 */ /* 0x000fc600078f48ff */
[----:B------:R-:W-:Y:S01]  /*0570*/  STL [R1+0x164], RZ ;  /* 0x000164ff01007387 */ /* 0x000fe20000100800 */
[----:B------:R-:W-:Y:S02]  /*0580*/  IMAD.SHL.U32 R28, R6, 0x8, RZ ;  /* 0x00000008061c7824 */ /* 0x000fe400078e00ff */
[----:B------:R-:W-:Y:S01]  /*0590*/  IMAD.MOV R6, RZ, RZ, -R6 ;  /* 0x000000ffff067224 */ /* 0x000fe200078e0a06 */
[----:B------:R-:W-:Y:S02]  /*05a0*/  STL [R1+0x168], RZ ;  /* 0x000168ff01007387 */ /* 0x000fe40000100800 */
[----:B------:R-:W-:Y:S01]  /*05b0*/  LEA.HI.SX32 R4, R7, -R28, 0x17 ;  /* 0x8000001c07047211 */ /* 0x000fe200078fbaff */
[----:B------:R-:W-:Y:S01]  /*05c0*/  IMAD R11, R0, R6, R5 ;  /* 0x00000006000b7224 */ /* 0x000fe200078e0205 */
[----:B------:R-:W-:Y:S01]  /*05d0*/  STL [R1+0x16c], RZ ;  /* 0x00016cff01007387 */ /* 0x000fe20000100800 */
[----:B------:R-:W-:Y:S01]  /*05e0*/  IMAD.MOV.U32 R6, RZ, RZ, RZ ;  /* 0x000000ffff067224 */ /* 0x000fe200078e00ff */
[----:B------:R-:W-:-:S02]  /*05f0*/  VIMNMX R4, R4, 0x8, PT ;  /* 0x0000000804047848 */ /* 0x000fc40003fe0100 */
[----:B------:R-:W-:Y:S02]  /*0600*/  STL [R1+0x150], RZ ;  /* 0x000150ff01007387 */ /* 0x000fe40000100800 */
[-C--:B------:R-:W-:Y:S02]  /*0610*/  IABS R10, R4.reuse ;  /* 0x00000004000a7213 */ /* 0x080fe40000000000 */
[----:B------:R-:W-:Y:S01]  /*0620*/  STL [R1+0x154], RZ ;  /* 0x000154ff01007387 */ /* 0x000fe20000100800 */
[----:B------:R-:W-:Y:S01]  /*0630*/  IABS R0, R4 ;  /* 0x0000000400007213 */ /* 0x000fe20000000000 */
[----:B------:R-:W0:Y:S02]  /*0640*/  I2F.RP R8, R10 ;  /* 0x0000000a00087306 */ /* 0x000e240000209400 */
[----:B------:R-:W-:Y:S04]  /*0650*/  STL [R1+0x158], RZ ;  /* 0x000158ff01007387 */ /* 0x000fe80000100800 */
[----:B------:R-:W-:Y:S04]  /*0660*/  STL [R1+0x15c], RZ ;  /* 0x00015cff01007387 */ /* 0x000fe80000100800 */
[----:B------:R-:W-:Y:S04]  /*0670*/  STL [R1+0x140], RZ ;  /* 0x000140ff01007387 */ /* 0x000fe80000100800 */
[----:B------:R-:W-:Y:S01]  /*0680*/  STL [R1+0x144], RZ ;  /* 0x000144ff01007387 */ /* 0x000fe20000100800 */
[----:B0-----:R-:W0:Y:S03]  /*0690*/  MUFU.RCP R8, R8 ;  /* 0x0000000800087308 */ /* 0x001e260000001000 */
[----:B------:R-:W-:Y:S04]  /*06a0*/  STL [R1+0x148], RZ ;  /* 0x000148ff01007387 */ /* 0x000fe80000100800 */
[----:B------:R-:W-:Y:S04]  /*06b0*/  STL [R1+0x14c], RZ ;  /* 0x00014cff01007387 */ /* 0x000fe80000100800 */
[----:B------:R-:W-:Y:S04]  /*06c0*/  STL [R1+0x130], RZ ;  /* 0x000130ff01007387 */ /* 0x000fe80000100800 */
[----:B------:R-:W-:Y:S01]  /*06d0*/  STL [R1+0x134], RZ ;  /* 0x000134ff01007387 */ /* 0x000fe20000100800 */
[----:B0-----:R-:W-:-:S03]  /*06e0*/  VIADD R7, R8, 0xffffffe ;  /* 0x0ffffffe08077836 */ /* 0x001fc60000000000 */
[----:B------:R-:W-:Y:S04]  /*06f0*/  STL [R1+0x138], RZ ;  /* 0x000138ff01007387 */ /* 0x000fe80000100800 */
[----:B------:R-:W-:Y:S01]  /*0700*/  STL [R1+0x13c], RZ ;  /* 0x00013cff01007387 */ /* 0x000fe20000100800 */
[----:B------:R-:W0:Y:S03]  /*0710*/  F2I.FTZ.U32.TRUNC.NTZ R7, R7 ;  /* 0x0000000700077305 */ /* 0x000e26000021f000 */
[----:B------:R-:W-:Y:S04]  /*0720*/  STL [R1+0x120], RZ ;  /* 0x000120ff01007387 */ /* 0x000fe80000100800 */
[----:B------:R-:W-:Y:S04]  /*0730*/  STL [R1+0x124], RZ ;  /* 0x000124ff01007387 */ /* 0x000fe80000100800 */
[----:B------:R-:W-:Y:S04]  /*0740*/  STL [R1+0x128], RZ ;  /* 0x000128ff01007387 */ /* 0x000fe80000100800 */
[----:B------:R-:W-:Y:S01]  /*0750*/  STL [R1+0x12c], RZ ;  /* 0x00012cff01007387 */ /* 0x000fe20000100800 */
[----:B0-----:R-:W-:-:S03]  /*0760*/  IMAD.MOV R9, RZ, RZ, -R7 ;  /* 0x000000ffff097224 */ /* 0x001fc600078e0a07 */
[----:B------:R-:W-:Y:S01]  /*0770*/  STL [R1+0x110], RZ ;  /* 0x000110ff01007387 */ /* 0x000fe20000100800 */
[----:B------:R-:W-:Y:S01]  /*0780*/  IMAD.MOV.U32 R5, RZ, RZ, R9 ;  /* 0x000000ffff057224 */ /* 0x000fe200078e0009 */
[----:B------:R-:W-:Y:S02]  /*0790*/  IABS R9, R11 ;  /* 0x0000000b00097213 */ /* 0x000fe40000000000 */
[----:B------:R-:W-:Y:S01]  /*07a0*/  STL [R1+0x114], RZ ;  /* 0x000114ff01007387 */ /* 0x000fe20000100800 */
[----:B------:R-:W-:-:S03]  /*07b0*/  IMAD R5, R5, R10, RZ ;  /* 0x0000000a05057224 */ /* 0x000fc600078e02ff */
[----:B------:R-:W-:Y:S01]  /*07c0*/  STL [R1+0x118], RZ ;  /* 0x000118ff01007387 */ /* 0x000fe20000100800 */
[----:B------:R-:W-:-:S03]  /*07d0*/  IMAD.HI.U32 R6, R7, R5, R6 ;  /* 0x0000000507067227 */ /* 0x000fc600078e0006 */
[----:B------:R-:W-:Y:S01]  /*07e0*/  STL [R1+0x11c], RZ ;  /* 0x00011cff01007387 */ /* 0x000fe20000100800 */
[----:B------:R-:W-:Y:S02]  /*07f0*/  IMAD.MOV R5, RZ, RZ, -R0 ;  /* 0x000000ffff057224 */ /* 0x000fe400078e0a00 */
[----:B------:R-:W-:Y:S01]  /*0800*/  IMAD.HI.U32 R0, R6, R9, RZ ;  /* 0x0000000906007227 */ /* 0x000fe200078e00ff */
[----:B------:R-:W-:Y:S01]  /*0810*/  STL [R1+0x100], RZ ;  /* 0x000100ff01007387 */ /* 0x000fe20000100800 */
[----:B------:R-:W-:Y:S02]  /*0820*/  CS2R R6, SRZ ;  /* 0x0000000000067805 */ /* 0x000fe4000001ff00 */
[----:B------:R-:W-:Y:S01]  /*0830*/  IMAD R5, R0, R5, R9 ;  /* 0x0000000500057224 */ /* 0x000fe200078e0209 */
[----:B------:R-:W-:Y:S01]  /*0840*/  STL [R1+0x104], RZ ;  /* 0x000104ff01007387 */ /* 0x000fe20000100800 */
[----:B------:R-:W-:-:S03]  /*0850*/  CS2R R8, SRZ ;  /* 0x0000000000087805 */ /* 0x000fc6000001ff00 */
[----:B------:R-:W-:Y:S01]  /*0860*/  STL [R1+0x108], RZ ;  /* 0x000108ff01007387 */ /* 0x000fe20000100800 */
[----:B------:R-:W-:-:S03]  /*0870*/  ISETP.GT.U32.AND P1, PT, R10, R5, PT ;  /* 0x000000050a00720c */ /* 0x000fc60003f24070 */
[----:B------:R-:W-:Y:S04]  /*0880*/  STL [R1+0x10c], RZ ;  /* 0x00010cff01007387 */ /* 0x000fe80000100800 */
[----:B------:R-:W-:Y:S04]  /*0890*/  STL [R1+0xf0], RZ ;  /* 0x0000f0ff01007387 */ /* 0x000fe80000100800 */
[----:B------:R-:W-:Y:S02]  /*08a0*/  STL [R1+0xf4], RZ ;  /* 0x0000f4ff01007387 */ /* 0x000fe40000100800 */
[----:B------:R-:W-:-:S02]  /*08b0*/  @!P1 IMAD.IADD R5, R5, 0x1, -R10 ;  /* 0x0000000105059824 */ /* 0x000fc400078e0a0a */
[----:B------:R-:W-:Y:S01]  /*08c0*/  STL [R1+0xf8], RZ ;  /* 0x0000f8ff01007387 */ /* 0x000fe20000100800 */
[----:B------:R-:W-:Y:S01]  /*08d0*/  @!P1 VIADD R0, R0, 0x1 ;  /* 0x0000000100009836 */ /* 0x000fe20000000000 */
[----:B------:R-:W-:Y:S02]  /*08e0*/  ISETP.NE.AND P1, PT, R4, RZ, PT ;  /* 0x000000ff0400720c */ /* 0x000fe40003f25270 */
[----:B------:R-:W-:Y:S01]  /*08f0*/  STL [R1+0xfc], RZ ;  /* 0x0000fcff01007387 */ /* 0x000fe20000100800 */
[----:B------:R-:W-:Y:S02]  /*0900*/  ISETP.GE.U32.AND P0, PT, R5, R10, PT ;  /* 0x0000000a0500720c */ /* 0x000fe40003f06070 */
[-C--:B------:R-:W-:Y:S01]  /*0910*/  LOP3.LUT R5, R11, R4.reuse, RZ, 0x3c, !PT ;  /* 0x000000040b057212 */ /* 0x080fe200078e3cff */
[----:B------:R-:W-:Y:S03]  /*0920*/  STL [R1+0xe0], RZ ;  /* 0x0000e0ff01007387 */ /* 0x000fe60000100800 */
[----:B------:R-:W-:Y:S01]  /*0930*/  ISETP.GE.AND P2, PT, R5, RZ, PT ;  /* 0x000000ff0500720c */ /* 0x000fe20003f46270 */
[----:B------:R-:W-:Y:S04]  /*0940*/  STL [R1+0xe4], RZ ;  /* 0x0000e4ff01007387 */ /* 0x000fe80000100800 */
[----:B------:R-:W-:Y:S02]  /*0950*/  STL [R1+0xe8], RZ ;  /* 0x0000e8ff01007387 */ /* 0x000fe40000100800 */
[----:B------:R-:W-:Y:S01]  /*0960*/  @P0 VIADD R0, R0, 0x1 ;  /* 0x0000000100000836 */ /* 0x000fe20000000000 */
[----:B------:R-:W-:Y:S01]  /*0970*/  ISETP.GE.AND P0, PT, R3, 0x40, PT ;  /* 0x000000400300780c */ /* 0x000fe20003f06270 */
[----:B------:R-:W-:Y:S04]  /*0980*/  STL [R1+0xec], RZ ;  /* 0x0000ecff01007387 */ /* 0x000fe80000100800 */
[----:B------:R-:W-:Y:S01]  /*0990*/  STL [R1+0xd0], RZ ;  /* 0x0000d0ff01007387 */ /* 0x000fe20000100800 */
[----:B------:R-:W-:Y:S01]  /*09a0*/  @!P2 IMAD.MOV R0, RZ, RZ, -R0 ;  /* 0x000000ffff00a224 */ /* 0x000fe200078e0a00 */
[----:B------:R-:W-:-:S02]  /*09b0*/  @!P1 LOP3.LUT R0, RZ, R4, RZ, 0x33, !PT ;  /* 0x00000004ff009212 */ /* 0x000fc400078e33ff */
[----:B------:R-:W-:Y:S03]  /*09c0*/  STL [R1+0xd4], RZ ;  /* 0x0000d4ff01007387 */ /* 0x000fe60000100800 */
[----:B------:R-:W-:Y:S01]  /*09d0*/  IMAD.MOV R5, RZ, RZ, -R0 ;  /* 0x000000ffff057224 */ /* 0x000fe200078e0a00 */
[----:B------:R-:W-:Y:S01]  /*09e0*/  STL [R1+0xd8], RZ ;  /* 0x0000d8ff01007387 */ /* 0x000fe20000100800 */
[----:B------:R-:W-:Y:S02]  /*09f0*/  IMAD.SHL.U32 R0, R0, 0x40, RZ ;  /* 0x0000004000007824 */ /* 0x000fe400078e00ff */
[----:B------:R-:W-:Y:S01]  /*0a00*/  IMAD R5, R4, R5, R11 ;  /* 0x0000000504057224 */ /* 0x000fe200078e020b */
[----:B------:R-:W-:Y:S01]  /*0a10*/  STL [R1+0xdc], RZ ;  /* 0x0000dcff01007387 */ /* 0x000fe20000100800 */
[C---:B------:R-:W-:Y:S01]  /*0a20*/  VIADD R29, R0.reuse, 0x1 ;  /* 0x00000001001d7836 */ /* 0x040fe20000000000 */
[----:B------:R-:W-:Y:S01]  /*0a30*/  CS2R R10, SRZ ;  /* 0x00000000000a7805 */ /* 0x000fe2000001ff00 */
[----:B------:R-:W-:Y:S01]  /*0a40*/  VIADD R3, R0, 0x2 ;  /* 0x0000000200037836 */ /* 0x000fe20000000000 */
[----:B------:R-:W-:Y:S01]  /*0a50*/  STL [R1+0xc0], RZ ;  /* 0x0000c0ff01007387 */ /* 0x000fe20000100800 */
[----:B------:R-:W-:Y:S01]  /*0a60*/  IMAD.IADD R28, R28, 0x1, R5 ;  /* 0x000000011c1c7824 */ /* 0x000fe200078e0205 */
[----:B------:R-:W-:-:S02]  /*0a70*/  CS2R R4, SRZ ;  /* 0x0000000000047805 */ /* 0x000fc4000001ff00 */
[----:B------:R-:W-:Y:S04]  /*0a80*/  STL [R1+0xc4], RZ ;  /* 0x0000c4ff01007387 */ /* 0x000fe80000100800 */
        /* <DEDUP_REMOVED lines=158> */
[----:B------:R-:W-:Y:S04]  /*1470*/  STL [R1+0xf04], R0 ;  /* 0x000f040001007387 */ /* 0x000fe80000100800 */
[----:B------:R0:W-:Y:S04]  /*1480*/  STL [R1+0x490], R29 ;  /* 0x0004901d01007387 */ /* 0x0001e80000100800 */
[----:B------:R2:W-:Y:S01]  /*1490*/  STL [R1+0x48c], R3 ;  /* 0x00048c0301007387 */ /* 0x0005e20000100800 */
[----:B-1----:R-:W1:Y:S01]  /*14a0*/  S2R R2, SR_TID.X ;  /* 0x0000000000027919 */ /* 0x002e620000002100 */
[----:B0-----:R-:W-:-:S02]  /*14b0*/  VIADD R29, R0, 0x3 ;  /* 0x00000003001d7836 */ /* 0x001fc40000000000 */
[----:B--2---:R-:W-:-:S03]  /*14c0*/  VIADD R3, R0, 0x4 ;  /* 0x0000000400037836 */ /* 0x004fc60000000000 */
[----:B------:R0:W-:Y:S04]  /*14d0*/  STL [R1+0x488], R29 ;  /* 0x0004881d01007387 */ /* 0x0001e80000100800 */
[----:B------:R2:W-:Y:S01]  /*14e0*/  STL [R1+0x484], R3 ;  /* 0x0004840301007387 */ /* 0x0005e20000100800 */
[C---:B0-----:R-:W-:Y:S02]  /*14f0*/  VIADD R29, R0.reuse, 0x5 ;  /* 0x00000005001d7836 */ /* 0x041fe40000000000 */
[----:B--2---:R-:W-:-:S03]  /*1500*/  VIADD R3, R0, 0x6 ;  /* 0x0000000600037836 */ /* 0x004fc60000000000 */
[----:B------:R0:W-:Y:S04]  /*1510*/  STL [R1+0x480], R29 ;  /* 0x0004801d01007387 */ /* 0x0001e80000100800 */
[----:B------:R2:W-:Y:S01]  /*1520*/  STL [R1+0x47c], R3 ;  /* 0x00047c0301007387 */ /* 0x0005e20000100800 */
[----:B0-----:R-:W-:Y:S01]  /*1530*/  VIADD R29, R0, 0x7 ;  /* 0x00000007001d7836 */ /* 0x001fe20000000000 */
[----:B-1----:R-:W-:Y:S01]  /*1540*/  LOP3.LUT R2, R2, 0x3f, RZ, 0xc0, !PT ;  /* 0x0000003f02027812 */ /* 0x002fe200078ec0ff */
[----:B--2---:R-:W-:-:S03]  /*1550*/  VIADD R3, R0, 0x8 ;  /* 0x0000000800037836 */ /* 0x004fc60000000000 */
[----:B------:R0:W-:Y:S04]  /*1560*/  STL [R1+0x478], R29 ;  /* 0x0004781d01007387 */ /* 0x0001e80000100800 */
[----:B------:R1:W-:Y:S01]  /*1570*/  STL [R1+0x474], R3 ;  /* 0x0004740301007387 */ /* 0x0003e20000100800 */
[C---:B0-----:R-:W-:Y:S02]  /*1580*/  VIADD R29, R0.reuse, 0x9 ;  /* 0x00000009001d7836 */ /* 0x041fe40000000000 */
[----:B-1----:R-:W-:-:S03]  /*1590*/  VIADD R3, R0, 0xa ;  /* 0x0000000a00037836 */ /* 0x002fc60000000000 */
        /* <DEDUP_REMOVED lines=74> */
[----:B0-----:R-:W-:Y:S02]  /*1a40*/  VIADD R29, R0, 0x2f ;  /* 0x0000002f001d7836 */ /* 0x001fe40000000000 */
[----:B-1----:R-:W-:-:S03]  /*1a50*/  IMAD R3, R28, 0x200, R2 ;  /* 0x000002001c037824 */ /* 0x002fc600078e0202 */
[----:B------:R0:W-:Y:S01]  /*1a60*/  STL [R1+0x3d8], R29 ;  /* 0x0003d81d01007387 */ /* 0x0001e20000100800 */
[C---:B------:R-:W-:Y:S02]  /*1a70*/  VIADD R28, R0.reuse, 0x31 ;  /* 0x00000031001c7836 */ /* 0x040fe40000000000 */
[C---:B------:R-:W-:Y:S02]  /*1a80*/  VIADD R2, R0.reuse, 0x32 ;  /* 0x0000003200027836 */ /* 0x040fe40000000000 */
[----:B0-----:R-:W-:-:S05]  /*1a90*/  VIADD R29, R0, 0x30 ;  /* 0x00000030001d7836 */ /* 0x001fca0000000000 */
[----:B------:R0:W-:Y:S04]  /*1aa0*/  STL [R1+0x3d4], R29 ;  /* 0x0003d41d01007387 */ /* 0x0001e80000100800 */
[----:B------:R-:W-:Y:S04]  /*1ab0*/  STL [R1+0x1104], R3 ;  /* 0x0011040301007387 */ /* 0x000fe80000100800 */
[----:B------:R1:W-:Y:S01]  /*1ac0*/  STL [R1+0x3d0], R28 ;  /* 0x0003d01c01007387 */ /* 0x0003e20000100800 */
[----:B0-----:R-:W-:-:S03]  /*1ad0*/  VIADD R29, R0, 0x35 ;  /* 0x00000035001d7836 */ /* 0x001fc60000000000 */
[----:B------:R0:W-:Y:S01]  /*1ae0*/  STL [R1+0x3cc], R2 ;  /* 0x0003cc0201007387 */ /* 0x0001e20000100800 */
[C---:B-1----:R-:W-:Y:S02]  /*1af0*/  VIADD R28, R0.reuse, 0x33 ;  /* 0x00000033001c7836 */ /* 0x042fe40000000000 */
[----:B0-----:R-:W-:-:S03]  /*1b00*/  VIADD R2, R0, 0x34 ;  /* 0x0000003400027836 */ /* 0x001fc60000000000 */
[----:B------:R0:W-:Y:S04]  /*1b10*/  STL [R1+0x3c8], R28 ;  /* 0x0003c81c01007387 */ /* 0x0001e80000100800 */
[----:B------:R1:W-:Y:S04]  /*1b20*/  STL [R1+0x3c4], R2 ;  /* 0x0003c40201007387 */ /* 0x0003e80000100800 */
[----:B------:R2:W-:Y:S01]  /*1b30*/  STL [R1+0x3c0], R29 ;  /* 0x0003c01d01007387 */ /* 0x0005e20000100800 */
[C---:B0-----:R-:W-:Y:S02]  /*1b40*/  VIADD R28, R0.reuse, 0x36 ;  /* 0x00000036001c7836 */ /* 0x041fe40000000000 */
[----:B-1----:R-:W-:-:S03]  /*1b50*/  VIADD R2, R0, 0x37 ;  /* 0x0000003700027836 */ /* 0x002fc60000000000 */
[----:B------:R0:W-:Y:S01]  /*1b60*/  STL [R1+0x3bc], R28 ;  /* 0x0003bc1c01007387 */ /* 0x0001e20000100800 */
[----:B--2---:R-:W-:-:S03]  /*1b70*/  VIADD R29, R0, 0x38 ;  /* 0x00000038001d7836 */ /* 0x004fc60000000000 */
        /* <DEDUP_REMOVED lines=12> */
[----:B------:R1:W-:Y:S01]  /*1c40*/  STL [R1+0x2b0], R2 ;  /* 0x0002b00201007387 */ /* 0x0003e20000100800 */
[----:B0-----:R-:W-:Y:S02]  /*1c50*/  VIADD R28, R0, 0x3f ;  /* 0x0000003f001c7836 */ /* 0x001fe40000000000 */
[C---:B------:R-:W-:Y:S02]  /*1c60*/  VIADD R0, R3.reuse, 0x40 ;  /* 0x0000004003007836 */ /* 0x040fe40000000000 */
[----:B-1----:R-:W-:-:S03]  /*1c70*/  VIADD R2, R3, 0x80 ;  /* 0x0000008003027836 */ /* 0x002fc60000000000 */
[----:B------:R0:W-:Y:S04]  /*1c80*/  STL [R1+0x21c4], R0 ;  /* 0x0021c40001007387 */ /* 0x0001e80000100800 */
[----:B------:R1:W-:Y:S01]  /*1c90*/  STL [R1+0x21c0], R2 ;  /* 0x0021c00201007387 */ /* 0x0003e20000100800 */
[C---:B0-----:R-:W-:Y:S02]  /*1ca0*/  VIADD R0, R3.reuse, 0xc0 ;  /* 0x000000c003007836 */ /* 0x041fe40000000000 */
[----:B-1----:R-:W-:-:S05]  /*1cb0*/  VIADD R2, R3, 0x100 ;  /* 0x0000010003027836 */ /* 0x002fca0000000000 */
[----:B------:R0:W-:Y:S02]  /*1cc0*/  STL [R1+0x21d0], R2 ;  /* 0x0021d00201007387 */ /* 0x0001e40000100800 */
[----:B0-----:R-:W-:-:S05]  /*1cd0*/  VIADD R2, R3, 0x140 ;  /* 0x0000014003027836 */ /* 0x001fca0000000000 */
[----:B------:R0:W-:Y:S02]  /*1ce0*/  STL [R1+0x21c8], R2 ;  /* 0x0021c80201007387 */ /* 0x0001e40000100800 */
[C---:B0-----:R-:W-:Y:S02]  /*1cf0*/  VIADD R2, R3.reuse, 0x180 ;  /* 0x0000018003027836 */ /* 0x041fe40000000000 */
[----:B------:R-:W-:-:S03]  /*1d00*/  VIADD R3, R3, 0x1c0 ;  /* 0x000001c003037836 */ /* 0x000fc60000000000 */
[----:B------:R0:W-:Y:S04]  /*1d10*/  STL [R1+0x21bc], R2 ;  /* 0x0021bc0201007387 */ /* 0x0001e80000100800 */
[----:B0-----:R0:W5:Y:S04]  /*1d20*/  LDL.LU R2, [R1+0x2200] ;  /* 0x0022000001027983 */ /* 0x0011680000300800 */
[----:B------:R-:W-:Y:S04]  /*1d30*/  STL [R1+0x21cc], R0 ;  /* 0x0021cc0001007387 */ /* 0x000fe80000100800 */
[----:B------:R1:W-:Y:S04]  /*1d40*/  STL [R1+0x21b8], R3 ;  /* 0x0021b80301007387 */ /* 0x0003e80000100800 */
[----:B-1----:R0:W5:Y:S01]  /*1d50*/  LDL.LU R3, [R1+0x21fc] ;  /* 0x0021fc0001037983 */ /* 0x0021620000300800 */
[----:B------:R-:W-:Y:S05]  /*1d60*/  @!P0 BRA `(.L_x_0) ;  /* 0x0000058400a08947 */ /* 0x000fea0003800000 */
[----:B------:R-:W2:Y:S04]  /*1d70*/  LDL R19, [R1+0x1104] ;  /* 0x0011040001137983 */ /* 0x000ea80000100800 */
[----:B------:R-:W3:Y:S04]  /*1d80*/  LDL R20, [R1+0x21c4] ;  /* 0x0021c40001147983 */ /* 0x000ee80000100800 */
[----:B------:R-:W4:Y:S04]  /*1d90*/  LDL R21, [R1+0x21c0] ;  /* 0x0021c00001157983 */ /* 0x000f280000100800 */
[----:B------:R-:W4:Y:S04]  /*1da0*/  LDL R25, [R1+0x21bc] ;  /* 0x0021bc0001197983 */ /* 0x000f280000100800 */
[----:B------:R-:W4:Y:S04]  /*1db0*/  LDL R23, [R1+0x21c8] ;  /* 0x0021c80001177983 */ /* 0x000f280000100800 */
[----:B------:R-:W4:Y:S04]  /*1dc0*/  LDL R22, [R1+0x21d0] ;  /* 0x0021d00001167983 */ /* 0x000f280000100800 */
[----:B------:R-:W4:Y:S01]  /*1dd0*/  LDL R26, [R1+0x21b8] ;  /* 0x0021b800011a7983 */ /* 0x000f220000100800 */
[----:B-----5:R-:W-:Y:S01]  /*1de0*/  IABS R6, R2 ;  /* 0x0000000200067213 */ /* 0x020fe20000000000 */
[----:B------:R-:W-:Y:S01]  /*1df0*/  IMAD.MOV.U32 R27, RZ, RZ, R0 ;  /* 0x000000ffff1b7224 */ /* 0x000fe200078e0000 */
[----:B------:R-:W-:Y:S01]  /*1e00*/  ULDC UR5, c[0x0][0x23c] ;  /* 0x00008f0000057ab9 */ /* 0x000fe20000000800 */
[----:B------:R-:W4:Y:S01]  /*1e10*/  LDL.LU R24, [R1+0x2b0] ;  /* 0x0002b00001187983 */ /* 0x000f220000300800 */
[----:B------:R-:W1:Y:S01]  /*1e20*/  I2F.RP R5, R6 ;  /* 0x0000000600057306 */ /* 0x000e620000209400 */
[----:B------:R-:W-:Y:S01]  /*1e30*/  IABS R0, R3 ;  /* 0x0000000300007213 */ /* 0x000fe20000000000 */
[----:B------:R-:W-:Y:S01]  /*1e40*/  IMAD.MOV.U32 R16, RZ, RZ, RZ ;  /* 0x000000ffff107224 */ /* 0x000fe200078e00ff */
[----:B------:R-:W-:Y:S01]  /*1e50*/  ULDC.64 UR6, c[0x0][0x218] ;  /* 0x0000860000067ab9 */ /* 0x000fe20000000a00 */
[----:B------:R-:W-:-:S04]  /*1e60*/  ULDC.64 UR10, c[0x0][0x210] ;  /* 0x00008400000a7ab9 */ /* 0x000fc80000000a00 */
[----:B------:R-:W0:Y:S08]  /*1e70*/  I2F.RP R4, R0 ;  /* 0x0000000000047306 */ /* 0x000e300000209400 */
[----:B-1----:R-:W1:Y:S08]  /*1e80*/  MUFU.RCP R5, R5 ;  /* 0x0000000500057308 */ /* 0x002e700000001000 */
[----:B0-----:R-:W0:Y:S01]  /*1e90*/  MUFU.RCP R4, R4 ;  /* 0x0000000400047308 */ /* 0x001e220000001000 */
[----:B-1----:R-:W-:-:S07]  /*1ea0*/  VIADD R5, R5, 0xffffffe ;  /* 0x0ffffffe05057836 */ /* 0x002fce0000000000 */
[----:B------:R-:W1:Y:S01]  /*1eb0*/  F2I.FTZ.U32.TRUNC.NTZ R5, R5 ;  /* 0x0000000500057305 */ /* 0x000e62000021f000 */
[----:B0-----:R-:W-:-:S07]  /*1ec0*/  VIADD R4, R4, 0xffffffe ;  /* 0x0ffffffe04047836 */ /* 0x001fce0000000000 */
[----:B------:R1:W0:Y:S02]  /*1ed0*/  F2I.FTZ.U32.TRUNC.NTZ R17, R4 ;  /* 0x0000000400117305 */ /* 0x000224000021f000 */
[----:B-1----:R-:W-:-:S04]  /*1ee0*/  IMAD.MOV R4, RZ, RZ, -R5 ;  /* 0x000000ffff047224 */ /* 0x002fc800078e0a05 */
[----:B------:R-:W-:Y:S02]  /*1ef0*/  IMAD R7, R4, R6, RZ ;  /* 0x0000000604077224 */ /* 0x000fe400078e02ff */
[----:B------:R-:W-:-:S04]  /*1f00*/  IMAD.MOV.U32 R4, RZ, RZ, RZ ;  /* 0x000000ffff047224 */ /* 0x000fc800078e00ff */
[----:B------:R-:W-:-:S04]  /*1f10*/  IMAD.HI.U32 R4, R5, R7, R4 ;  /* 0x0000000705047227 */ /* 0x000fc800078e0004 */
[----:B0-----:R-:W-:-:S04]  /*1f20*/  IMAD.MOV R10, RZ, RZ, -R17 ;  /* 0x000000ffff0a7224 */ /* 0x001fc800078e0a11 */
[----:B------:R-:W-:-:S04]  /*1f30*/  IMAD R10, R10, R0, RZ ;  /* 0x000000000a0a7224 */ /* 0x000fc800078e02ff */
[----:B------:R-:W-:Y:S01]  /*1f40*/  IMAD.HI.U32 R16, R17, R10, R16 ;  /* 0x0000000a11107227 */ /* 0x000fe200078e0010 */
[----:B------:R0:W-:Y:S01]  /*1f50*/  STL [R1+0x22d0], R3 ;  /* 0x0022d00301007387 */ /* 0x0001e20000100800 */
[----:B--2---:R-:W-:Y:S02]  /*1f60*/  IABS R8, R19 ;  /* 0x0000001300087213 */ /* 0x004fe40000000000 */
[----:B---3--:R-:W-:-:S03]  /*1f70*/  IABS R7, R20 ;  /* 0x0000001400077213 */ /* 0x008fc60000000000 */
[----:B------:R-:W-:Y:S01]  /*1f80*/  IMAD.MOV.U32 R5, RZ, RZ, R8 ;  /* 0x000000ffff057224 */ /* 0x000fe200078e0008 */
[----:B----4-:R-:W-:-:S03]  /*1f90*/  IABS R8, R21 ;  /* 0x0000001500087213 */ /* 0x010fc60000000000 */
[----:B------:R-:W-:-:S04]  /*1fa0*/  IMAD.HI.U32 R9, R4, R5, RZ ;  /* 0x0000000504097227 */ /* 0x000fc800078e00ff */
[----:B------:R-:W-:-:S04]  /*1fb0*/  IMAD.HI.U32 R11, R4, R7, RZ ;  /* 0x00000007040b7227 */ /* 0x000fc800078e00ff */
[----:B------:R-:W-:-:S04]  /*1fc0*/  IMAD.HI.U32 R12, R4, R8, RZ ;  /* 0x00000008040c7227 */ /* 0x000fc800078e00ff */
[----:B------:R-:W-:Y:S02]  /*1fd0*/  IMAD.MOV R9, RZ, RZ, -R9 ;  /* 0x000000ffff097224 */ /* 0x000fe400078e0a09 */
[----:B------:R-:W-:Y:S02]  /*1fe0*/  IMAD.MOV R11, RZ, RZ, -R11 ;  /* 0x000000ffff0b7224 */ /* 0x000fe400078e0a0b */
[----:B------:R-:W-:Y:S01]  /*1ff0*/  IMAD.MOV R12, RZ, RZ, -R12 ;  /* 0x000000ffff0c7224 */ /* 0x000fe200078e0a0c */
[----:B------:R-:W-:Y:S01]  /*2000*/  IABS R10, R22 ;  /* 0x00000016000a7213 */ /* 0x000fe20000000000 */
[C---:B------:R-:W-:Y:S01]  /*2010*/  IMAD R5, R6.reuse, R9, R5 ;  /* 0x0000000906057224 */ /* 0x040fe200078e0205 */
[----:B------:R-:W-:Y:S01]  /*2020*/  IABS R9, R27 ;  /* 0x0000001b00097213 */ /* 0x000fe20000000000 */
[C---:B------:R-:W-:Y:S01]  /*2030*/  IMAD R7, R6.reuse, R11, R7 ;  /* 0x0000000b06077224 */ /* 0x040fe200078e0207 */
[----:B------:R-:W-:Y:S01]  /*2040*/  IABS R11, R23 ;  /* 0x00000017000b7213 */ /* 0x000fe20000000000 */
[----:B------:R-:W-:Y:S01]  /*2050*/  IMAD R8, R6, R12, R8 ;  /* 0x0000000c06087224 */ /* 0x000fe200078e0208 */
[----:B------:R-:W-:-:S02]  /*2060*/  IABS R12, R25 ;  /* 0x00000019000c7213 */ /* 0x000fc40000000000 */
[----:B------:R-:W-:Y:S01]  /*2070*/  IABS R15, R26 ;  /* 0x0000001a000f7213 */ /* 0x000fe20000000000 */
[----:B------:R-:W-:Y:S01]  /*2080*/  IMAD.HI.U32 R13, R4, R9, RZ ;  /* 0x00000009040d7227 */ /* 0x000fe200078e00ff */
[----:B------:R-:W-:-:S03]  /*2090*/  ISETP.GT.U32.AND P1, PT, R6, R5, PT ;  /* 0x000000050600720c */ /* 0x000fc60003f24070 */
[----:B------:R-:W-:-:S04]  /*20a0*/  IMAD.HI.U32 R14, R4, R10, RZ ;  /* 0x0000000a040e7227 */ /* 0x000fc800078e00ff */
[----:B------:R-:W-:-:S04]  /*20b0*/  IMAD.HI.U32 R17, R4, R11, RZ ;  /* 0x0000000b04117227 */ /* 0x000fc800078e00ff */
[----:B------:R-:W-:-:S04]  /*20c0*/  IMAD.HI.U32 R18, R4, R12, RZ ;  /* 0x0000000c04127227 */ /* 0x000fc800078e00ff */
[----:B------:R-:W-:-:S04]  /*20d0*/  IMAD.HI.U32 R4, R4, R15, RZ ;  /* 0x0000000f04047227 */ /* 0x000fc800078e00ff */
[----:B------:R-:W-:Y:S02]  /*20e0*/  IMAD.MOV R14, RZ, RZ, -R14 ;  /* 0x000000ffff0e7224 */ /* 0x000fe400078e0a0e */
[----:B------:R-:W-:Y:S02]  /*20f0*/  IMAD.MOV R4, RZ, RZ, -R4 ;  /* 0x000000ffff047224 */ /* 0x000fe400078e0a04 */
[C---:B------:R-:W-:Y:S02]  /*2100*/  IMAD R10, R6.reuse, R14, R10 ;  /* 0x0000000e060a7224 */ /* 0x040fe400078e020a */
[----:B------:R-:W-:Y:S02]  /*2110*/  IMAD.MOV R13, RZ, RZ, -R13 ;  /* 0x000000ffff0d7224 */ /* 0x000fe400078e0a0d */
[C---:B------:R-:W-:Y:S01]  /*2120*/  IMAD R4, R6.reuse, R4, R15 ;  /* 0x0000000406047224 */ /* 0x040fe200078e020f */
[C---:B------:R-:W-:Y:S01]  /*2130*/  ISETP.GT.U32.AND P3, PT, R6.reuse, R10, PT ;  /* 0x0000000a0600720c */ /* 0x040fe20003f64070 */
[----:B------:R-:W-:-:S02]  /*2140*/  IMAD R9, R6, R13, R9 ;  /* 0x0000000d06097224 */ /* 0x000fc400078e0209 */
[----:B------:R-:W-:Y:S01]  /*2150*/  @!P1 IMAD.IADD R5, R5, 0x1, -R6 ;  /* 0x0000000105059824 */ /* 0x000fe200078e0a06 */
[C---:B------:R-:W-:Y:S02]  /*2160*/  ISETP.GT.U32.AND P1, PT, R6.reuse, R4, PT ;  /* 0x000000040600720c */ /* 0x040fe40003f24070 */
[----:B------:R-:W-:-:S07]  /*2170*/  ISETP.GT.U32.AND P6, PT, R6, R9, PT ;  /* 0x000000090600720c */ /* 0x000fce0003fc4070 */
[----:B------:R-:W-:-:S04]  /*2180*/  @!P3 IMAD.IADD R10, R10, 0x1, -R6 ;  /* 0x000000010a0ab824 */ /* 0x000fc800078e0a06 */
[--C-:B------:R-:W-:Y:S01]  /*2190*/  @!P1 IMAD.IADD R4, R4, 0x1, -R6.reuse ;  /* 0x0000000104049824 */ /* 0x100fe200078e0a06 */
[----:B------:R-:W-:Y:S01]  /*21a0*/  ISETP.GT.U32.AND P1, PT, R6, R10, PT ;  /* 0x0000000a0600720c */ /* 0x000fe20003f24070 */
[----:B------:R-:W-:-:S03]  /*21b0*/  @!P6 IMAD.IADD R9, R9, 0x1, -R6 ;  /* 0x000000010909e824 */ /* 0x000fc600078e0a06 */
[----:B------:R-:W-:Y:S02]  /*21c0*/  ISETP.GT.U32.AND P6, PT, R6, R4, PT ;  /* 0x000000040600720c */ /* 0x000fe40003fc4070 */
[----:B------:R-:W-:-:S07]  /*21d0*/  IABS R15, R24 ;  /* 0x00000018000f7213 */ /* 0x000fce0000000000 */
[--C-:B------:R-:W-:Y:S01]  /*21e0*/  @!P1 IMAD.IADD R10, R10, 0x1, -R6.reuse ;  /* 0x000000010a0a9824 */ /* 0x100fe200078e0a06 */
[----:B------:R-:W-:Y:S02]  /*21f0*/  ISETP.GE.AND P1, PT, R24, RZ, PT ;  /* 0x000000ff1800720c */ /* 0x000fe40003f26270 */
[----:B------:R-:W2:Y:S01]  /*2200*/  LDL.LU R24, [R1+0x2b4] ;  /* 0x0002b40001187983 */ /* 0x000ea20000300800 */
[----:B------:R-:W-:Y:S01]  /*2210*/  @!P6 IMAD.IADD R4, R4, 0x1, -R6 ;  /* 0x000000010404e824 */ /* 0x000fe200078e0a06 */
[----:B------:R-:W-:Y:S02]  /*2220*/  ISETP.GE.AND P6, PT, R27, RZ, PT ;  /* 0x000000ff1b00720c */ /* 0x000fe40003fc6270 */
[----:B------:R-:W3:Y:S01]  /*2230*/  LDL.LU R27, [R1+0x2b8] ;  /* 0x0002b800011b7983 */ /* 0x000ee20000300800 */
[----:B------:R-:W-:Y:S01]  /*2240*/  IMAD.MOV R18, RZ, RZ, -R18 ;  /* 0x000000ffff127224 */ /* 0x000fe200078e0a12 */
[----:B------:R-:W-:-:S03]  /*2250*/  ISETP.GT.U32.AND P5, PT, R6, R7, PT ;  /* 0x000000070600720c */ /* 0x000fc60003fa4070 */
[----:B------:R-:W-:-:S05]  /*2260*/  IMAD R12, R6, R18, R12 ;  /* 0x00000012060c7224 */ /* 0x000fca00078e020c */
[C---:B------:R-:W-:Y:S02]  /*2270*/  ISETP.GT.U32.AND P2, PT, R6.reuse, R12, PT ;  /* 0x0000000c0600720c */ /* 0x040fe40003f44070 */
[----:B------:R-:W-:-:S03]  /*2280*/  ISETP.GT.U32.AND P0, PT, R6, R8, PT ;  /* 0x000000080600720c */ /* 0x000fc60003f04070 */
[----:B------:R-:W-:Y:S01]  /*2290*/  @!P5 IMAD.IADD R7, R7, 0x1, -R6 ;  /* 0x000000010707d824 */ /* 0x000fe200078e0a06 */
[----:B------:R-:W-:Y:S01]  /*22a0*/  ISETP.GT.U32.AND P5, PT, R6, R5, PT ;  /* 0x000000050600720c */ /* 0x000fe20003fa4070 */
[----:B------:R-:W-:-:S06]  /*22b0*/  IMAD.MOV R17, RZ, RZ, -R17 ;  /* 0x000000ffff117224 */ /* 0x000fcc00078e0a11 */
[--C-:B------:R-:W-:Y:S01]  /*22c0*/  @!P2 IMAD.IADD R12, R12, 0x1, -R6.reuse ;  /* 0x000000010c0ca824 */ /* 0x100fe200078e0a06 */
[----:B------:R-:W-:Y:S01]  /*22d0*/  ISETP.GT.U32.AND P2, PT, R6, R9, PT ;  /* 0x000000090600720c */ /* 0x000fe20003f44070 */
[--C-:B------:R-:W-:Y:S02]  /*22e0*/  @!P0 IMAD.IADD R8, R8, 0x1, -R6.reuse ;  /* 0x0000000108088824 */ /* 0x100fe400078e0a06 */
[C---:B------:R-:W-:Y:S02]  /*22f0*/  IMAD R11, R6.reuse, R17, R11 ;  /* 0x00000011060b7224 */ /* 0x040fe400078e020b */
[----:B------:R-:W-:Y:S01]  /*2300*/  @!P5 IMAD.IADD R5, R5, 0x1, -R6 ;  /* 0x000000010505d824 */ /* 0x000fe200078e0a06 */
[C---:B------:R-:W-:Y:S02]  /*2310*/  ISETP.GT.U32.AND P3, PT, R6.reuse, R8, PT ;  /* 0x000000080600720c */ /* 0x040fe40003f64070 */
[C---:B------:R-:W-:Y:S02]  /*2320*/  ISETP.GT.U32.AND P5, PT, R6.reuse, R12, PT ;  /* 0x0000000c0600720c */ /* 0x040fe40003fa4070 */
[----:B------:R-:W-:-:S03]  /*2330*/  ISETP.GT.U32.AND P4, PT, R6, R11, PT ;  /* 0x0000000b0600720c */ /* 0x000fc60003f84070 */
[----:B------:R-:W-:Y:S01]  /*2340*/  @!P2 IMAD.IADD R9, R9, 0x1, -R6 ;  /* 0x000000010909a824 */ /* 0x000fe200078e0a06 */
[----:B------:R-:W-:-:S03]  /*2350*/  IABS R13, R28 ;  /* 0x0000001c000d7213 */ /* 0x000fc60000000000 */
[----:B------:R-:W-:Y:S01]  /*2360*/  @!P6 IMAD.MOV R9, RZ, RZ, -R9 ;  /* 0x000000ffff09e224 */ /* 0x000fe200078e0a09 */
[----:B------:R-:W-:Y:S02]  /*2370*/  ISETP.GE.AND P6, PT, R25, RZ, PT ;  /* 0x000000ff1900720c */ /* 0x000fe40003fc6270 */
[----:B------:R-:W4:Y:S01]  /*2380*/  LDL.LU R25, [R1+0x2bc] ;  /* 0x0002bc0001197983 */ /* 0x000f220000300800 */
[----:B------:R-:W-:Y:S01]  /*2390*/  ISETP.GT.U32.AND P0, PT, R6, R7, PT ;  /* 0x000000070600720c */ /* 0x000fe20003f04070 */
[----:B------:R-:W-:Y:S01]  /*23a0*/  @!P3 IMAD.IADD R8, R8, 0x1, -R6 ;  /* 0x000000010808b824 */ /* 0x000fe200078e0a06 */
[----:B------:R-:W-:Y:S01]  /*23b0*/  ISETP.GE.AND P3, PT, R19, RZ, PT ;  /* 0x000000ff1300720c */ /* 0x000fe20003f66270 */
[----:B------:R-:W-:-:S04]  /*23c0*/  IMAD.HI.U32 R14, R16, R13, RZ ;  /* 0x0000000d100e7227 */ /* 0x000fc800078e00ff */
[--C-:B------:R-:W-:Y:S01]  /*23d0*/  @!P5 IMAD.IADD R12, R12, 0x1, -R6.reuse ;  /* 0x000000010c0cd824 */ /* 0x100fe200078e0a06 */
[----:B------:R-:W-:Y:S01]  /*23e0*/  ISETP.GE.AND P5, PT, R20, RZ, PT ;  /* 0x000000ff1400720c */ /* 0x000fe20003fa6270 */
[----:B------:R-:W-:Y:S02]  /*23f0*/  @!P4 IMAD.IADD R11, R11, 0x1, -R6 ;  /* 0x000000010b0bc824 */ /* 0x000fe400078e0a06 */
[----:B------:R-:W-:-:S03]  /*2400*/  IMAD.MOV R14, RZ, RZ, -R14 ;  /* 0x000000ffff0e7224 */ /* 0x000fc600078e0a0e */
[----:B------:R-:W-:Y:S01]  /*2410*/  ISETP.GT.U32.AND P4, PT, R6, R11, PT ;  /* 0x0000000b0600720c */ /* 0x000fe20003f84070 */
[----:B------:R-:W-:Y:S02]  /*2420*/  IMAD R13, R0, R14, R13 ;  /* 0x0000000e000d7224 */ /* 0x000fe400078e020d */
[----:B------:R-:W-:Y:S02]  /*2430*/  IMAD.MOV.U32 R14, RZ, RZ, R5 ;  /* 0x000000ffff0e7224 */ /* 0x000fe400078e0005 */
[----:B------:R-:W-:Y:S02]  /*2440*/  @!P0 IMAD.IADD R7, R7, 0x1, -R6 ;  /* 0x0000000107078824 */ /* 0x000fe400078e0a06 */
[----:B------:R-:W-:Y:S01]  /*2450*/  @!P3 IMAD.MOV R14, RZ, RZ, -R14 ;  /* 0x000000ffff0eb224 */ /* 0x000fe200078e0a0e */
[----:B------:R-:W-:Y:S01]  /*2460*/  ISETP.GE.AND P3, PT, R22, RZ, PT ;  /* 0x000000ff1600720c */ /* 0x000fe20003f66270 */
[----:B------:R-:W-:Y:S01]  /*2470*/  @!P5 IMAD.MOV R7, RZ, RZ, -R7 ;  /* 0x000000ffff07d224 */ /* 0x000fe200078e0a07 */
[----:B------:R-:W-:Y:S01]  /*2480*/  ISETP.GE.AND P5, PT, R23, RZ, PT ;  /* 0x000000ff1700720c */ /* 0x000fe20003fa6270 */
[----:B------:R-:W-:Y:S01]  /*2490*/  IMAD.MOV.U32 R5, RZ, RZ, R15 ;  /* 0x000000ffff057224 */ /* 0x000fe200078e000f */
[----:B------:R-:W-:Y:S01]  /*24a0*/  ISETP.GE.AND P2, PT, R29, RZ, PT ;  /* 0x000000ff1d00720c */ /* 0x000fe20003f46270 */
[----:B------:R-:W-:Y:S01]  /*24b0*/  @!P4 IMAD.IADD R11, R11, 0x1, -R6 ;  /* 0x000000010b0bc824 */ /* 0x000fe200078e0a06 */
[----:B------:R-:W-:Y:S01]  /*24c0*/  IABS R29, R29 ;  /* 0x0000001d001d7213 */ /* 0x000fe20000000000 */
[----:B------:R-:W-:Y:S01]  /*24d0*/  IMAD.HI.U32 R15, R16, R5, RZ ;  /* 0x00000005100f7227 */ /* 0x000fe200078e00ff */
[----:B------:R-:W-:-:S03]  /*24e0*/  ISETP.GE.AND P4, PT, R21, RZ, PT ;  /* 0x000000ff1500720c */ /* 0x000fc60003f86270 */
[----:B------:R-:W-:Y:S02]  /*24f0*/  IMAD.MOV.U32 R6, RZ, RZ, R29 ;  /* 0x000000ffff067224 */ /* 0x000fe400078e001d */
[----:B------:R-:W-:Y:S02]  /*2500*/  IMAD.MOV R15, RZ, RZ, -R15 ;  /* 0x000000ffff0f7224 */ /* 0x000fe400078e0a0f */
[----:B------:R-:W-:-:S04]  /*2510*/  IMAD.HI.U32 R17, R16, R6, RZ ;  /* 0x0000000610117227 */ /* 0x000fc800078e00ff */
[----:B------:R-:W-:Y:S01]  /*2520*/  @!P3 IMAD.MOV R10, RZ, RZ, -R10 ;  /* 0x000000ffff0ab224 */ /* 0x000fe200078e0a0a */
[----:B------:R-:W-:Y:S01]  /*2530*/  ISETP.GE.AND P3, PT, R26, RZ, PT ;  /* 0x000000ff1a00720c */ /* 0x000fe20003f66270 */
[----:B------:R-:W-:Y:S01]  /*2540*/  IMAD R5, R0, R15, R5 ;  /* 0x0000000f00057224 */ /* 0x000fe200078e0205 */
[----:B------:R-:W-:Y:S01]  /*2550*/  LOP3.LUT R15, RZ, R2, RZ, 0x33, !PT ;  /* 0x00000002ff0f7212 */ /* 0x000fe200078e33ff */
[----:B------:R-:W-:Y:S01]  /*2560*/  @!P5 IMAD.MOV R11, RZ, RZ, -R11 ;  /* 0x000000ffff0bd224 */ /* 0x000fe200078e0a0b */
[----:B------:R-:W-:Y:S01]  /*2570*/  ISETP.NE.AND P5, PT, R2, RZ, PT ;  /* 0x000000ff0200720c */ /* 0x000fe20003fa5270 */
[----:B------:R-:W-:Y:S01]  /*2580*/  IMAD.MOV R17, RZ, RZ, -R17 ;  /* 0x000000ffff117224 */ /* 0x000fe200078e0a11 */
[----:B------:R-:W4:Y:S01]  /*2590*/  LDL.LU R26, [R1+0x3b0] ;  /* 0x0003b000011a7983 */ /* 0x000f220000300800 */
[----:B------:R-:W-:Y:S01]  /*25a0*/  @!P4 IMAD.MOV R8, RZ, RZ, -R8 ;  /* 0x000000ffff08c224 */ /* 0x000fe200078e0a08 */
[C---:B------:R-:W-:Y:S01]  /*25b0*/  SEL R14, R15.reuse, R14, !P5 ;  /* 0x0000000e0f0e7207 */ /* 0x040fe20006800000 */
[----:B------:R-:W-:Y:S01]  /*25c0*/  IMAD R6, R0, R17, R6 ;  /* 0x0000001100067224 */ /* 0x000fe200078e0206 */
[C---:B0-----:R-:W-:Y:S01]  /*25d0*/  SEL R3, R15.reuse, R7, !P5 ;  /* 0x000000070f037207 */ /* 0x041fe20006800000 */
[----:B------:R-:W-:Y:S01]  /*25e0*/  IMAD.MOV.U32 R17, RZ, RZ, R12 ;  /* 0x000000ffff117224 */ /* 0x000fe200078e000c */
[C---:B------:R-:W-:Y:S01]  /*25f0*/  SEL R8, R15.reuse, R8, !P5 ;  /* 0x000000080f087207 */ /* 0x040fe20006800000 */
[----:B------:R-:W-:Y:S01]  /*2600*/  STL [R1+0x148], R14 ;  /* 0x0001480e01007387 */ /* 0x000fe20000100800 */
[----:B------:R-:W-:Y:S01]  /*2610*/  SEL R7, R15, R9, !P5 ;  /* 0x000000090f077207 */ /* 0x000fe20006800000 */
[----:B------:R-:W-:-:S02]  /*2620*/  @!P6 IMAD.MOV R17, RZ, RZ, -R17 ;  /* 0x000000ffff11e224 */ /* 0x000fc400078e0a11 */
[----:B------:R0:W-:Y:S01]  /*2630*/  STL [R1+0x14c], R3 ;  /* 0x00014c0301007387 */ /* 0x0001e20000100800 */
[----:B------:R-:W-:-:S03]  /*2640*/  @!P3 IMAD.MOV R4, RZ, RZ, -R4 ;  /* 0x000000ffff04b224 */ /* 0x000fc600078e0a04 */
[----:B------:R1:W-:Y:S01]  /*2650*/  STL [R1+0x144], R8 ;  /* 0x0001440801007387 */ /* 0x0003e20000100800 */
[----:B0-----:R-:W-:-:S03]  /*2660*/  SEL R3, R15, R10, !P5 ;  /* 0x0000000a0f037207 */ /* 0x001fc60006800000 */
[----:B------:R0:W-:Y:S01]  /*2670*/  STL [R1+0x140], R7 ;  /* 0x0001400701007387 */ /* 0x0001e20000100800 */
[----:B-1----:R-:W-:-:S03]  /*2680*/  SEL R8, R15, R11, !P5 ;  /* 0x0000000b0f087207 */ /* 0x002fc60006800000 */
[----:B------:R1:W-:Y:S01]  /*2690*/  STL [R1+0x13c], R3 ;  /* 0x00013c0301007387 */ /* 0x0003e20000100800 */
[----:B0-----:R-:W-:-:S03]  /*26a0*/  SEL R7, R15, R17, !P5 ;  /* 0x000000110f077207 */ /* 0x001fc60006800000 */
[----:B------:R-:W-:Y:S01]  /*26b0*/  STL [R1+0x12c], R8 ;  /* 0x00012c0801007387 */ /* 0x000fe20000100800 */
[----:B-1----:R-:W-:-:S03]  /*26c0*/  SEL R3, R15, R4, !P5 ;  /* 0x000000040f037207 */ /* 0x002fc60006800000 */
[----:B------:R0:W-:Y:S01]  /*26d0*/  STL [R1+0x128], R7 ;  /* 0x0001280701007387 */ /* 0x0001e20000100800 */
[----:B------:R-:W-:-:S03]  /*26e0*/  ISETP.GE.AND P0, PT, R28, RZ, PT ;  /* 0x000000ff1c00720c */ /* 0x000fc60003f06270 */
[----:B------:R1:W-:Y:S04]  /*26f0*/  STL [R1+0x124], R3 ;  /* 0x0001240301007387 */ /* 0x0003e80000100800 */
[----:B------:R-:W4:Y:S01]  /*2700*/  LDL.LU R28, [R1+0x3b4] ;  /* 0x0003b400011c7983 */ /* 0x000f220000300800 */
[----:B------:R-:W-:-:S13]  /*2710*/  ISETP.GT.U32.AND P4, PT, R0, R13, PT ;  /* 0x0000000d0000720c */ /* 0x000fda0003f84070 */
[----:B------:R-:W-:-:S05]  /*2720*/  @!P4 IMAD.IADD R13, R13, 0x1, -R0 ;  /* 0x000000010d0dc824 */ /* 0x000fca00078e0a00 */
[----:B------:R-:W-:-:S13]  /*2730*/  ISETP.GT.U32.AND P6, PT, R0, R13, PT ;  /* 0x0000000d0000720c */ /* 0x000fda0003fc4070 */
[----:B------:R-:W-:Y:S01]  /*2740*/  @!P6 IMAD.IADD R13, R13, 0x1, -R0 ;  /* 0x000000010d0de824 */ /* 0x000fe200078e0a00 */
[C---:B------:R-:W-:Y:S02]  /*2750*/  ISETP.GT.U32.AND P4, PT, R0.reuse, R6, PT ;  /* 0x000000060000720c */ /* 0x040fe40003f84070 */
[----:B------:R-:W-:-:S11]  /*2760*/  ISETP.GT.U32.AND P3, PT, R0, R5, PT ;  /* 0x000000050000720c */ /* 0x000fd60003f64070 */
[----:B------:R-:W-:-:S05]  /*2770*/  @!P4 IMAD.IADD R6, R6, 0x1, -R0 ;  /* 0x000000010606c824 */ /* 0x000fca00078e0a00 */
[----:B------:R-:W-:Y:S01]  /*2780*/  ISETP.GT.U32.AND P4, PT, R0, R6, PT ;  /* 0x000000060000720c */ /* 0x000fe20003f84070 */
[----:B------:R-:W-:Y:S02]  /*2790*/  @!P3 IMAD.IADD R5, R5, 0x1, -R0 ;  /* 0x000000010505b824 */ /* 0x000fe400078e0a00 */
[----:B------:R-:W-:-:S03]  /*27a0*/  IMAD.MOV.U32 R18, RZ, RZ, R13 ;  /* 0x000000ffff127224 */ /* 0x000fc600078e000d */
[----:B------:R-:W-:-:S07]  /*27b0*/  ISETP.GT.U32.AND P3, PT, R0, R5, PT ;  /* 0x000000050000720c */ /* 0x000fce0003f64070 */
[----:B------:R-:W-:-:S04]  /*27c0*/  @!P4 IMAD.IADD R6, R6, 0x1, -R0 ;  /* 0x000000010606c824 */ /* 0x000fc800078e0a00 */
[----:B------:R-:W-:Y:S02]  /*27d0*/  IMAD.MOV.U32 R19, RZ, RZ, R6 ;  /* 0x000000ffff137224 */ /* 0x000fe400078e0006 */
[----:B------:R-:W-:Y:S02]  /*27e0*/  @!P0 IMAD.MOV R18, RZ, RZ, -R18 ;  /* 0x000000ffff128224 */ /* 0x000fe400078e0a12 */
[----:B------:R-:W-:Y:S02]  /*27f0*/  @!P2 IMAD.MOV R19, RZ, RZ, -R19 ;  /* 0x000000ffff13a224 */ /* 0x000fe400078e0a13 */
[----:B------:R-:W-:Y:S01]  /*2800*/  @!P3 IMAD.IADD R5, R5, 0x1, -R0 ;  /* 0x000000010505b824 */ /* 0x000fe200078e0a00 */
[----:B---3--:R-:W-:Y:S02]  /*2810*/  IABS R12, R27 ;  /* 0x0000001b000c7213 */ /* 0x008fe40000000000 */
[----:B------:R-:W-:Y:S02]  /*2820*/  ISETP.GE.AND P6, PT, R27, RZ, PT ;  /* 0x000000ff1b00720c */ /* 0x000fe40003fc6270 */
[----:B------:R-:W3:Y:S04]  /*2830*/  LDL.LU R27, [R1+0x3b8] ;  /* 0x0003b800011b7983 */ /* 0x000ee80000300800 */
[----:B0-----:R-:W3:Y:S04]  /*2840*/  LDL.LU R7, [R1+0x3bc] ;  /* 0x0003bc0001077983 */ /* 0x001ee80000300800 */
[----:B------:R-:W3:Y:S01]  /*2850*/  LDL.LU R14, [R1+0x3c0] ;  /* 0x0003c000010e7983 */ /* 0x000ee20000300800 */
[----:B--2---:R-:W-:-:S05]  /*2860*/  IABS R2, R24 ;  /* 0x0000001800027213 */ /* 0x004fca0000000000 */
[----:B------:R-:W-:-:S04]  /*2870*/  IMAD.HI.U32 R21, R16, R2, RZ ;  /* 0x0000000210157227 */ /* 0x000fc800078e00ff */
[----:B------:R-:W-:Y:S02]  /*2880*/  IMAD.MOV R21, RZ, RZ, -R21 ;  /* 0x000000ffff157224 */ /* 0x000fe400078e0a15 */
[----:B------:R-:W-:Y:S01]  /*2890*/  IMAD.HI.U32 R22, R16, R12, RZ ;  /* 0x0000000c10167227 */ /* 0x000fe200078e00ff */
[----:B------:R-:W-:Y:S03]  /*28a0*/  STL [R1+0x22cc], R18 ;  /* 0x0022cc1201007387 */ /* 0x000fe60000100800 */
[----:B------:R-:W-:Y:S01]  /*28b0*/  IMAD R21, R0, R21, R2 ;  /* 0x0000001500157224 */ /* 0x000fe200078e0202 */
[----:B------:R-:W-:Y:S01]  /*28c0*/  STL [R1+0x22d4], R19 ;  /* 0x0022d41301007387 */ /* 0x000fe20000100800 */
[----:B------:R-:W-:-:S03]  /*28d0*/  IMAD.MOV R22, RZ, RZ, -R22 ;  /* 0x000000ffff167224 */ /* 0x000fc600078e0a16 */
[----:B------:R-:W2:Y:S01]  /*28e0*/  LDL.LU R29, [R1+0x3c4] ;  /* 0x0003c400011d7983 */ /* 0x000ea20000300800 */
[----:B----4-:R-:W-:Y:S01]  /*28f0*/  IABS R23, R25 ;  /* 0x0000001900177213 */ /* 0x010fe20000000000 */
[C---:B------:R-:W-:Y:S02]  /*2900*/  IMAD R22, R0.reuse, R22, R12 ;  /* 0x0000001600167224 */ /* 0x040fe400078e020c */
[----:B------:R-:W-:Y:S01]  /*2910*/  IMAD.MOV.U32 R20, RZ, RZ, R5 ;  /* 0x000000ffff147224 */ /* 0x000fe200078e0005 */
[----:B------:R-:W-:Y:S01]  /*2920*/  ISETP.GT.U32.AND P4, PT, R0, R21, PT ;  /* 0x000000150000720c */ /* 0x000fe20003f84070 */
[----:B------:R-:W-:Y:S01]  /*2930*/  IMAD.HI.U32 R2, R16, R23, RZ ;  /* 0x0000001710027227 */ /* 0x000fe200078e00ff */
[----:B------:R-:W-:Y:S01]  /*2940*/  ISETP.GE.AND P5, PT, R24, RZ, PT ;  /* 0x000000ff1800720c */ /* 0x000fe20003fa6270 */
[----:B-1----:R-:W4:Y:S02]  /*2950*/  LDL.LU R3, [R1+0x3c8] ;  /* 0x0003c80001037983 */ /* 0x002f240000300800 */
[----:B------:R-:W-:-:S04]  /*2960*/  IMAD.MOV R2, RZ, RZ, -R2 ;  /* 0x000000ffff027224 */ /* 0x000fc800078e0a02 */
[C---:B------:R-:W-:Y:S01]  /*2970*/  IMAD R23, R0.reuse, R2, R23 ;  /* 0x0000000200177224 */ /* 0x040fe200078e0217 */
[----:B------:R-:W-:Y:S01]  /*2980*/  ISETP.GT.U32.AND P2, PT, R0, R22, PT ;  /* 0x000000160000720c */ /* 0x000fe20003f44070 */
[----:B------:R-:W-:-:S03]  /*2990*/  @!P1 IMAD.MOV R20, RZ, RZ, -R20 ;  /* 0x000000ffff149224 */ /* 0x000fc600078e0a14 */
[----:B------:R-:W-:Y:S01]  /*29a0*/  ISETP.GT.U32.AND P1, PT, R0, R23, PT ;  /* 0x000000170000720c */ /* 0x000fe20003f24070 */
[----:B------:R-:W-:-:S08]  /*29b0*/  @!P4 IMAD.IADD R21, R21, 0x1, -R0 ;  /* 0x000000011515c824 */ /* 0x000fd000078e0a00 */
[----:B------:R-:W-:Y:S01]  /*29c0*/  @!P2 IMAD.IADD R22, R22, 0x1, -R0 ;  /* 0x000000011616a824 */ /* 0x000fe200078e0a00 */
[----:B------:R-:W-:-:S03]  /*29d0*/  ISETP.GT.U32.AND P4, PT, R0, R21, PT ;  /* 0x000000150000720c */ /* 0x000fc60003f84070 */
[----:B------:R-:W-:Y:S01]  /*29e0*/  @!P1 IMAD.IADD R23, R23, 0x1, -R0 ;  /* 0x0000000117179824 */ /* 0x000fe200078e0a00 */
[----:B------:R-:W-:-:S04]  /*29f0*/  ISETP.GT.U32.AND P2, PT, R0, R22, PT ;  /* 0x000000160000720c */ /* 0x000fc80003f44070 */
[----:B------:R-:W-:Y:S02]  /*2a00*/  ISETP.GT.U32.AND P1, PT, R0, R23, PT ;  /* 0x000000170000720c */ /* 0x000fe40003f24070 */
[----:B------:R-:W-:-:S03]  /*2a10*/  ISETP.GE.AND P0, PT, R25, RZ, PT ;  /* 0x000000ff1900720c */ /* 0x000fc60003f06270 */
[----:B------:R-:W-:-:S04]  /*2a20*/  @!P4 IMAD.IADD R21, R21, 0x1, -R0 ;  /* 0x000000011515c824 */ /* 0x000fc800078e0a00 */
[--C-:B------:R-:W-:Y:S02]  /*2a30*/  @!P2 IMAD.IADD R22, R22, 0x1, -R0.reuse ;  /* 0x000000011616a824 */ /* 0x100fe400078e0a00 */
[----:B------:R-:W-:Y:S02]  /*2a40*/  @!P5 IMAD.MOV R21, RZ, RZ, -R21 ;  /* 0x000000ffff15d224 */ /* 0x000fe400078e0a15 */
[----:B------:R-:W-:Y:S02]  /*2a50*/  @!P1 IMAD.IADD R23, R23, 0x1, -R0 ;  /* 0x0000000117179824 */ /* 0x000fe400078e0a00 */
[----:B------:R-:W-:Y:S01]  /*2a60*/  @!P6 IMAD.MOV R22, RZ, RZ, -R22 ;  /* 0x000000ffff16e224 */ /* 0x000fe200078e0a16 */
[----:B------:R-:W-:Y:S01]  /*2a70*/  STL [R1+0x22d8], R20 ;  /* 0x0022d81401007387 */ /* 0x000fe20000100800 */
[----:B------:R-:W-:-:S03]  /*2a80*/  @!P0 IMAD.MOV R23, RZ, RZ, -R23 ;  /* 0x000000ffff178224 */ /* 0x000fc600078e0a17 */
[----:B------:R-:W4:Y:S04]  /*2a90*/  LDL.LU R10, [R1+0x3cc] ;  /* 0x0003cc00010a7983 */ /* 0x000f280000300800 */
[----:B------:R0:W-:Y:S04]  /*2aa0*/  STL [R1+0x22dc], R21 ;  /* 0x0022dc1501007387 */ /* 0x0001e80000100800 */
[----:B------:R-:W-:Y:S04]  /*2ab0*/  STL [R1+0x22e0], R22 ;  /* 0x0022e01601007387 */ /* 0x000fe80000100800 */
[----:B------:R-:W-:Y:S01]  /*2ac0*/  STL [R1+0x22e4], R23 ;  /* 0x0022e41701007387 */ /* 0x000fe20000100800 */
[----:B------:R-:W-:-:S02]  /*2ad0*/  IABS R25, R28 ;  /* 0x0000001c00197213 */ /* 0x000fc40000000000 */
[----:B------:R-:W-:Y:S02]  /*2ae0*/  ISETP.GE.AND P2, PT, R28, RZ, PT ;  /* 0x000000ff1c00720c */ /* 0x000fe40003f46270 */
[----:B------:R-:W4:Y:S01]  /*2af0*/  LDL.LU R28, [R1+0x3d0] ;  /* 0x0003d000011c7983 */ /* 0x000f220000300800 */
[----:B------:R-:W-:Y:S02]  /*2b00*/  IABS R24, R26 ;  /* 0x0000001a00187213 */ /* 0x000fe40000000000 */
[----:B------:R-:W-:-:S03]  /*2b10*/  ISETP.GE.AND P3, PT, R26, RZ, PT ;  /* 0x000000ff1a00720c */ /* 0x000fc60003f66270 */
[----:B------:R-:W-:-:S04]  /*2b20*/  IMAD.HI.U32 R4, R16, R24, RZ ;  /* 0x0000001810047227 */ /* 0x000fc800078e00ff */
[----:B------:R-:W-:-:S04]  /*2b30*/  IMAD.MOV R4, RZ, RZ, -R4 ;  /* 0x000000ffff047224 */ /* 0x000fc800078e0a04 */
[----:B------:R-:W-:-:S05]  /*2b40*/  IMAD R24, R0, R4, R24 ;  /* 0x0000000400187224 */ /* 0x000fca00078e0218 */
[----:B------:R-:W-:-:S13]  /*2b50*/  ISETP.GT.U32.AND P4, PT, R0, R24, PT ;  /* 0x000000180000720c */ /* 0x000fda0003f84070 */
[----:B------:R-:W-:-:S05]  /*2b60*/  @!P4 IMAD.IADD R24, R24, 0x1, -R0 ;  /* 0x000000011818c824 */ /* 0x000fca00078e0a00 */
[----:B------:R-:W-:Y:S01]  /*2b70*/  ISETP.GT.U32.AND P4, PT, R0, R24, PT ;  /* 0x000000180000720c */ /* 0x000fe20003f84070 */
[----:B------:R-:W-:-:S04]  /*2b80*/  IMAD.HI.U32 R6, R16, R25, RZ ;  /* 0x0000001910067227 */ /* 0x000fc800078e00ff */
[----:B------:R-:W-:-:S08]  /*2b90*/  IMAD.MOV R6, RZ, RZ, -R6 ;  /* 0x000000ffff067224 */ /* 0x000fd000078e0a06 */
[----:B------:R-:W-:Y:S02]  /*2ba0*/  @!P4 IMAD.IADD R24, R24, 0x1, -R0 ;  /* 0x000000011818c824 */ /* 0x000fe400078e0a00 */
[----:B------:R-:W-:Y:S02]  /*2bb0*/  IMAD R25, R0, R6, R25 ;  /* 0x0000000600197224 */ /* 0x000fe400078e0219 */
[----:B------:R-:W-:-:S03]  /*2bc0*/  @!P3 IMAD.MOV R24, RZ, RZ, -R24 ;  /* 0x000000ffff18b224 */ /* 0x000fc600078e0a18 */
[----:B------:R-:W-:-:S13]  /*2bd0*/  ISETP.GT.U32.AND P1, PT, R0, R25, PT ;  /* 0x000000190000720c */ /* 0x000fda0003f24070 */
[----:B------:R-:W-:Y:S01]  /*2be0*/  @!P1 IMAD.IADD R25, R25, 0x1, -R0 ;  /* 0x0000000119199824 */ /* 0x000fe200078e0a00 */
[----:B---3--:R-:W-:Y:S02]  /*2bf0*/  IABS R26, R27 ;  /* 0x0000001b001a7213 */ /* 0x008fe40000000000 */
[----:B------:R-:W-:Y:S02]  /*2c00*/  ISETP.GE.AND P0, PT, R27, RZ, PT ;  /* 0x000000ff1b00720c */ /* 0x000fe40003f06270 */
[----:B------:R-:W3:Y:S01]  /*2c10*/  LDL.LU R27, [R1+0x3d4] ;  /* 0x0003d400011b7983 */ /* 0x000ee20000300800 */
[----:B------:R-:W-:Y:S02]  /*2c20*/  IABS R17, R7 ;  /* 0x0000000700117213 */ /* 0x000fe40000000000 */
[----:B------:R-:W-:Y:S01]  /*2c30*/  IABS R9, R14 ;  /* 0x0000000e00097213 */ /* 0x000fe20000000000 */
[----:B------:R-:W-:-:S04]  /*2c40*/  IMAD.HI.U32 R4, R16, R26, RZ ;  /* 0x0000001a10047227 */ /* 0x000fc800078e00ff */
[----:B------:R-:W-:-:S04]  /*2c50*/  IMAD.HI.U32 R2, R16, R9, RZ ;  /* 0x0000000910027227 */ /* 0x000fc800078e00ff */
[----:B------:R-:W-:-:S04]  /*2c60*/  IMAD.HI.U32 R5, R16, R17, RZ ;  /* 0x0000001110057227 */ /* 0x000fc800078e00ff */
[----:B------:R-:W-:Y:S02]  /*2c70*/  IMAD.MOV R4, RZ, RZ, -R4 ;  /* 0x000000ffff047224 */ /* 0x000fe400078e0a04 */
[----:B------:R-:W-:Y:S02]  /*2c80*/  IMAD.MOV R2, RZ, RZ, -R2 ;  /* 0x000000ffff027224 */ /* 0x000fe400078e0a02 */
[----:B------:R-:W-:Y:S02]  /*2c90*/  IMAD.MOV R5, RZ, RZ, -R5 ;  /* 0x000000ffff057224 */ /* 0x000fe400078e0a05 */
[C---:B------:R-:W-:Y:S02]  /*2ca0*/  IMAD R26, R0.reuse, R4, R26 ;  /* 0x00000004001a7224 */ /* 0x040fe400078e021a */
[C---:B------:R-:W-:Y:S02]  /*2cb0*/  IMAD R9, R0.reuse, R2, R9 ;  /* 0x0000000200097224 */ /* 0x040fe400078e0209 */
[C---:B------:R-:W-:Y:S01]  /*2cc0*/  IMAD R17, R0.reuse, R5, R17 ;  /* 0x0000000500117224 */ /* 0x040fe200078e0211 */
[----:B------:R-:W-:-:S02]  /*2cd0*/  ISETP.GT.U32.AND P5, PT, R0, R26, PT ;  /* 0x0000001a0000720c */ /* 0x000fc40003fa4070 */
[C---:B------:R-:W-:Y:S02]  /*2ce0*/  ISETP.GT.U32.AND P4, PT, R0.reuse, R9, PT ;  /* 0x000000090000720c */ /* 0x040fe40003f84070 */
[----:B------:R-:W-:-:S09]  /*2cf0*/  ISETP.GT.U32.AND P6, PT, R0, R17, PT ;  /* 0x000000110000720c */ /* 0x000fd20003fc4070 */
[--C-:B------:R-:W-:Y:S02]  /*2d00*/  @!P5 IMAD.IADD R26, R26, 0x1, -R0.reuse ;  /* 0x000000011a1ad824 */ /* 0x100fe400078e0a00 */
[--C-:B------:R-:W-:Y:S02]  /*2d10*/  @!P4 IMAD.IADD R9, R9, 0x1, -R0.reuse ;  /* 0x000000010909c824 */ /* 0x100fe400078e0a00 */
[----:B------:R-:W-:Y:S01]  /*2d20*/  @!P6 IMAD.IADD R17, R17, 0x1, -R0 ;  /* 0x000000011111e824 */ /* 0x000fe200078e0a00 */
[C---:B------:R-:W-:Y:S02]  /*2d30*/  ISETP.GT.U32.AND P6, PT, R0.reuse, R26, PT ;  /* 0x0000001a0000720c */ /* 0x040fe40003fc4070 */
[C---:B------:R-:W-:Y:S01]  /*2d40*/  ISETP.GT.U32.AND P3, PT, R0.reuse, R9, PT ;  /* 0x000000090000720c */ /* 0x040fe20003f64070 */
[----:B------:R-:W-:Y:S01]  /*2d50*/  STL [R1+0x22e8], R24 ;  /* 0x0022e81801007387 */ /* 0x000fe20000100800 */
[----:B--2---:R-:W-:Y:S02]  /*2d60*/  IABS R2, R29 ;  /* 0x0000001d00027213 */ /* 0x004fe40000000000 */
[----:B------:R-:W-:-:S07]  /*2d70*/  ISETP.GT.U32.AND P5, PT, R0, R25, PT ;  /* 0x000000190000720c */ /* 0x000fce0003fa4070 */
[--C-:B------:R-:W-:Y:S01]  /*2d80*/  @!P6 IMAD.IADD R26, R26, 0x1, -R0.reuse ;  /* 0x000000011a1ae824 */ /* 0x100fe200078e0a00 */
[----:B------:R-:W-:Y:S01]  /*2d90*/  ISETP.GE.AND P6, PT, R14, RZ, PT ;  /* 0x000000ff0e00720c */ /* 0x000fe20003fc6270 */
[----:B------:R-:W-:Y:S01]  /*2da0*/  @!P3 IMAD.IADD R9, R9, 0x1, -R0 ;  /* 0x000000010909b824 */ /* 0x000fe200078e0a00 */
[----:B------:R-:W-:Y:S01]  /*2db0*/  ISETP.GE.AND P3, PT, R29, RZ, PT ;  /* 0x000000ff1d00720c */ /* 0x000fe20003f66270 */
[----:B------:R-:W2:Y:S01]  /*2dc0*/  LDL.LU R14, [R1+0x3d8] ;  /* 0x0003d800010e7983 */ /* 0x000ea20000300800 */
[----:B------:R-:W-:-:S03]  /*2dd0*/  IMAD.HI.U32 R4, R16, R2, RZ ;  /* 0x0000000210047227 */ /* 0x000fc600078e00ff */
[----:B------:R-:W2:Y:S01]  /*2de0*/  LDL.LU R29, [R1+0x3dc] ;  /* 0x0003dc00011d7983 */ /* 0x000ea20000300800 */
[----:B------:R-:W-:-:S04]  /*2df0*/  IMAD.MOV R5, RZ, RZ, -R4 ;  /* 0x000000ffff057224 */ /* 0x000fc800078e0a04 */
[----:B------:R-:W-:Y:S02]  /*2e00*/  IMAD R2, R0, R5, R2 ;  /* 0x0000000500027224 */ /* 0x000fe400078e0202 */
[----:B------:R-:W-:-:S03]  /*2e10*/  @!P5 IMAD.IADD R25, R25, 0x1, -R0 ;  /* 0x000000011919d824 */ /* 0x000fc600078e0a00 */
[----:B------:R-:W-:Y:S02]  /*2e20*/  ISETP.GT.U32.AND P5, PT, R0, R2, PT ;  /* 0x000000020000720c */ /* 0x000fe40003fa4070 */
[----:B----4-:R-:W-:-:S11]  /*2e30*/  IABS R8, R3 ;  /* 0x0000000300087213 */ /* 0x010fd60000000000 */
[----:B------:R-:W-:Y:S01]  /*2e40*/  @!P5 IMAD.IADD R2, R2, 0x1, -R0 ;  /* 0x000000010202d824 */ /* 0x000fe200078e0a00 */
[----:B------:R-:W-:Y:S02]  /*2e50*/  ISETP.GE.AND P5, PT, R3, RZ, PT ;  /* 0x000000ff0300720c */ /* 0x000fe40003fa6270 */
[----:B------:R-:W4:Y:S01]  /*2e60*/  LDL.LU R3, [R1+0x3e0] ;  /* 0x0003e00001037983 */ /* 0x000f220000300800 */
[----:B------:R-:W-:Y:S02]  /*2e70*/  @!P2 IMAD.MOV R25, RZ, RZ, -R25 ;  /* 0x000000ffff19a224 */ /* 0x000fe400078e0a19 */
[----:B------:R-:W-:Y:S01]  /*2e80*/  @!P6 IMAD.MOV R9, RZ, RZ, -R9 ;  /* 0x000000ffff09e224 */ /* 0x000fe200078e0a09 */
[----:B------:R-:W-:Y:S02]  /*2e90*/  ISETP.GE.AND P1, PT, R7, RZ, PT ;  /* 0x000000ff0700720c */ /* 0x000fe40003f26270 */
[----:B------:R-:W-:Y:S04]  /*2ea0*/  STL [R1+0x22ec], R25 ;  /* 0x0022ec1901007387 */ /* 0x000fe80000100800 */
[----:B------:R1:W-:Y:S01]  /*2eb0*/  STL [R1], R9 ;  /* 0x0000000901007387 */ /* 0x0003e20000100800 */
[----:B------:R-:W-:-:S02]  /*2ec0*/  IABS R7, R28 ;  /* 0x0000001c00077213 */ /* 0x000fc40000000000 */
[----:B------:R-:W-:Y:S02]  /*2ed0*/  ISETP.GE.AND P6, PT, R28, RZ, PT ;  /* 0x000000ff1c00720c */ /* 0x000fe40003fc6270 */
[----:B------:R-:W4:Y:S01]  /*2ee0*/  LDL.LU R28, [R1+0x3e4] ;  /* 0x0003e400011c7983 */ /* 0x000f220000300800 */
[----:B------:R-:W-:Y:S01]  /*2ef0*/  ISETP.GT.U32.AND P4, PT, R0, R17, PT ;  /* 0x000000110000720c */ /* 0x000fe20003f84070 */
[----:B------:R-:W-:Y:S01]  /*2f00*/  IMAD.HI.U32 R4, R16, R8, RZ ;  /* 0x0000000810047227 */ /* 0x000fe200078e00ff */
[----:B------:R-:W-:Y:S01]  /*2f10*/  IABS R11, R10 ;  /* 0x0000000a000b7213 */ /* 0x000fe20000000000 */
[----:B0-----:R-:W4:Y:S02]  /*2f20*/  LDL.LU R21, [R1+0x3e8] ;  /* 0x0003e80001157983 */ /* 0x001f240000300800 */
[----:B------:R-:W-:-:S04]  /*2f30*/  IMAD.MOV R4, RZ, RZ, -R4 ;  /* 0x000000ffff047224 */ /* 0x000fc800078e0a04 */
[----:B------:R-:W-:-:S04]  /*2f40*/  IMAD R8, R0, R4, R8 ;  /* 0x0000000400087224 */ /* 0x000fc800078e0208 */
[----:B------:R-:W-:Y:S01]  /*2f50*/  @!P4 IMAD.IADD R17, R17, 0x1, -R0 ;  /* 0x000000011111c824 */ /* 0x000fe200078e0a00 */
[----:B------:R-:W-:-:S13]  /*2f60*/  ISETP.GT.U32.AND P4, PT, R0, R8, PT ;  /* 0x000000080000720c */ /* 0x000fda0003f84070 */
[----:B------:R-:W-:Y:S01]  /*2f70*/  @!P4 IMAD.IADD R8, R8, 0x1, -R0 ;  /* 0x000000010808c824 */ /* 0x000fe200078e0a00 */
[----:B------:R-:W-:Y:S01]  /*2f80*/  ISETP.GT.U32.AND P4, PT, R0, R2, PT ;  /* 0x000000020000720c */ /* 0x000fe20003f84070 */
[----:B------:R-:W-:Y:S01]  /*2f90*/  @!P1 IMAD.MOV R17, RZ, RZ, -R17 ;  /* 0x000000ffff119224 */ /* 0x000fe200078e0a11 */
[----:B------:R-:W-:Y:S01]  /*2fa0*/  ISETP.GE.AND P1, PT, R10, RZ, PT ;  /* 0x000000ff0a00720c */ /* 0x000fe20003f26270 */
[----:B------:R-:W-:-:S10]  /*2fb0*/  IMAD.HI.U32 R4, R16, R11, RZ ;  /* 0x0000000b10047227 */ /* 0x000fd400078e00ff */
[----:B------:R-:W-:-:S04]  /*2fc0*/  @!P4 IMAD.IADD R2, R2, 0x1, -R0 ;  /* 0x000000010202c824 */ /* 0x000fc800078e0a00 */
[----:B------:R-:W-:Y:S02]  /*2fd0*/  IMAD.MOV.U32 R10, RZ, RZ, R2 ;  /* 0x000000ffff0a7224 */ /* 0x000fe400078e0002 */
[----:B------:R-:W-:Y:S02]  /*2fe0*/  IMAD.MOV R4, RZ, RZ, -R4 ;  /* 0x000000ffff047224 */ /* 0x000fe400078e0a04 */
[----:B------:R-:W-:Y:S02]  /*2ff0*/  @!P3 IMAD.MOV R10, RZ, RZ, -R10 ;  /* 0x000000ffff0ab224 */ /* 0x000fe400078e0a0a */
[----:B------:R-:W-:Y:S02]  /*3000*/  IMAD R11, R0, R4, R11 ;  /* 0x00000004000b7224 */ /* 0x000fe400078e020b */
[----:B------:R-:W-:-:S03]  /*3010*/  @!P0 IMAD.MOV R26, RZ, RZ, -R26 ;  /* 0x000000ffff1a8224 */ /* 0x000fc600078e0a1a */
[C---:B------:R-:W-:Y:S02]  /*3020*/  ISETP.GT.U32.AND P0, PT, R0.reuse, R11, PT ;  /* 0x0000000b0000720c */ /* 0x040fe40003f04070 */
[----:B------:R-:W-:-:S11]  /*3030*/  ISETP.GT.U32.AND P2, PT, R0, R8, PT ;  /* 0x000000080000720c */ /* 0x000fd60003f44070 */
[----:B------:R-:W-:-:S05]  /*3040*/  @!P0 IMAD.IADD R11, R11, 0x1, -R0 ;  /* 0x000000010b0b8824 */ /* 0x000fca00078e0a00 */
[----:B------:R-:W-:Y:S01]  /*3050*/  ISETP.GT.U32.AND P0, PT, R0, R11, PT ;  /* 0x0000000b0000720c */ /* 0x000fe20003f04070 */
[----:B------:R-:W-:-:S04]  /*3060*/  @!P2 IMAD.IADD R8, R8, 0x1, -R0 ;  /* 0x000000010808a824 */ /* 0x000fc800078e0a00 */
[----:B-1----:R-:W-:-:S04]  /*3070*/  IMAD.MOV.U32 R9, RZ, RZ, R8 ;  /* 0x000000ffff097224 */ /* 0x002fc800078e0008 */
[----:B------:R-:W-:-:S04]  /*3080*/  @!P5 IMAD.MOV R9, RZ, RZ, -R9 ;  /* 0x000000ffff09d224 */ /* 0x000fc800078e0a09 */
[----:B------:R-:W-:-:S04]  /*3090*/  @!P0 IMAD.IADD R11, R11, 0x1, -R0 ;  /* 0x000000010b0b8824 */ /* 0x000fc800078e0a00 */
[----:B------:R-:W-:Y:S01]  /*30a0*/  @!P1 IMAD.MOV R11, RZ, RZ, -R11 ;  /* 0x000000ffff0b9224 */ /* 0x000fe200078e0a0b */
[----:B---3--:R-:W-:Y:S02]  /*30b0*/  IABS R5, R27 ;  /* 0x0000001b00057213 */ /* 0x008fe40000000000 */
[----:B------:R-:W-:Y:S02]  /*30c0*/  ISETP.GE.AND P4, PT, R27, RZ, PT ;  /* 0x000000ff1b00720c */ /* 0x000fe40003f86270 */
[----:B------:R-:W3:Y:S04]  /*30d0*/  LDL.LU R27, [R1+0x3ec] ;  /* 0x0003ec00011b7983 */ /* 0x000ee80000300800 */
[----:B------:R-:W-:Y:S04]  /*30e0*/  STL [R1+0x94], R10 ;  /* 0x0000940a01007387 */ /* 0x000fe80000100800 */
[----:B------:R-:W3:Y:S04]  /*30f0*/  LDL.LU R20, [R1+0x3f0] ;  /* 0x0003f00001147983 */ /* 0x000ee80000300800 */
[----:B------:R-:W-:Y:S04]  /*3100*/  STL [R1+0xb8], R9 ;  /* 0x0000b80901007387 */ /* 0x000fe80000100800 */
[----:B------:R-:W-:Y:S04]  /*3110*/  STL [R1+0xbc], R11 ;  /* 0x0000bc0b01007387 */ /* 0x000fe80000100800 */
[----:B------:R-:W3:Y:S01]  /*3120*/  LDL.LU R19, [R1+0x3f4] ;  /* 0x0003f40001137983 */ /* 0x000ee20000300800 */
[----:B------:R-:W-:-:S03]  /*3130*/  IMAD.HI.U32 R6, R16, R7, RZ ;  /* 0x0000000710067227 */ /* 0x000fc600078e00ff */
[----:B------:R-:W3:Y:S01]  /*3140*/  LDL.LU R18, [R1+0x3f8] ;  /* 0x0003f80001127983 */ /* 0x000ee20000300800 */
[----:B------:R-:W-:Y:S02]  /*3150*/  IMAD.MOV R6, RZ, RZ, -R6 ;  /* 0x000000ffff067224 */ /* 0x000fe400078e0a06 */
[----:B------:R-:W-:-:S04]  /*3160*/  IMAD.HI.U32 R4, R16, R5, RZ ;  /* 0x0000000510047227 */ /* 0x000fc800078e00ff */
[----:B------:R-:W-:Y:S02]  /*3170*/  IMAD R7, R0, R6, R7 ;  /* 0x0000000600077224 */ /* 0x000fe400078e0207 */
[----:B------:R-:W-:-:S03]  /*3180*/  IMAD.MOV R4, RZ, RZ, -R4 ;  /* 0x000000ffff047224 */ /* 0x000fc600078e0a04 */
[C---:B------:R-:W-:Y:S01]  /*3190*/  ISETP.GT.U32.AND P2, PT, R0.reuse, R7, PT ;  /* 0x000000070000720c */ /* 0x040fe20003f44070 */
[----:B------:R-:W-:-:S05]  /*31a0*/  IMAD R5, R0, R4, R5 ;  /* 0x0000000400057224 */ /* 0x000fca00078e0205 */
[----:B------:R-:W-:-:S07]  /*31b0*/  ISETP.GT.U32.AND P3, PT, R0, R5, PT ;  /* 0x000000050000720c */ /* 0x000fce0003f64070 */
[--C-:B------:R-:W-:Y:S01]  /*31c0*/  @!P2 IMAD.IADD R7, R7, 0x1, -R0.reuse ;  /* 0x000000010707a824 */ /* 0x100fe200078e0a00 */
[----:B--2---:R-:W-:Y:S02]  /*31d0*/  IABS R4, R29 ;  /* 0x0000001d00047213 */ /* 0x004fe40000000000 */
[----:B------:R-:W-:Y:S02]  /*31e0*/  ISETP.GE.AND P0, PT, R29, RZ, PT ;  /* 0x000000ff1d00720c */ /* 0x000fe40003f06270 */
[----:B------:R-:W2:Y:S01]  /*31f0*/  LDL.LU R29, [R1+0x3fc] ;  /* 0x0003fc00011d7983 */ /* 0x000ea20000300800 */
[----:B------:R-:W-:Y:S01]  /*3200*/  ISETP.GT.U32.AND P2, PT, R0, R7, PT ;  /* 0x000000070000720c */ /* 0x000fe20003f44070 */
[----:B------:R-:W-:-:S05]  /*3210*/  @!P3 IMAD.IADD R5, R5, 0x1, -R0 ;  /* 0x000000010505b824 */ /* 0x000fca00078e0a00 */
[----:B------:R-:W-:-:S07]  /*3220*/  ISETP.GT.U32.AND P3, PT, R0, R5, PT ;  /* 0x000000050000720c */ /* 0x000fce0003f64070 */
[--C-:B------:R-:W-:Y:S01]  /*3230*/  @!P2 IMAD.IADD R7, R7, 0x1, -R0.reuse ;  /* 0x000000010707a824 */ /* 0x100fe200078e0a00 */
[----:B----4-:R-:W-:Y:S02]  /*3240*/  IABS R2, R3 ;  /* 0x0000000300027213 */ /* 0x010fe40000000000 */
[----:B------:R-:W-:Y:S01]  /*3250*/  ISETP.GE.AND P1, PT, R3, RZ, PT ;  /* 0x000000ff0300720c */ /* 0x000fe20003f26270 */
[----:B------:R-:W-:Y:S02]  /*3260*/  IMAD.MOV.U32 R3, RZ, RZ, R7 ;  /* 0x000000ffff037224 */ /* 0x000fe400078e0007 */
[----:B------:R-:W-:Y:S02]  /*3270*/  @!P3 IMAD.IADD R5, R5, 0x1, -R0 ;  /* 0x000000010505b824 */ /* 0x000fe400078e0a00 */
[----:B------:R-:W-:-:S05]  /*3280*/  @!P6 IMAD.MOV R3, RZ, RZ, -R3 ;  /* 0x000000ffff03e224 */ /* 0x000fca00078e0a03 */
[----:B------:R0:W-:Y:S02]  /*3290*/  STL [R1+0xc0], R3 ;  /* 0x0000c00301007387 */ /* 0x0001e40000100800 */
[----:B0-----:R-:W-:-:S04]  /*32a0*/  IMAD.MOV.U32 R3, RZ, RZ, R5 ;  /* 0x000000ffff037224 */ /* 0x001fc800078e0005 */
[----:B------:R-:W-:Y:S01]  /*32b0*/  @!P4 IMAD.MOV R3, RZ, RZ, -R3 ;  /* 0x000000ffff03c224 */ /* 0x000fe200078e0a03 */
[----:B------:R-:W-:Y:S02]  /*32c0*/  ISETP.GE.AND P2, PT, R28, RZ, PT ;  /* 0x000000ff1c00720c */ /* 0x000fe40003f46270 */
[----:B------:R-:W-:Y:S02]  /*32d0*/  IABS R12, R28 ;  /* 0x0000001c000c7213 */ /* 0x000fe40000000000 */
[----:B------:R-:W4:Y:S04]  /*32e0*/  LDL.LU R28, [R1+0x400] ;  /* 0x00040000011c7983 */ /* 0x000f280000300800 */
[----:B------:R0:W-:Y:S04]  /*32f0*/  STL [R1+0xc4], R3 ;  /* 0x0000c40301007387 */ /* 0x0001e80000100800 */
[----:B0-----:R-:W4:Y:S01]  /*3300*/  LDL.LU R3, [R1+0x404] ;  /* 0x0004040001037983 */ /* 0x001f220000300800 */
[----:B------:R-:W-:Y:S01]  /*3310*/  IABS R6, R14 ;  /* 0x0000000e00067213 */ /* 0x000fe20000000000 */
[----:B------:R-:W-:-:S04]  /*3320*/  IMAD.HI.U32 R8, R16, R2, RZ ;  /* 0x0000000210087227 */ /* 0x000fc800078e00ff */
[----:B------:R-:W-:-:S04]  /*3330*/  IMAD.HI.U32 R10, R16, R6, RZ ;  /* 0x00000006100a7227 */ /* 0x000fc800078e00ff */
[----:B------:R-:W-:Y:S02]  /*3340*/  IMAD.MOV R10, RZ, RZ, -R10 ;  /* 0x000000ffff0a7224 */ /* 0x000fe400078e0a0a */
[----:B------:R-:W-:Y:S02]  /*3350*/  IMAD.MOV R8, RZ, RZ, -R8 ;  /* 0x000000ffff087224 */ /* 0x000fe400078e0a08 */
[----:B------:R-:W-:Y:S02]  /*3360*/  IMAD R6, R0, R10, R6 ;  /* 0x0000000a00067224 */ /* 0x000fe400078e0206 */
[----:B------:R-:W-:-:S03]  /*3370*/  IMAD.HI.U32 R9, R16, R4, RZ ;  /* 0x0000000410097227 */ /* 0x000fc600078e00ff */
[C---:B------:R-:W-:Y:S01]  /*3380*/  ISETP.GT.U32.AND P6, PT, R0.reuse, R6, PT ;  /* 0x000000060000720c */ /* 0x040fe20003fc4070 */
[----:B------:R-:W-:Y:S02]  /*3390*/  IMAD R2, R0, R8, R2 ;  /* 0x0000000800027224 */ /* 0x000fe400078e0202 */
[----:B------:R-:W-:-:S03]  /*33a0*/  IMAD.MOV R9, RZ, RZ, -R9 ;  /* 0x000000ffff097224 */ /* 0x000fc600078e0a09 */
[C---:B------:R-:W-:Y:S01]  /*33b0*/  ISETP.GT.U32.AND P4, PT, R0.reuse, R2, PT ;  /* 0x000000020000720c */ /* 0x040fe20003f84070 */
[----:B------:R-:W-:-:S05]  /*33c0*/  IMAD R4, R0, R9, R4 ;  /* 0x0000000900047224 */ /* 0x000fca00078e0204 */
[----:B------:R-:W-:Y:S01]  /*33d0*/  ISETP.GT.U32.AND P3, PT, R0, R4, PT ;  /* 0x000000040000720c */ /* 0x000fe20003f64070 */
[----:B------:R-:W-:Y:S02]  /*33e0*/  @!P6 IMAD.IADD R6, R6, 0x1, -R0 ;  /* 0x000000010606e824 */ /* 0x000fe400078e0a00 */
[----:B------:R-:W-:-:S03]  /*33f0*/  IMAD.HI.U32 R13, R16, R12, RZ ;  /* 0x0000000c100d7227 */ /* 0x000fc600078e00ff */
[----:B------:R-:W-:Y:S01]  /*3400*/  ISETP.GT.U32.AND P6, PT, R0, R6, PT ;  /* 0x000000060000720c */ /* 0x000fe20003fc4070 */
[----:B------:R-:W-:Y:S01]  /*3410*/  @!P4 IMAD.IADD R2, R2, 0x1, -R0 ;  /* 0x000000010202c824 */ /* 0x000fe200078e0a00 */
[----:B------:R-:W-:Y:S01]  /*3420*/  IABS R11, R21 ;  /* 0x00000015000b7213 */ /* 0x000fe20000000000 */
[----:B------:R-:W-:-:S03]  /*3430*/  IMAD.MOV R13, RZ, RZ, -R13 ;  /* 0x000000ffff0d7224 */ /* 0x000fc600078e0a0d */
[----:B------:R-:W-:Y:S01]  /*3440*/  ISETP.GT.U32.AND P4, PT, R0, R2, PT ;  /* 0x000000020000720c */ /* 0x000fe20003f84070 */
[----:B------:R-:W-:Y:S02]  /*3450*/  @!P3 IMAD.IADD R4, R4, 0x1, -R0 ;  /* 0x000000010404b824 */ /* 0x000fe400078e0a00 */
[----:B------:R-:W-:Y:S02]  /*3460*/  IMAD R12, R0, R13, R12 ;  /* 0x0000000d000c7224 */ /* 0x000fe400078e020c */
[----:B------:R-:W-:Y:S01]  /*3470*/  IMAD.HI.U32 R9, R16, R11, RZ ;  /* 0x0000000b10097227 */ /* 0x000fe200078e00ff */
[----:B------:R-:W-:-:S03]  /*3480*/  ISETP.GT.U32.AND P3, PT, R0, R4, PT ;  /* 0x000000040000720c */ /* 0x000fc60003f64070 */
[--C-:B------:R-:W-:Y:S01]  /*3490*/  @!P6 IMAD.IADD R6, R6, 0x1, -R0.reuse ;  /* 0x000000010606e824 */ /* 0x100fe200078e0a00 */
[----:B------:R-:W-:Y:S01]  /*34a0*/  ISETP.GT.U32.AND P6, PT, R0, R12, PT ;  /* 0x0000000c0000720c */ /* 0x000fe20003fc4070 */
[----:B------:R-:W-:Y:S02]  /*34b0*/  IMAD.MOV R9, RZ, RZ, -R9 ;  /* 0x000000ffff097224 */ /* 0x000fe400078e0a09 */
[----:B------:R-:W-:Y:S02]  /*34c0*/  @!P4 IMAD.IADD R2, R2, 0x1, -R0 ;  /* 0x000000010202c824 */ /* 0x000fe400078e0a00 */
[----:B------:R-:W-:Y:S01]  /*34d0*/  IMAD R11, R0, R9, R11 ;  /* 0x00000009000b7224 */ /* 0x000fe200078e020b */
[----:B------:R-:W-:-:S03]  /*34e0*/  ISETP.GE.AND P5, PT, R14, RZ, PT ;  /* 0x000000ff0e00720c */ /* 0x000fc60003fa6270 */
[----:B------:R-:W-:Y:S01]  /*34f0*/  @!P3 IMAD.IADD R4, R4, 0x1, -R0 ;  /* 0x000000010404b824 */ /* 0x000fe200078e0a00 */
[----:B------:R-:W-:-:S03]  /*3500*/  ISETP.GT.U32.AND P3, PT, R0, R11, PT ;  /* 0x0000000b0000720c */ /* 0x000fc60003f64070 */
[----:B------:R-:W-:Y:S02]  /*3510*/  @!P6 IMAD.IADD R12, R12, 0x1, -R0 ;  /* 0x000000010c0ce824 */ /* 0x000fe400078e0a00 */
[----:B------:R-:W-:-:S04]  /*3520*/  @!P0 IMAD.MOV R4, RZ, RZ, -R4 ;  /* 0x000000ffff048224 */ /* 0x000fc800078e0a04 */
[----:B------:R-:W-:-:S04]  /*3530*/  @!P5 IMAD.MOV R6, RZ, RZ, -R6 ;  /* 0x000000ffff06d224 */ /* 0x000fc800078e0a06 */
[----:B------:R-:W-:Y:S01]  /*3540*/  @!P3 IMAD.IADD R11, R11, 0x1, -R0 ;  /* 0x000000010b0bb824 */ /* 0x000fe200078e0a00 */
[----:B------:R0:W-:Y:S01]  /*3550*/  STL [R1+0x98], R6 ;  /* 0x0000980601007387 */ /* 0x0001e20000100800 */
[----:B------:R-:W-:Y:S01]  /*3560*/  ISETP.GE.AND P3, PT, R21, RZ, PT ;  /* 0x000000ff1500720c */ /* 0x000fe20003f66270 */
[----:B0-----:R-:W-:-:S04]  /*3570*/  IMAD.MOV.U32 R6, RZ, RZ, R2 ;  /* 0x000000ffff067224 */ /* 0x001fc800078e0002 */
[----:B------:R-:W-:Y:S01]  /*3580*/  @!P1 IMAD.MOV R6, RZ, RZ, -R6 ;  /* 0x000000ffff069224 */ /* 0x000fe200078e0a06 */
[----:B------:R-:W-:Y:S04]  /*3590*/  STL [R1+0x9c], R4 ;  /* 0x00009c0401007387 */ /* 0x000fe80000100800 */
[----:B------:R-:W-:Y:S01]  /*35a0*/  STL [R1+0xb4], R6 ;  /* 0x0000b40601007387 */ /* 0x000fe20000100800 */
[----:B---3--:R-:W-:-:S05]  /*35b0*/  IABS R10, R27 ;  /* 0x0000001b000a7213 */ /* 0x008fca0000000000 */
[----:B------:R-:W-:Y:S01]  /*35c0*/  IMAD.HI.U32 R7, R16, R10, RZ ;  /* 0x0000000a10077227 */ /* 0x000fe200078e00ff */
[----:B------:R-:W-:-:S03]  /*35d0*/  IABS R8, R20 ;  /* 0x0000001400087213 */ /* 0x000fc60000000000 */
[----:B------:R-:W-:-:S04]  /*35e0*/  IMAD.MOV R7, RZ, RZ, -R7 ;  /* 0x000000ffff077224 */ /* 0x000fc800078e0a07 */
[----:B------:R-:W-:Y:S02]  /*35f0*/  IMAD R10, R0, R7, R10 ;  /* 0x00000007000a7224 */ /* 0x000fe400078e020a */
[----:B------:R-:W-:-:S03]  /*3600*/  IMAD.HI.U32 R5, R16, R8, RZ ;  /* 0x0000000810057227 */ /* 0x000fc600078e00ff */
[----:B------:R-:W-:Y:S01]  /*3610*/  ISETP.GT.U32.AND P4, PT, R0, R10, PT ;  /* 0x0000000a0000720c */ /* 0x000fe20003f84070 */
[----:B------:R-:W-:-:S04]  /*3620*/  IMAD.MOV R5, RZ, RZ, -R5 ;  /* 0x000000ffff057224 */ /* 0x000fc800078e0a05 */
[----:B------:R-:W-:-:S05]  /*3630*/  IMAD R8, R0, R5, R8 ;  /* 0x0000000500087224 */ /* 0x000fca00078e0208 */
[----:B------:R-:W-:-:S03]  /*3640*/  ISETP.GT.U32.AND P6, PT, R0, R8, PT ;  /* 0x000000080000720c */ /* 0x000fc60003fc4070 */
[----:B------:R-:W-:-:S05]  /*3650*/  @!P4 IMAD.IADD R10, R10, 0x1, -R0 ;  /* 0x000000010a0ac824 */ /* 0x000fca00078e0a00 */
[C---:B------:R-:W-:Y:S02]  /*3660*/  ISETP.GT.U32.AND P0, PT, R0.reuse, R10, PT ;  /* 0x0000000a0000720c */ /* 0x040fe40003f04070 */
[----:B------:R-:W-:-:S03]  /*3670*/  ISETP.GT.U32.AND P4, PT, R0, R12, PT ;  /* 0x0000000c0000720c */ /* 0x000fc60003f84070 */
[----:B------:R-:W-:Y:S01]  /*3680*/  @!P6 IMAD.IADD R8, R8, 0x1, -R0 ;  /* 0x000000010808e824 */ /* 0x000fe200078e0a00 */
[----:B------:R-:W-:-:S07]  /*3690*/  ISETP.GT.U32.AND P6, PT, R0, R11, PT ;  /* 0x0000000b0000720c */ /* 0x000fce0003fc4070 */
[--C-:B------:R-:W-:Y:S01]  /*36a0*/  @!P0 IMAD.IADD R10, R10, 0x1, -R0.reuse ;  /* 0x000000010a0a8824 */ /* 0x100fe200078e0a00 */
[----:B------:R-:W-:Y:S02]  /*36b0*/  ISETP.GE.AND P0, PT, R27, RZ, PT ;  /* 0x000000ff1b00720c */ /* 0x000fe40003f06270 */
[----:B------:R-:W3:Y:S01]  /*36c0*/  LDL.LU R27, [R1+0x408] ;  /* 0x00040800011b7983 */ /* 0x000ee20000300800 */
[--C-:B------:R-:W-:Y:S01]  /*36d0*/  @!P4 IMAD.IADD R12, R12, 0x1, -R0.reuse ;  /* 0x000000010c0cc824 */ /* 0x100fe200078e0a00 */
[----:B------:R-:W-:Y:S01]  /*36e0*/  IABS R7, R19 ;  /* 0x0000001300077213 */ /* 0x000fe20000000000 */
[----:B------:R-:W-:Y:S01]  /*36f0*/  @!P6 IMAD.IADD R11, R11, 0x1, -R0 ;  /* 0x000000010b0be824 */ /* 0x000fe200078e0a00 */
[----:B------:R-:W3:Y:S01]  /*3700*/  LDL.LU R22, [R1+0x40c] ;  /* 0x00040c0001167983 */ /* 0x000ee20000300800 */
[----:B------:R-:W-:Y:S02]  /*3710*/  @!P2 IMAD.MOV R12, RZ, RZ, -R12 ;  /* 0x000000ffff0ca224 */ /* 0x000fe400078e0a0c */
[----:B------:R-:W-:Y:S01]  /*3720*/  @!P3 IMAD.MOV R11, RZ, RZ, -R11 ;  /* 0x000000ffff0bb224 */ /* 0x000fe200078e0a0b */
[----:B------:R-:W-:Y:S01]  /*3730*/  ISETP.GT.U32.AND P5, PT, R0, R8, PT ;  /* 0x000000080000720c */ /* 0x000fe20003fa4070 */
[----:B------:R-:W-:Y:S01]  /*3740*/  IMAD.HI.U32 R15, R16, R7, RZ ;  /* 0x00000007100f7227 */ /* 0x000fe200078e00ff */
[----:B------:R-:W-:Y:S03]  /*3750*/  STL [R1+0xa0], R12 ;  /* 0x0000a00c01007387 */ /* 0x000fe60000100800 */
[----:B------:R-:W-:Y:S01]  /*3760*/  IMAD.MOV R15, RZ, RZ, -R15 ;  /* 0x000000ffff0f7224 */ /* 0x000fe200078e0a0f */
[----:B------:R-:W-:Y:S04]  /*3770*/  STL [R1+0xa4], R11 ;  /* 0x0000a40b01007387 */ /* 0x000fe80000100800 */
[----:B------:R-:W3:Y:S01]  /*3780*/  LDL.LU R21, [R1+0x410] ;  /* 0x0004100001157983 */ /* 0x000ee20000300800 */
[----:B------:R-:W-:Y:S01]  /*3790*/  IMAD R7, R0, R15, R7 ;  /* 0x0000000f00077224 */ /* 0x000fe200078e0207 */
[----:B------:R-:W-:Y:S01]  /*37a0*/  IABS R13, R18 ;  /* 0x00000012000d7213 */ /* 0x000fe20000000000 */
[----:B------:R-:W-:Y:S01]  /*37b0*/  @!P0 IMAD.MOV R10, RZ, RZ, -R10 ;  /* 0x000000ffff0a8224 */ /* 0x000fe200078e0a0a */
[----:B------:R-:W3:Y:S01]  /*37c0*/  LDL.LU R23, [R1+0x414] ;  /* 0x0004140001177983 */ /* 0x000ee20000300800 */
[----:B------:R-:W-:Y:S01]  /*37d0*/  @!P5 IMAD.IADD R8, R8, 0x1, -R0 ;  /* 0x000000010808d824 */ /* 0x000fe200078e0a00 */
[----:B------:R-:W-:Y:S01]  /*37e0*/  ISETP.GT.U32.AND P1, PT, R0, R7, PT ;  /* 0x000000070000720c */ /* 0x000fe20003f24070 */
[----:B------:R-:W-:Y:S01]  /*37f0*/  IMAD.HI.U32 R14, R16, R13, RZ ;  /* 0x0000000d100e7227 */ /* 0x000fe200078e00ff */
[----:B------:R-:W-:Y:S01]  /*3800*/  ISETP.GE.AND P5, PT, R20, RZ, PT ;  /* 0x000000ff1400720c */ /* 0x000fe20003fa6270 */
[----:B------:R-:W-:Y:S04]  /*3810*/  STL [R1+0xa8], R10 ;  /* 0x0000a80a01007387 */ /* 0x000fe80000100800 */
[----:B------:R-:W3:Y:S01]  /*3820*/  LDL.LU R20, [R1+0x418] ;  /* 0x0004180001147983 */ /* 0x000ee20000300800 */
[----:B------:R-:W-:Y:S01]  /*3830*/  IMAD.MOV R14, RZ, RZ, -R14 ;  /* 0x000000ffff0e7224 */ /* 0x000fe200078e0a0e */
[----:B--2---:R-:W-:-:S03]  /*3840*/  IABS R5, R29 ;  /* 0x0000001d00057213 */ /* 0x004fc60000000000 */
[C---:B------:R-:W-:Y:S02]  /*3850*/  IMAD R13, R0.reuse, R14, R13 ;  /* 0x0000000e000d7224 */ /* 0x040fe400078e020d */
[----:B------:R-:W-:Y:S01]  /*3860*/  @!P1 IMAD.IADD R7, R7, 0x1, -R0 ;  /* 0x0000000107079824 */ /* 0x000fe200078e0a00 */
[----:B------:R-:W-:Y:S02]  /*3870*/  ISETP.GE.AND P1, PT, R19, RZ, PT ;  /* 0x000000ff1300720c */ /* 0x000fe40003f26270 */
[----:B------:R-:W2:Y:S01]  /*3880*/  LDL.LU R19, [R1+0x41c] ;  /* 0x00041c0001137983 */ /* 0x000ea20000300800 */
[----:B------:R-:W-:Y:S01]  /*3890*/  ISETP.GT.U32.AND P4, PT, R0, R13, PT ;  /* 0x0000000d0000720c */ /* 0x000fe20003f84070 */
[----:B------:R-:W-:-:S04]  /*38a0*/  IMAD.HI.U32 R9, R16, R5, RZ ;  /* 0x0000000510097227 */ /* 0x000fc800078e00ff */
[----:B------:R-:W-:-:S04]  /*38b0*/  IMAD.MOV R9, RZ, RZ, -R9 ;  /* 0x000000ffff097224 */ /* 0x000fc800078e0a09 */
[----:B------:R-:W-:-:S04]  /*38c0*/  IMAD R5, R0, R9, R5 ;  /* 0x0000000900057224 */ /* 0x000fc800078e0205 */
[----:B------:R-:W-:Y:S01]  /*38d0*/  @!P4 IMAD.IADD R13, R13, 0x1, -R0 ;  /* 0x000000010d0dc824 */ /* 0x000fe200078e0a00 */
[----:B------:R-:W-:Y:S02]  /*38e0*/  ISETP.GE.AND P4, PT, R18, RZ, PT ;  /* 0x000000ff1200720c */ /* 0x000fe40003f86270 */
[----:B------:R-:W2:Y:S01]  /*38f0*/  LDL.LU R18, [R1+0x420] ;  /* 0x0004200001127983 */ /* 0x000ea20000300800 */
[----:B------:R-:W-:Y:S01]  /*3900*/  ISETP.GT.U32.AND P6, PT, R0, R5, PT ;  /* 0x000000050000720c */ /* 0x000fe20003fc4070 */
[----:B------:R-:W-:Y:S01]  /*3910*/  @!P5 IMAD.MOV R8, RZ, RZ, -R8 ;  /* 0x000000ffff08d224 */ /* 0x000fe200078e0a08 */
[----:B------:R-:W-:-:S04]  /*3920*/  ISETP.GE.AND P0, PT, R29, RZ, PT ;  /* 0x000000ff1d00720c */ /* 0x000fc80003f06270 */
[----:B------:R-:W-:Y:S04]  /*3930*/  STL [R1+0xb0], R8 ;  /* 0x0000b00801007387 */ /* 0x000fe80000100800 */
[----:B------:R-:W2:Y:S03]  /*3940*/  LDL.LU R29, [R1+0x424] ;  /* 0x00042400011d7983 */ /* 0x000ea60000300800 */
[----:B------:R-:W-:Y:S01]  /*3950*/  @!P6 IMAD.IADD R5, R5, 0x1, -R0 ;  /* 0x000000010505e824 */ /* 0x000fe200078e0a00 */
[----:B------:R-:W-:-:S04]  /*3960*/  ISETP.GT.U32.AND P2, PT, R0, R7, PT ;  /* 0x000000070000720c */ /* 0x000fc80003f44070 */
[----:B------:R-:W-:-:S09]  /*3970*/  ISETP.GT.U32.AND P3, PT, R0, R5, PT ;  /* 0x000000050000720c */ /* 0x000fd20003f64070 */
[----:B------:R-:W-:-:S04]  /*3980*/  @!P2 IMAD.IADD R7, R7, 0x1, -R0 ;  /* 0x000000010707a824 */ /* 0x000fc800078e0a00 */
[----:B------:R-:W-:Y:S01]  /*3990*/  @!P3 IMAD.IADD R5, R5, 0x1, -R0 ;  /* 0x000000010505b824 */ /* 0x000fe200078e0a00 */
[----:B----4-:R-:W-:Y:S02]  /*39a0*/  IABS R2, R3 ;  /* 0x0000000300027213 */ /* 0x010fe40000000000 */
[----:B------:R-:W-:Y:S01]  /*39b0*/  ISETP.GE.AND P3, PT, R3, RZ, PT ;  /* 0x000000ff0300720c */ /* 0x000fe20003f66270 */
[----:B------:R-:W-:-:S04]  /*39c0*/  IMAD.MOV.U32 R3, RZ, RZ, R7 ;  /* 0x000000ffff037224 */ /* 0x000fc800078e0007 */
[----:B------:R-:W-:-:S05]  /*39d0*/  @!P1 IMAD.MOV R3, RZ, RZ, -R3 ;  /* 0x000000ffff039224 */ /* 0x000fca00078e0a03 */
[----:B------:R0:W-:Y:S04]  /*39e0*/  STL [R1+0xac], R3 ;  /* 0x0000ac0301007387 */ /* 0x0001e80000100800 */
[----:B0-----:R-:W4:Y:S01]  /*39f0*/  LDL.LU R3, [R1+0x428] ;  /* 0x0004280001037983 */ /* 0x001f220000300800 */
[----:B------:R-:W-:Y:S01]  /*3a00*/  IABS R4, R28 ;  /* 0x0000001c00047213 */ /* 0x000fe20000000000 */
[----:B------:R-:W-:Y:S01]  /*3a10*/  IMAD.HI.U32 R6, R16, R2, RZ ;  /* 0x0000000210067227 */ /* 0x000fe200078e00ff */
[----:B------:R-:W-:-:S03]  /*3a20*/  ISETP.GT.U32.AND P6, PT, R0, R13, PT ;  /* 0x0000000d0000720c */ /* 0x000fc60003fc4070 */
[----:B------:R-:W-:-:S04]  /*3a30*/  IMAD.HI.U32 R9, R16, R4, RZ ;  /* 0x0000000410097227 */ /* 0x000fc800078e00ff */
[----:B------:R-:W-:Y:S02]  /*3a40*/  IMAD.MOV R9, RZ, RZ, -R9 ;  /* 0x000000ffff097224 */ /* 0x000fe400078e0a09 */
[----:B------:R-:W-:Y:S02]  /*3a50*/  IMAD.MOV R6, RZ, RZ, -R6 ;  /* 0x000000ffff067224 */ /* 0x000fe400078e0a06 */
[C---:B------:R-:W-:Y:S02]  /*3a60*/  IMAD R4, R0.reuse, R9, R4 ;  /* 0x0000000900047224 */ /* 0x040fe400078e0204 */
[----:B------:R-:W-:-:S03]  /*3a70*/  IMAD R2, R0, R6, R2 ;  /* 0x0000000600027224 */ /* 0x000fc600078e0202 */
[C---:B------:R-:W-:Y:S01]  /*3a80*/  ISETP.GT.U32.AND P5, PT, R0.reuse, R4, PT ;  /* 0x000000040000720c */ /* 0x040fe20003fa4070 */
[----:B------:R-:W-:Y:S01]  /*3a90*/  @!P6 IMAD.IADD R13, R13, 0x1, -R0 ;  /* 0x000000010d0de824 */ /* 0x000fe200078e0a00 */
[----:B------:R-:W-:-:S11]  /*3aa0*/  ISETP.GT.U32.AND P6, PT, R0, R2, PT ;  /* 0x000000020000720c */ /* 0x000fd60003fc4070 */
[--C-:B------:R-:W-:Y:S02]  /*3ab0*/  @!P5 IMAD.IADD R4, R4, 0x1, -R0.reuse ;  /* 0x000000010404d824 */ /* 0x100fe400078e0a00 */
[----:B------:R-:W-:-:S03]  /*3ac0*/  @!P6 IMAD.IADD R2, R2, 0x1, -R0 ;  /* 0x000000010202e824 */ /* 0x000fc600078e0a00 */
[C---:B------:R-:W-:Y:S02]  /*3ad0*/  ISETP.GT.U32.AND P5, PT, R0.reuse, R4, PT ;  /* 0x000000040000720c */ /* 0x040fe40003fa4070 */
[----:B------:R-:W-:-:S11]  /*3ae0*/  ISETP.GT.U32.AND P6, PT, R0, R2, PT ;  /* 0x000000020000720c */ /* 0x000fd60003fc4070 */
[--C-:B------:R-:W-:Y:S02]  /*3af0*/  @!P5 IMAD.IADD R4, R4, 0x1, -R0.reuse ;  /* 0x000000010404d824 */ /* 0x100fe400078e0a00 */
[----:B------:R-:W-:Y:S01]  /*3b00*/  @!P6 IMAD.IADD R2, R2, 0x1, -R0 ;  /* 0x000000010202e824 */ /* 0x000fe200078e0a00 */
[----:B------:R-:W-:Y:S01]  /*3b10*/  ISETP.GE.AND P2, PT, R28, RZ, PT ;  /* 0x000000ff1c00720c */ /* 0x000fe20003f46270 */
[----:B------:R-:W-:Y:S02]  /*3b20*/  @!P0 IMAD.MOV R5, RZ, RZ, -R5 ;  /* 0x000000ffff058224 */ /* 0x000fe400078e0a05 */
[----:B------:R-:W-:-:S10]  /*3b30*/  @!P3 IMAD.MOV R2, RZ, RZ, -R2 ;  /* 0x000000ffff02b224 */ /* 0x000fd400078e0a02 */
[----:B------:R-:W-:Y:S01]  /*3b40*/  @!P2 IMAD.MOV R4, RZ, RZ, -R4 ;  /* 0x000000ffff04a224 */ /* 0x000fe200078e0a04 */
[----:B---3--:R-:W-:Y:S02]  /*3b50*/  IABS R12, R27 ;  /* 0x0000001b000c7213 */ /* 0x008fe40000000000 */
[----:B------:R-:W-:-:S03]  /*3b60*/  IABS R11, R22 ;  /* 0x00000016000b7213 */ /* 0x000fc60000000000 */
[----:B------:R-:W-:-:S04]  /*3b70*/  IMAD.HI.U32 R6, R16, R12, RZ ;  /* 0x0000000c10067227 */ /* 0x000fc800078e00ff */
[----:B------:R-:W-:-:S04]  /*3b80*/  IMAD.HI.U32 R7, R16, R11, RZ ;  /* 0x0000000b10077227 */ /* 0x000fc800078e00ff */
[----:B------:R-:W-:Y:S02]  /*3b90*/  IMAD.MOV R6, RZ, RZ, -R6 ;  /* 0x000000ffff067224 */ /* 0x000fe400078e0a06 */
[----:B------:R-:W-:Y:S02]  /*3ba0*/  IMAD.MOV R7, RZ, RZ, -R7 ;  /* 0x000000ffff077224 */ /* 0x000fe400078e0a07 */
[C---:B------:R-:W-:Y:S01]  /*3bb0*/  IMAD R12, R0.reuse, R6, R12 ;  /* 0x00000006000c7224 */ /* 0x040fe200078e020c */
[----:B------:R-:W-:Y:S01]  /*3bc0*/  IABS R6, R21 ;  /* 0x0000001500067213 */ /* 0x000fe20000000000 */
[----:B------:R-:W-:-:S03]  /*3bd0*/  IMAD R11, R0, R7, R11 ;  /* 0x00000007000b7224 */ /* 0x000fc600078e020b */
[----:B------:R-:W-:Y:S01]  /*3be0*/  ISETP.GT.U32.AND P5, PT, R0, R12, PT ;  /* 0x0000000c0000720c */ /* 0x000fe20003fa4070 */
[----:B------:R-:W-:Y:S01]  /*3bf0*/  IMAD.HI.U32 R14, R16, R6, RZ ;  /* 0x00000006100e7227 */ /* 0x000fe200078e00ff */
[----:B------:R-:W-:-:S03]  /*3c00*/  ISETP.GT.U32.AND P6, PT, R0, R11, PT ;  /* 0x0000000b0000720c */ /* 0x000fc60003fc4070 */
[----:B------:R-:W-:Y:S01]  /*3c10*/  IMAD.MOV R14, RZ, RZ, -R14 ;  /* 0x000000ffff0e7224 */ /* 0x000fe200078e0a0e */
[----:B------:R-:W-:-:S03]  /*3c20*/  IABS R7, R20 ;  /* 0x0000001400077213 */ /* 0x000fc60000000000 */
[----:B------:R-:W-:Y:S01]  /*3c30*/  IMAD R6, R0, R14, R6 ;  /* 0x0000000e00067224 */ /* 0x000fe200078e0206 */
[----:B------:R-:W-:-:S03]  /*3c40*/  ISETP.GE.AND P1, PT, R27, RZ, PT ;  /* 0x000000ff1b00720c */ /* 0x000fc60003f26270 */
[--C-:B------:R-:W-:Y:S02]  /*3c50*/  @!P5 IMAD.IADD R12, R12, 0x1, -R0.reuse ;  /* 0x000000010c0cd824 */ /* 0x100fe400078e0a00 */
[----:B------:R-:W-:Y:S01]  /*3c60*/  IMAD.HI.U32 R27, R16, R7, RZ ;  /* 0x00000007101b7227 */ /* 0x000fe200078e00ff */
[----:B------:R-:W-:Y:S02]  /*3c70*/  ISETP.GT.U32.AND P5, PT, R0, R6, PT ;  /* 0x000000060000720c */ /* 0x000fe40003fa4070 */
[----:B------:R-:W-:Y:S01]  /*3c80*/  IABS R8, R23 ;  /* 0x0000001700087213 */ /* 0x000fe20000000000 */
[----:B------:R-:W-:Y:S02]  /*3c90*/  IMAD.MOV R27, RZ, RZ, -R27 ;  /* 0x000000ffff1b7224 */ /* 0x000fe400078e0a1b */
[----:B------:R-:W-:Y:S01]  /*3ca0*/  @!P6 IMAD.IADD R11, R11, 0x1, -R0 ;  /* 0x000000010b0be824 */ /* 0x000fe200078e0a00 */
[----:B------:R-:W-:Y:S01]  /*3cb0*/  ISETP.GE.AND P6, PT, R22, RZ, PT ;  /* 0x000000ff1600720c */ /* 0x000fe20003fc6270 */
[----:B------:R-:W-:Y:S01]  /*3cc0*/  IMAD.MOV.U32 R22, RZ, RZ, R13 ;  /* 0x000000ffff167224 */ /* 0x000fe200078e000d */
[----:B--2---:R-:W-:Y:S01]  /*3cd0*/  IABS R10, R19 ;  /* 0x00000013000a7213 */ /* 0x004fe20000000000 */
[----:B------:R-:W-:-:S04]  /*3ce0*/  IMAD.HI.U32 R28, R16, R8, RZ ;  /* 0x00000008101c7227 */ /* 0x000fc800078e00ff */
[C---:B------:R-:W-:Y:S02]  /*3cf0*/  IMAD R7, R0.reuse, R27, R7 ;  /* 0x0000001b00077224 */ /* 0x040fe400078e0207 */
[----:B------:R-:W-:Y:S01]  /*3d00*/  @!P4 IMAD.MOV R22, RZ, RZ, -R22 ;  /* 0x000000ffff16c224 */ /* 0x000fe200078e0a16 */
[----:B------:R-:W-:Y:S01]  /*3d10*/  ISETP.GT.U32.AND P4, PT, R0, R12, PT ;  /* 0x0000000c0000720c */ /* 0x000fe20003f84070 */
[----:B------:R-:W-:Y:S01]  /*3d20*/  IMAD.HI.U32 R15, R16, R10, RZ ;  /* 0x0000000a100f7227 */ /* 0x000fe200078e00ff */
[C---:B------:R-:W-:Y:S02]  /*3d30*/  ISETP.GT.U32.AND P0, PT, R0.reuse, R11, PT ;  /* 0x0000000b0000720c */ /* 0x040fe40003f04070 */
[----:B------:R-:W-:Y:S01]  /*3d40*/  ISETP.GT.U32.AND P3, PT, R0, R7, PT ;  /* 0x000000070000720c */ /* 0x000fe20003f64070 */
[----:B------:R-:W-:Y:S02]  /*3d50*/  IMAD.MOV R28, RZ, RZ, -R28 ;  /* 0x000000ffff1c7224 */ /* 0x000fe400078e0a1c */
[----:B------:R-:W-:-:S02]  /*3d60*/  @!P5 IMAD.IADD R6, R6, 0x1, -R0 ;  /* 0x000000010606d824 */ /* 0x000fc400078e0a00 */
[----:B------:R-:W-:Y:S02]  /*3d70*/  IMAD.MOV R15, RZ, RZ, -R15 ;  /* 0x000000ffff0f7224 */ /* 0x000fe400078e0a0f */
[C---:B------:R-:W-:Y:S01]  /*3d80*/  IMAD R8, R0.reuse, R28, R8 ;  /* 0x0000001c00087224 */ /* 0x040fe200078e0208 */
[C---:B------:R-:W-:Y:S01]  /*3d90*/  ISETP.GT.U32.AND P5, PT, R0.reuse, R6, PT ;  /* 0x000000060000720c */ /* 0x040fe20003fa4070 */
[C---:B------:R-:W-:Y:S01]  /*3da0*/  IMAD R10, R0.reuse, R15, R10 ;  /* 0x0000000f000a7224 */ /* 0x040fe200078e020a */
[----:B------:R0:W-:Y:S02]  /*3db0*/  STL [R1+0x90], R22 ;  /* 0x0000901601007387 */ /* 0x0001e40000100800 */
[----:B------:R-:W-:Y:S01]  /*3dc0*/  ISETP.GT.U32.AND P2, PT, R0, R8, PT ;  /* 0x000000080000720c */ /* 0x000fe20003f44070 */
[--C-:B------:R-:W-:Y:S01]  /*3dd0*/  @!P4 IMAD.IADD R12, R12, 0x1, -R0.reuse ;  /* 0x000000010c0cc824 */ /* 0x100fe200078e0a00 */
[----:B------:R-:W-:Y:S01]  /*3de0*/  IABS R9, R18 ;  /* 0x0000001200097213 */ /* 0x000fe20000000000 */
[----:B------:R-:W-:Y:S01]  /*3df0*/  STL [R1+0x8c], R5 ;  /* 0x00008c0501007387 */ /* 0x000fe20000100800 */
[----:B------:R-:W-:Y:S01]  /*3e00*/  ISETP.GT.U32.AND P4, PT, R0, R10, PT ;  /* 0x0000000a0000720c */ /* 0x000fe20003f84070 */
[----:B------:R-:W-:-:S02]  /*3e10*/  @!P0 IMAD.IADD R11, R11, 0x1, -R0 ;  /* 0x000000010b0b8824 */ /* 0x000fc400078e0a00 */
[----:B0-----:R-:W2:Y:S01]  /*3e20*/  LDL.LU R22, [R1+0x42c] ;  /* 0x00042c0001167983 */ /* 0x001ea20000300800 */
[----:B------:R-:W-:Y:S01]  /*3e30*/  @!P3 IMAD.IADD R7, R7, 0x1, -R0 ;  /* 0x000000010707b824 */ /* 0x000fe200078e0a00 */
[----:B------:R-:W-:Y:S01]  /*3e40*/  ISETP.GE.AND P0, PT, R21, RZ, PT ;  /* 0x000000ff1500720c */ /* 0x000fe20003f06270 */
[----:B------:R-:W-:Y:S01]  /*3e50*/  IMAD.HI.U32 R14, R16, R9, RZ ;  /* 0x00000009100e7227 */ /* 0x000fe200078e00ff */
[----:B------:R-:W-:Y:S01]  /*3e60*/  STL [R1+0x88], R4 ;  /* 0x0000880401007387 */ /* 0x000fe20000100800 */
[----:B------:R-:W-:Y:S02]  /*3e70*/  ISETP.GE.AND P3, PT, R20, RZ, PT ;  /* 0x000000ff1400720c */ /* 0x000fe40003f66270 */
[----:B------:R-:W-:Y:S01]  /*3e80*/  @!P1 IMAD.MOV R12, RZ, RZ, -R12 ;  /* 0x000000ffff0c9224 */ /* 0x000fe200078e0a0c */
[----:B------:R0:W-:Y:S01]  /*3e90*/  STL [R1+0x84], R2 ;  /* 0x0000840201007387 */ /* 0x0001e20000100800 */
[----:B------:R-:W-:Y:S01]  /*3ea0*/  @!P6 IMAD.MOV R11, RZ, RZ, -R11 ;  /* 0x000000ffff0be224 */ /* 0x000fe200078e0a0b */
[----:B------:R-:W-:Y:S01]  /*3eb0*/  ISETP.GT.U32.AND P1, PT, R0, R7, PT ;  /* 0x000000070000720c */ /* 0x000fe20003f24070 */
[----:B------:R-:W-:Y:S01]  /*3ec0*/  IMAD.MOV R14, RZ, RZ, -R14 ;  /* 0x000000ffff0e7224 */ /* 0x000fe200078e0a0e */
[----:B------:R-:W3:Y:S01]  /*3ed0*/  LDL.LU R21, [R1+0x430] ;  /* 0x0004300001157983 */ /* 0x000ee20000300800 */
[----:B------:R-:W-:-:S03]  /*3ee0*/  @!P5 IMAD.IADD R6, R6, 0x1, -R0 ;  /* 0x000000010606d824 */ /* 0x000fc600078e0a00 */
[----:B------:R-:W3:Y:S01]  /*3ef0*/  LDL.LU R20, [R1+0x434] ;  /* 0x0004340001147983 */ /* 0x000ee20000300800 */
[----:B------:R-:W-:Y:S01]  /*3f00*/  @!P2 IMAD.IADD R8, R8, 0x1, -R0 ;  /* 0x000000010808a824 */ /* 0x000fe200078e0a00 */
[----:B------:R-:W-:Y:S02]  /*3f10*/  IABS R13, R29 ;  /* 0x0000001d000d7213 */ /* 0x000fe40000000000 */
[----:B------:R-:W-:Y:S01]  /*3f20*/  STL [R1+0x80], R12 ;  /* 0x0000800c01007387 */ /* 0x000fe20000100800 */
[----:B------:R-:W-:-:S03]  /*3f30*/  IMAD R9, R0, R14, R9 ;  /* 0x0000000e00097224 */ /* 0x000fc600078e0209 */
[----:B------:R1:W-:Y:S01]  /*3f40*/  STL [R1+0x7c], R11 ;  /* 0x00007c0b01007387 */ /* 0x0003e20000100800 */
[----:B------:R-:W-:Y:S01]  /*3f50*/  @!P4 IMAD.IADD R10, R10, 0x1, -R0 ;  /* 0x000000010a0ac824 */ /* 0x000fe200078e0a00 */
[----:B------:R-:W-:Y:S01]  /*3f60*/  ISETP.GT.U32.AND P4, PT, R0, R8, PT ;  /* 0x000000080000720c */ /* 0x000fe20003f84070 */
[----:B0-----:R-:W-:Y:S01]  /*3f70*/  IMAD.HI.U32 R2, R16, R13, RZ ;  /* 0x0000000d10027227 */ /* 0x001fe200078e00ff */
[----:B------:R-:W-:-:S03]  /*3f80*/  ISETP.GT.U32.AND P5, PT, R0, R9, PT ;  /* 0x000000090000720c */ /* 0x000fc60003fa4070 */
[----:B-1----:R-:W-:-:S04]  /*3f90*/  IMAD.MOV.U32 R11, RZ, RZ, R6 ;  /* 0x000000ffff0b7224 */ /* 0x002fc800078e0006 */
[----:B------:R-:W-:Y:S02]  /*3fa0*/  @!P0 IMAD.MOV R11, RZ, RZ, -R11 ;  /* 0x000000ffff0b8224 */ /* 0x000fe400078e0a0b */
[----:B------:R-:W-:Y:S02]  /*3fb0*/  IMAD.MOV R2, RZ, RZ, -R2 ;  /* 0x000000ffff027224 */ /* 0x000fe400078e0a02 */
[--C-:B------:R-:W-:Y:S01]  /*3fc0*/  @!P1 IMAD.IADD R7, R7, 0x1, -R0.reuse ;  /* 0x0000000107079824 */ /* 0x100fe200078e0a00 */
[----:B------:R-:W-:Y:S01]  /*3fd0*/  STL [R1+0x78], R11 ;  /* 0x0000780b01007387 */ /* 0x000fe20000100800 */
[----:B------:R-:W-:Y:S01]  /*3fe0*/  ISETP.GE.AND P1, PT, R18, RZ, PT ;  /* 0x000000ff1200720c */ /* 0x000fe20003f26270 */
[----:B------:R-:W-:Y:S02]  /*3ff0*/  IMAD R5, R0, R2, R13 ;  /* 0x0000000200057224 */ /* 0x000fe400078e020d */
[----:B------:R-:W3:Y:S01]  /*4000*/  LDL.LU R18, [R1+0x438] ;  /* 0x0004380001127983 */ /* 0x000ee20000300800 */
[----:B------:R-:W-:-:S02]  /*4010*/  @!P4 IMAD.IADD R8, R8, 0x1, -R0 ;  /* 0x000000010808c824 */ /* 0x000fc400078e0a00 */
[----:B------:R-:W-:Y:S01]  /*4020*/  ISETP.GT.U32.AND P4, PT, R0, R5, PT ;  /* 0x000000050000720c */ /* 0x000fe20003f84070 */
[----:B------:R-:W-:Y:S01]  /*4030*/  @!P5 IMAD.IADD R9, R9, 0x1, -R0 ;  /* 0x000000010909d824 */ /* 0x000fe200078e0a00 */
[----:B------:R-:W-:-:S04]  /*4040*/  ISETP.GE.AND P2, PT, R23, RZ, PT ;  /* 0x000000ff1700720c */ /* 0x000fc80003f46270 */
[----:B------:R-:W-:Y:S02]  /*4050*/  ISETP.GT.U32.AND P6, PT, R0, R9, PT ;  /* 0x000000090000720c */ /* 0x000fe40003fc4070 */
[----:B----4-:R-:W-:-:S05]  /*4060*/  IABS R4, R3 ;  /* 0x0000000300047213 */ /* 0x010fca0000000000 */
[----:B------:R-:W-:Y:S01]  /*4070*/  @!P4 IMAD.IADD R5, R5, 0x1, -R0 ;  /* 0x000000010505c824 */ /* 0x000fe200078e0a00 */
[----:B------:R-:W-:Y:S01]  /*4080*/  ISETP.GE.AND P4, PT, R3, RZ, PT ;  /* 0x000000ff0300720c */ /* 0x000fe20003f86270 */
[----:B------:R-:W-:Y:S01]  /*4090*/  IMAD.MOV.U32 R3, RZ, RZ, R8 ;  /* 0x000000ffff037224 */ /* 0x000fe200078e0008 */
[----:B------:R-:W-:-:S03]  /*40a0*/  ISETP.GE.AND P0, PT, R19, RZ, PT ;  /* 0x000000ff1300720c */ /* 0x000fc60003f06270 */
[----:B------:R-:W-:Y:S01]  /*40b0*/  @!P6 IMAD.IADD R9, R9, 0x1, -R0 ;  /* 0x000000010909e824 */ /* 0x000fe200078e0a00 */
[----:B------:R-:W-:Y:S01]  /*40c0*/  ISETP.GE.AND P6, PT, R29, RZ, PT ;  /* 0x000000ff1d00720c */ /* 0x000fe20003fc6270 */
[----:B------:R-:W-:Y:S01]  /*40d0*/  @!P2 IMAD.MOV R3, RZ, RZ, -R3 ;  /* 0x000000ffff03a224 */ /* 0x000fe200078e0a03 */
[----:B------:R-:W4:Y:S04]  /*40e0*/  LDL.LU R29, [R1+0x43c] ;  /* 0x00043c00011d7983 */ /* 0x000f280000300800 */
[----:B------:R-:W4:Y:S04]  /*40f0*/  LDL.LU R23, [R1+0x440] ;  /* 0x0004400001177983 */ /* 0x000f280000300800 */
[----:B------:R-:W4:Y:S04]  /*4100*/  LDL.LU R19, [R1+0x444] ;  /* 0x0004440001137983 */ /* 0x000f280000300800 */
[----:B------:R0:W-:Y:S04]  /*4110*/  STL [R1+0x74], R3 ;  /* 0x0000740301007387 */ /* 0x0001e80000100800 */
[----:B0-----:R-:W4:Y:S01]  /*4120*/  LDL.LU R3, [R1+0x448] ;  /* 0x0004480001037983 */ /* 0x001f220000300800 */
[----:B------:R-:W-:Y:S01]  /*4130*/  ISETP.GT.U32.AND P5, PT, R0, R10, PT ;  /* 0x0000000a0000720c */ /* 0x000fe20003fa4070 */
[----:B------:R-:W-:-:S04]  /*4140*/  IMAD.HI.U32 R2, R16, R4, RZ ;  /* 0x0000000410027227 */ /* 0x000fc800078e00ff */
[----:B------:R-:W-:-:S04]  /*4150*/  IMAD.MOV R2, RZ, RZ, -R2 ;  /* 0x000000ffff027224 */ /* 0x000fc800078e0a02 */
[----:B------:R-:W-:-:S04]  /*4160*/  IMAD R4, R0, R2, R4 ;  /* 0x0000000200047224 */ /* 0x000fc800078e0204 */
[----:B------:R-:W-:Y:S01]  /*4170*/  @!P5 IMAD.IADD R10, R10, 0x1, -R0 ;  /* 0x000000010a0ad824 */ /* 0x000fe200078e0a00 */
[----:B------:R-:W-:Y:S01]  /*4180*/  ISETP.GT.U32.AND P5, PT, R0, R4, PT ;  /* 0x000000040000720c */ /* 0x000fe20003fa4070 */
[----:B------:R-:W-:-:S12]  /*4190*/  IMAD.MOV.U32 R13, RZ, RZ, R7 ;  /* 0x000000ffff0d7224 */ /* 0x000fd800078e0007 */
[----:B------:R-:W-:-:S05]  /*41a0*/  @!P5 IMAD.IADD R4, R4, 0x1, -R0 ;  /* 0x000000010404d824 */ /* 0x000fca00078e0a00 */
[C---:B------:R-:W-:Y:S01]  /*41b0*/  ISETP.GT.U32.AND P5, PT, R0.reuse, R4, PT ;  /* 0x000000040000720c */ /* 0x040fe20003fa4070 */
[----:B------:R-:W-:Y:S02]  /*41c0*/  @!P3 IMAD.MOV R13, RZ, RZ, -R13 ;  /* 0x000000ffff0db224 */ /* 0x000fe400078e0a0d */
[----:B------:R-:W-:Y:S02]  /*41d0*/  @!P0 IMAD.MOV R10, RZ, RZ, -R10 ;  /* 0x000000ffff0a8224 */ /* 0x000fe400078e0a0a */
[----:B------:R-:W-:Y:S01]  /*41e0*/  @!P1 IMAD.MOV R9, RZ, RZ, -R9 ;  /* 0x000000ffff099224 */ /* 0x000fe200078e0a09 */
[----:B------:R-:W-:Y:S01]  /*41f0*/  ISETP.GT.U32.AND P2, PT, R0, R5, PT ;  /* 0x000000050000720c */ /* 0x000fe20003f44070 */
[----:B------:R-:W-:Y:S04]  /*4200*/  STL [R1+0x70], R13 ;  /* 0x0000700d01007387 */ /* 0x000fe80000100800 */
[----:B------:R-:W-:Y:S02]  /*4210*/  STL [R1+0x6c], R10 ;  /* 0x00006c0a01007387 */ /* 0x000fe40000100800 */
[----:B------:R-:W-:-:S02]  /*4220*/  @!P5 IMAD.IADD R4, R4, 0x1, -R0 ;  /* 0x000000010404d824 */ /* 0x000fc400078e0a00 */
[----:B------:R0:W-:Y:S02]  /*4230*/  STL [R1+0x68], R9 ;  /* 0x0000680901007387 */ /* 0x0001e40000100800 */
[----:B0-----:R-:W-:-:S04]  /*4240*/  IMAD.MOV.U32 R9, RZ, RZ, R4 ;  /* 0x000000ffff097224 */ /* 0x001fc800078e0004 */
[----:B------:R-:W-:Y:S02]  /*4250*/  @!P4 IMAD.MOV R9, RZ, RZ, -R9 ;  /* 0x000000ffff09c224 */ /* 0x000fe400078e0a09 */
[----:B------:R-:W-:-:S04]  /*4260*/  @!P2 IMAD.IADD R5, R5, 0x1, -R0 ;  /* 0x000000010505a824 */ /* 0x000fc800078e0a00 */
[----:B------:R-:W-:-:S05]  /*4270*/  @!P6 IMAD.MOV R5, RZ, RZ, -R5 ;  /* 0x000000ffff05e224 */ /* 0x000fca00078e0a05 */
[----:B------:R4:W-:Y:S01]  /*4280*/  STL [R1+0x64], R5 ;  /* 0x0000640501007387 */ /* 0x0009e20000100800 */
[----:B--2---:R-:W-:-:S05]  /*4290*/  IABS R6, R22 ;  /* 0x0000001600067213 */ /* 0x004fca0000000000 */
[----:B------:R-:W-:-:S04]  /*42a0*/  IMAD.HI.U32 R12, R16, R6, RZ ;  /* 0x00000006100c7227 */ /* 0x000fc800078e00ff */
[----:B------:R-:W-:Y:S01]  /*42b0*/  IMAD.MOV R12, RZ, RZ, -R12 ;  /* 0x000000ffff0c7224 */ /* 0x000fe200078e0a0c */
[----:B---3--:R-:W-:Y:S02]  /*42c0*/  IABS R2, R21 ;  /* 0x0000001500027213 */ /* 0x008fe40000000000 */
[----:B------:R-:W-:Y:S01]  /*42d0*/  IABS R11, R20 ;  /* 0x00000014000b7213 */ /* 0x000fe20000000000 */
[----:B------:R-:W-:Y:S02]  /*42e0*/  IMAD R6, R0, R12, R6 ;  /* 0x0000000c00067224 */ /* 0x000fe400078e0206 */
[----:B------:R-:W-:-:S04]  /*42f0*/  IMAD.HI.U32 R8, R16, R2, RZ ;  /* 0x0000000210087227 */ /* 0x000fc800078e00ff */
[----:B------:R-:W-:Y:S01]  /*4300*/  IMAD.HI.U32 R7, R16, R11, RZ ;  /* 0x0000000b10077227 */ /* 0x000fe200078e00ff */
[----:B------:R-:W-:-:S03]  /*4310*/  ISETP.GT.U32.AND P3, PT, R0, R6, PT ;  /* 0x000000060000720c */ /* 0x000fc60003f64070 */
[----:B------:R-:W-:Y:S02]  /*4320*/  IMAD.MOV R8, RZ, RZ, -R8 ;  /* 0x000000ffff087224 */ /* 0x000fe400078e0a08 */
[----:B------:R-:W-:Y:S02]  /*4330*/  IMAD.MOV R7, RZ, RZ, -R7 ;  /* 0x000000ffff077224 */ /* 0x000fe400078e0a07 */
[C---:B------:R-:W-:Y:S02]  /*4340*/  IMAD R2, R0.reuse, R8, R2 ;  /* 0x0000000800027224 */ /* 0x040fe400078e0202 */
[----:B------:R-:W-:-:S03]  /*4350*/  IMAD R11, R0, R7, R11 ;  /* 0x00000007000b7224 */ /* 0x000fc600078e020b */
[----:B------:R-:W-:Y:S01]  /*4360*/  ISETP.GT.U32.AND P4, PT, R0, R2, PT ;  /* 0x000000020000720c */ /* 0x000fe20003f84070 */
[----:B------:R-:W-:Y:S01]  /*4370*/  @!P3 IMAD.IADD R6, R6, 0x1, -R0 ;  /* 0x000000010606b824 */ /* 0x000fe200078e0a00 */
[----:B------:R-:W-:-:S05]  /*4380*/  IABS R7, R18 ;  /* 0x0000001200077213 */ /* 0x000fca0000000000 */
[----:B------:R-:W-:-:S04]  /*4390*/  IMAD.HI.U32 R4, R16, R7, RZ ;  /* 0x0000000710047227 */ /* 0x000fc800078e00ff */
[----:B------:R-:W-:Y:S01]  /*43a0*/  IMAD.MOV R4, RZ, RZ, -R4 ;  /* 0x000000ffff047224 */ /* 0x000fe200078e0a04 */
[----:B------:R-:W-:-:S03]  /*43b0*/  ISETP.GT.U32.AND P6, PT, R0, R6, PT ;  /* 0x000000060000720c */ /* 0x000fc60003fc4070 */
[----:B------:R-:W-:Y:S02]  /*43c0*/  IMAD R7, R0, R4, R7 ;  /* 0x0000000400077224 */ /* 0x000fe400078e0207 */
[----:B------:R-:W-:-:S03]  /*43d0*/  @!P4 IMAD.IADD R2, R2, 0x1, -R0 ;  /* 0x000000010202c824 */ /* 0x000fc600078e0a00 */
[----:B------:R-:W-:Y:S02]  /*43e0*/  ISETP.GT.U32.AND P4, PT, R0, R7, PT ;  /* 0x000000070000720c */ /* 0x000fe40003f84070 */
[----:B------:R-:W-:Y:S02]  /*43f0*/  ISETP.GE.AND P0, PT, R22, RZ, PT ;  /* 0x000000ff1600720c */ /* 0x000fe40003f06270 */
[----:B------:R-:W2:Y:S01]  /*4400*/  LDL.LU R22, [R1+0x44c] ;  /* 0x00044c0001167983 */ /* 0x000ea20000300800 */
[----:B------:R-:W-:Y:S01]  /*4410*/  @!P6 IMAD.IADD R6, R6, 0x1, -R0 ;  /* 0x000000010606e824 */ /* 0x000fe200078e0a00 */
[----:B------:R-:W-:-:S03]  /*4420*/  ISETP.GT.U32.AND P6, PT, R0, R11, PT ;  /* 0x0000000b0000720c */ /* 0x000fc60003fc4070 */
[----:B------:R-:W-:Y:S01]  /*4430*/  IMAD.MOV.U32 R15, RZ, RZ, R6 ;  /* 0x000000ffff0f7224 */ /* 0x000fe200078e0006 */
[----:B------:R-:W-:Y:S02]  /*4440*/  ISETP.GE.AND P1, PT, R21, RZ, PT ;  /* 0x000000ff1500720c */ /* 0x000fe40003f26270 */
[----:B------:R-:W-:Y:S01]  /*4450*/  ISETP.GE.AND P5, PT, R18, RZ, PT ;  /* 0x000000ff1200720c */ /* 0x000fe20003fa6270 */
[----:B------:R-:W-:Y:S01]  /*4460*/  @!P4 IMAD.IADD R7, R7, 0x1, -R0 ;  /* 0x000000010707c824 */ /* 0x000fe200078e0a00 */
[----:B------:R-:W3:Y:S01]  /*4470*/  LDL.LU R21, [R1+0x450] ;  /* 0x0004500001157983 */ /* 0x000ee20000300800 */
[----:B------:R-:W-:-:S03]  /*4480*/  @!P0 IMAD.MOV R15, RZ, RZ, -R15 ;  /* 0x000000ffff0f8224 */ /* 0x000fc600078e0a0f */
[----:B------:R-:W3:Y:S01]  /*4490*/  LDL.LU R18, [R1+0x454] ;  /* 0x0004540001127983 */ /* 0x000ee20000300800 */
[----:B------:R-:W-:Y:S02]  /*44a0*/  ISETP.GT.U32.AND P0, PT, R0, R7, PT ;  /* 0x000000070000720c */ /* 0x000fe40003f04070 */
[----:B----4-:R-:W-:-:S05]  /*44b0*/  IABS R5, R3 ;  /* 0x0000000300057213 */ /* 0x010fca0000000000 */
[----:B------:R-:W-:-:S04]  /*44c0*/  IMAD.HI.U32 R4, R16, R5, RZ ;  /* 0x0000000510047227 */ /* 0x000fc800078e00ff */
[----:B------:R-:W-:Y:S02]  /*44d0*/  IMAD.MOV R4, RZ, RZ, -R4 ;  /* 0x000000ffff047224 */ /* 0x000fe400078e0a04 */
[--C-:B------:R-:W-:Y:S02]  /*44e0*/  @!P6 IMAD.IADD R11, R11, 0x1, -R0.reuse ;  /* 0x000000010b0be824 */ /* 0x100fe400078e0a00 */
[C---:B------:R-:W-:Y:S01]  /*44f0*/  IMAD R5, R0.reuse, R4, R5 ;  /* 0x0000000400057224 */ /* 0x040fe200078e0205 */
[----:B------:R-:W-:Y:S01]  /*4500*/  ISETP.GE.AND P3, PT, R29, RZ, PT ;  /* 0x000000ff1d00720c */ /* 0x000fe20003f66270 */
[----:B------:R-:W-:Y:S01]  /*4510*/  @!P0 IMAD.IADD R7, R7, 0x1, -R0 ;  /* 0x0000000107078824 */ /* 0x000fe200078e0a00 */
[----:B------:R-:W-:Y:S01]  /*4520*/  IABS R13, R29 ;  /* 0x0000001d000d7213 */ /* 0x000fe20000000000 */
[----:B------:R0:W-:Y:S01]  /*4530*/  STL [R1+0x60], R9 ;  /* 0x0000600901007387 */ /* 0x0001e20000100800 */
[C---:B------:R-:W-:Y:S02]  /*4540*/  ISETP.GT.U32.AND P4, PT, R0.reuse, R11, PT ;  /* 0x0000000b0000720c */ /* 0x040fe40003f84070 */
[----:B------:R-:W-:Y:S01]  /*4550*/  ISETP.GT.U32.AND P0, PT, R0, R5, PT ;  /* 0x000000050000720c */ /* 0x000fe20003f04070 */
[----:B------:R-:W4:Y:S01]  /*4560*/  LDL.LU R29, [R1+0x458] ;  /* 0x00045800011d7983 */ /* 0x000f220000300800 */
[----:B------:R-:W-:-:S02]  /*4570*/  ISETP.GE.AND P2, PT, R20, RZ, PT ;  /* 0x000000ff1400720c */ /* 0x000fc40003f46270 */
[----:B------:R-:W-:Y:S01]  /*4580*/  ISETP.GT.U32.AND P6, PT, R0, R2, PT ;  /* 0x000000020000720c */ /* 0x000fe20003fc4070 */
[----:B------:R-:W-:Y:S04]  /*4590*/  STL [R1+0x5c], R15 ;  /* 0x00005c0f01007387 */ /* 0x000fe80000100800 */
[----:B------:R-:W4:Y:S02]  /*45a0*/  LDL.LU R20, [R1+0x45c] ;  /* 0x00045c0001147983 */ /* 0x000f240000300800 */
[--C-:B------:R-:W-:Y:S02]  /*45b0*/  @!P4 IMAD.IADD R11, R11, 0x1, -R0.reuse ;  /* 0x000000010b0bc824 */ /* 0x100fe400078e0a00 */
[----:B------:R-:W-:Y:S02]  /*45c0*/  @!P0 IMAD.IADD R5, R5, 0x1, -R0 ;  /* 0x0000000105058824 */ /* 0x000fe400078e0a00 */
[----:B------:R-:W-:-:S02]  /*45d0*/  @!P2 IMAD.MOV R11, RZ, RZ, -R11 ;  /* 0x000000ffff0ba224 */ /* 0x000fc400078e0a0b */
[----:B------:R-:W-:Y:S01]  /*45e0*/  @!P6 IMAD.IADD R2, R2, 0x1, -R0 ;  /* 0x000000010202e824 */ /* 0x000fe200078e0a00 */
[----:B------:R-:W-:-:S03]  /*45f0*/  ISETP.GT.U32.AND P2, PT, R0, R5, PT ;  /* 0x000000050000720c */ /* 0x000fc60003f44070 */
[----:B------:R-:W-:Y:S02]  /*4600*/  IMAD.MOV.U32 R4, RZ, RZ, R2 ;  /* 0x000000ffff047224 */ /* 0x000fe400078e0002 */
[----:B------:R-:W-:Y:S02]  /*4610*/  @!P5 IMAD.MOV R7, RZ, RZ, -R7 ;  /* 0x000000ffff07d224 */ /* 0x000fe400078e0a07 */
[----:B------:R-:W-:-:S05]  /*4620*/  @!P1 IMAD.MOV R4, RZ, RZ, -R4 ;  /* 0x000000ffff049224 */ /* 0x000fca00078e0a04 */
[----:B------:R1:W-:Y:S01]  /*4630*/  STL [R1+0x58], R4 ;  /* 0x0000580401007387 */ /* 0x0003e20000100800 */
[----:B------:R-:W-:Y:S01]  /*4640*/  @!P2 IMAD.IADD R5, R5, 0x1, -R0 ;  /* 0x000000010505a824 */ /* 0x000fe200078e0a00 */
[----:B------:R-:W-:Y:S02]  /*4650*/  ISETP.GE.AND P2, PT, R3, RZ, PT ;  /* 0x000000ff0300720c */ /* 0x000fe40003f46270 */
[----:B------:R-:W-:Y:S04]  /*4660*/  STL [R1+0x54], R11 ;  /* 0x0000540b01007387 */ /* 0x000fe80000100800 */
[----:B------:R4:W-:Y:S04]  /*4670*/  STL [R1+0x50], R7 ;  /* 0x0000500701007387 */ /* 0x0009e80000100800 */
[----:B------:R-:W4:Y:S01]  /*4680*/  LDL.LU R3, [R1+0x460] ;  /* 0x0004600001037983 */ /* 0x000f220000300800 */
[----:B------:R-:W-:-:S02]  /*4690*/  IABS R8, R19 ;  /* 0x0000001300087213 */ /* 0x000fc40000000000 */
[----:B------:R-:W-:-:S03]  /*46a0*/  IABS R12, R23 ;  /* 0x00000017000c7213 */ /* 0x000fc60000000000 */
[----:B0-----:R-:W-:-:S04]  /*46b0*/  IMAD.HI.U32 R9, R16, R8, RZ ;  /* 0x0000000810097227 */ /* 0x001fc800078e00ff */
[----:B------:R-:W-:-:S04]  /*46c0*/  IMAD.HI.U32 R10, R16, R12, RZ ;  /* 0x0000000c100a7227 */ /* 0x000fc800078e00ff */
[----:B------:R-:W-:Y:S02]  /*46d0*/  IMAD.MOV R9, RZ, RZ, -R9 ;  /* 0x000000ffff097224 */ /* 0x000fe400078e0a09 */
[----:B------:R-:W-:-:S04]  /*46e0*/  IMAD.HI.U32 R14, R16, R13, RZ ;  /* 0x0000000d100e7227 */ /* 0x000fc800078e00ff */
[----:B------:R-:W-:Y:S02]  /*46f0*/  IMAD.MOV R10, RZ, RZ, -R10 ;  /* 0x000000ffff0a7224 */ /* 0x000fe400078e0a0a */
[C---:B------:R-:W-:Y:S02]  /*4700*/  IMAD R8, R0.reuse, R9, R8 ;  /* 0x0000000900087224 */ /* 0x040fe400078e0208 */
[----:B------:R-:W-:Y:S02]  /*4710*/  IMAD.MOV R14, RZ, RZ, -R14 ;  /* 0x000000ffff0e7224 */ /* 0x000fe400078e0a0e */
[C---:B------:R-:W-:Y:S01]  /*4720*/  IMAD R12, R0.reuse, R10, R12 ;  /* 0x0000000a000c7224 */ /* 0x040fe200078e020c */
[C---:B------:R-:W-:Y:S01]  /*4730*/  ISETP.GT.U32.AND P4, PT, R0.reuse, R8, PT ;  /* 0x000000080000720c */ /* 0x040fe20003f84070 */
[----:B------:R-:W-:-:S03]  /*4740*/  IMAD R13, R0, R14, R13 ;  /* 0x0000000e000d7224 */ /* 0x000fc600078e020d */
[C---:B------:R-:W-:Y:S02]  /*4750*/  ISETP.GT.U32.AND P1, PT, R0.reuse, R12, PT ;  /* 0x0000000c0000720c */ /* 0x040fe40003f24070 */
[----:B------:R-:W-:-:S07]  /*4760*/  ISETP.GT.U32.AND P6, PT, R0, R13, PT ;  /* 0x0000000d0000720c */ /* 0x000fce0003fc4070 */
[----:B------:R-:W-:-:S04]  /*4770*/  @!P4 IMAD.IADD R8, R8, 0x1, -R0 ;  /* 0x000000010808c824 */ /* 0x000fc800078e0a00 */
[--C-:B------:R-:W-:Y:S01]  /*4780*/  @!P1 IMAD.IADD R12, R12, 0x1, -R0.reuse ;  /* 0x000000010c0c9824 */ /* 0x100fe200078e0a00 */
[----:B------:R-:W-:Y:S01]  /*4790*/  ISETP.GT.U32.AND P0, PT, R0, R8, PT ;  /* 0x000000080000720c */ /* 0x000fe20003f04070 */
[----:B------:R-:W-:-:S03]  /*47a0*/  @!P6 IMAD.IADD R13, R13, 0x1, -R0 ;  /* 0x000000010d0de824 */ /* 0x000fc600078e0a00 */
[C---:B------:R-:W-:Y:S02]  /*47b0*/  ISETP.GT.U32.AND P4, PT, R0.reuse, R12, PT ;  /* 0x0000000c0000720c */ /* 0x040fe40003f84070 */
[----:B------:R-:W-:-:S07]  /*47c0*/  ISETP.GT.U32.AND P1, PT, R0, R13, PT ;  /* 0x0000000d0000720c */ /* 0x000fce0003f24070 */
[----:B------:R-:W-:-:S04]  /*47d0*/  @!P0 IMAD.IADD R8, R8, 0x1, -R0 ;  /* 0x0000000108088824 */ /* 0x000fc800078e0a00 */
[--C-:B------:R-:W-:Y:S01]  /*47e0*/  @!P4 IMAD.IADD R12, R12, 0x1, -R0.reuse ;  /* 0x000000010c0cc824 */ /* 0x100fe200078e0a00 */
[----:B------:R-:W-:Y:S01]  /*47f0*/  ISETP.GE.AND P4, PT, R19, RZ, PT ;  /* 0x000000ff1300720c */ /* 0x000fe20003f86270 */
[----:B------:R-:W-:Y:S01]  /*4800*/  @!P1 IMAD.IADD R13, R13, 0x1, -R0 ;  /* 0x000000010d0d9824 */ /* 0x000fe200078e0a00 */
[----:B------:R-:W-:Y:S01]  /*4810*/  ISETP.GE.AND P6, PT, R23, RZ, PT ;  /* 0x000000ff1700720c */ /* 0x000fe20003fc6270 */
[----:B------:R-:W4:Y:S10]  /*4820*/  LDL.LU R19, [R1+0x464] ;  /* 0x0004640001137983 */ /* 0x000f340000300800 */
[----:B------:R-:W-:-:S02]  /*4830*/  @!P4 IMAD.MOV R8, RZ, RZ, -R8 ;  /* 0x000000ffff08c224 */ /* 0x000fc400078e0a08 */
[----:B------:R-:W-:Y:S02]  /*4840*/  @!P6 IMAD.MOV R12, RZ, RZ, -R12 ;  /* 0x000000ffff0ce224 */ /* 0x000fe400078e0a0c */
[----:B------:R-:W-:Y:S02]  /*4850*/  @!P3 IMAD.MOV R13, RZ, RZ, -R13 ;  /* 0x000000ffff0db224 */ /* 0x000fe400078e0a0d */
[----:B------:R-:W-:-:S03]  /*4860*/  @!P2 IMAD.MOV R5, RZ, RZ, -R5 ;  /* 0x000000ffff05a224 */ /* 0x000fc600078e0a05 */
[----:B------:R-:W-:Y:S04]  /*4870*/  STL [R1+0x4c], R13 ;  /* 0x00004c0d01007387 */ /* 0x000fe80000100800 */
[----:B------:R-:W-:Y:S04]  /*4880*/  STL [R1+0x44], R12 ;  /* 0x0000440c01007387 */ /* 0x000fe80000100800 */
[----:B------:R-:W-:Y:S01]  /*4890*/  STL [R1+0x38], R8 ;  /* 0x0000380801007387 */ /* 0x000fe20000100800 */
[----:B--2---:R-:W-:-:S05]  /*48a0*/  IABS R9, R22 ;  /* 0x0000001600097213 */ /* 0x004fca0000000000 */
[----:B------:R-:W-:-:S04]  /*48b0*/  IMAD.MOV.U32 R6, RZ, RZ, R9 ;  /* 0x000000ffff067224 */ /* 0x000fc800078e0009 */
[----:B------:R-:W-:Y:S01]  /*48c0*/  IMAD.HI.U32 R14, R16, R6, RZ ;  /* 0x00000006100e7227 */ /* 0x000fe200078e00ff */
[----:B---3--:R-:W-:-:S03]  /*48d0*/  IABS R9, R18 ;  /* 0x0000001200097213 */ /* 0x008fc60000000000 */
[----:B------:R-:W-:Y:S01]  /*48e0*/  IMAD.MOV R14, RZ, RZ, -R14 ;  /* 0x000000ffff0e7224 */ /* 0x000fe200078e0a0e */
[----:B------:R-:W-:Y:S01]  /*48f0*/  IABS R10, R21 ;  /* 0x00000015000a7213 */ /* 0x000fe20000000000 */
[----:B------:R-:W-:-:S04]  /*4900*/  IMAD.HI.U32 R2, R16, R9, RZ ;  /* 0x0000000910027227 */ /* 0x000fc800078e00ff */
[----:B------:R-:W-:Y:S02]  /*4910*/  IMAD R6, R0, R14, R6 ;  /* 0x0000000e00067224 */ /* 0x000fe400078e0206 */
[----:B------:R-:W-:Y:S02]  /*4920*/  IMAD.MOV R2, RZ, RZ, -R2 ;  /* 0x000000ffff027224 */ /* 0x000fe400078e0a02 */
[----:B-1----:R-:W-:Y:S01]  /*4930*/  IMAD.HI.U32 R4, R16, R10, RZ ;  /* 0x0000000a10047227 */ /* 0x002fe200078e00ff */
[----:B------:R-:W-:-:S03]  /*4940*/  ISETP.GT.U32.AND P5, PT, R0, R6, PT ;  /* 0x000000060000720c */ /* 0x000fc60003fa4070 */
[----:B------:R-:W-:Y:S02]  /*4950*/  IMAD R9, R0, R2, R9 ;  /* 0x0000000200097224 */ /* 0x000fe400078e0209 */
[----:B------:R-:W-:-:S03]  /*4960*/  IMAD.MOV R4, RZ, RZ, -R4 ;  /* 0x000000ffff047224 */ /* 0x000fc600078e0a04 */
[C---:B------:R-:W-:Y:S01]  /*4970*/  ISETP.GT.U32.AND P0, PT, R0.reuse, R9, PT ;  /* 0x000000090000720c */ /* 0x040fe20003f04070 */
[----:B------:R-:W-:Y:S01]  /*4980*/  IMAD R10, R0, R4, R10 ;  /* 0x00000004000a7224 */ /* 0x000fe200078e020a */
[----:B----4-:R-:W-:-:S04]  /*4990*/  IABS R7, R29 ;  /* 0x0000001d00077213 */ /* 0x010fc80000000000 */
[----:B------:R-:W-:Y:S01]  /*49a0*/  ISETP.GT.U32.AND P1, PT, R0, R10, PT ;  /* 0x0000000a0000720c */ /* 0x000fe20003f24070 */
[----:B------:R-:W-:-:S04]  /*49b0*/  IMAD.HI.U32 R11, R16, R7, RZ ;  /* 0x00000007100b7227 */ /* 0x000fc800078e00ff */
[----:B------:R-:W-:Y:S02]  /*49c0*/  IMAD.MOV R11, RZ, RZ, -R11 ;  /* 0x000000ffff0b7224 */ /* 0x000fe400078e0a0b */
[--C-:B------:R-:W-:Y:S02]  /*49d0*/  @!P5 IMAD.IADD R6, R6, 0x1, -R0.reuse ;  /* 0x000000010606d824 */ /* 0x100fe400078e0a00 */
[C---:B------:R-:W-:Y:S02]  /*49e0*/  IMAD R7, R0.reuse, R11, R7 ;  /* 0x0000000b00077224 */ /* 0x040fe400078e0207 */
[--C-:B------:R-:W-:Y:S01]  /*49f0*/  @!P0 IMAD.IADD R9, R9, 0x1, -R0.reuse ;  /* 0x0000000109098824 */ /* 0x100fe200078e0a00 */
[C---:B------:R-:W-:Y:S02]  /*4a00*/  ISETP.GT.U32.AND P0, PT, R0.reuse, R6, PT ;  /* 0x000000060000720c */ /* 0x040fe40003f04070 */
[----:B------:R-:W-:Y:S02]  /*4a10*/  IABS R2, R20 ;  /* 0x0000001400027213 */ /* 0x000fe40000000000 */
[----:B------:R-:W-:Y:S01]  /*4a20*/  ISETP.GT.U32.AND P4, PT, R0, R7, PT ;  /* 0x000000070000720c */ /* 0x000fe20003f84070 */
[----:B------:R-:W-:Y:S01]  /*4a30*/  @!P1 IMAD.IADD R10, R10, 0x1, -R0 ;  /* 0x000000010a0a9824 */ /* 0x000fe200078e0a00 */
[----:B------:R-:W-:Y:S01]  /*4a40*/  ISETP.GE.AND P5, PT, R22, RZ, PT ;  /* 0x000000ff1600720c */ /* 0x000fe20003fa6270 */
[----:B------:R-:W-:-:S03]  /*4a50*/  IMAD.HI.U32 R4, R16, R2, RZ ;  /* 0x0000000210047227 */ /* 0x000fc600078e00ff */
[----:B------:R-:W-:Y:S01]  /*4a60*/  ISETP.GT.U32.AND P6, PT, R0, R10, PT ;  /* 0x0000000a0000720c */ /* 0x000fe20003fc4070 */
[----:B------:R-:W-:Y:S02]  /*4a70*/  IMAD.MOV R4, RZ, RZ, -R4 ;  /* 0x000000ffff047224 */ /* 0x000fe400078e0a04 */
[----:B------:R-:W-:Y:S02]  /*4a80*/  @!P0 IMAD.IADD R6, R6, 0x1, -R0 ;  /* 0x0000000106068824 */ /* 0x000fe400078e0a00 */
[----:B------:R-:W-:Y:S02]  /*4a90*/  IMAD R2, R0, R4, R2 ;  /* 0x0000000400027224 */ /* 0x000fe400078e0202 */
[----:B------:R-:W-:Y:S01]  /*4aa0*/  @!P4 IMAD.IADD R7, R7, 0x1, -R0 ;  /* 0x000000010707c824 */ /* 0x000fe200078e0a00 */
[----:B------:R-:W-:Y:S02]  /*4ab0*/  ISETP.GE.AND P2, PT, R18, RZ, PT ;  /* 0x000000ff1200720c */ /* 0x000fe40003f46270 */
[----:B------:R-:W2:Y:S01]  /*4ac0*/  LDL.LU R18, [R1+0x468] ;  /* 0x0004680001127983 */ /* 0x000ea20000300800 */
[----:B------:R-:W-:-:S02]  /*4ad0*/  IABS R4, R3 ;  /* 0x0000000300047213 */ /* 0x000fc40000000000 */
[----:B------:R-:W-:Y:S01]  /*4ae0*/  ISETP.GE.AND P4, PT, R3, RZ, PT ;  /* 0x000000ff0300720c */ /* 0x000fe20003f86270 */
[----:B------:R-:W-:Y:S01]  /*4af0*/  IMAD.MOV.U32 R3, RZ, RZ, R6 ;  /* 0x000000ffff037224 */ /* 0x000fe200078e0006 */
[----:B------:R-:W-:Y:S01]  /*4b00*/  STL [R1+0x34], R5 ;  /* 0x0000340501007387 */ /* 0x000fe20000100800 */
[----:B------:R-:W-:Y:S02]  /*4b10*/  @!P6 IMAD.IADD R10, R10, 0x1, -R0 ;  /* 0x000000010a0ae824 */ /* 0x000fe400078e0a00 */
[----:B------:R-:W-:Y:S01]  /*4b20*/  @!P5 IMAD.MOV R3, RZ, RZ, -R3 ;  /* 0x000000ffff03d224 */ /* 0x000fe200078e0a03 */
[----:B------:R-:W-:Y:S02]  /*4b30*/  ISETP.GE.AND P6, PT, R29, RZ, PT ;  /* 0x000000ff1d00720c */ /* 0x000fe40003fc6270 */
[----:B------:R-:W3:Y:S04]  /*4b40*/  LDL.LU R29, [R1+0x46c] ;  /* 0x00046c00011d7983 */ /* 0x000ee80000300800 */
[----:B------:R0:W-:Y:S04]  /*4b50*/  STL [R1+0x2c], R3 ;  /* 0x00002c0301007387 */ /* 0x0001e80000100800 */
[----:B0-----:R-:W4:Y:S01]  /*4b60*/  LDL.LU R3, [R1+0x470] ;  /* 0x0004700001037983 */ /* 0x001f220000300800 */
[----:B------:R-:W-:-:S02]  /*4b70*/  ISETP.GT.U32.AND P0, PT, R0, R2, PT ;  /* 0x000000020000720c */ /* 0x000fc40003f04070 */
[----:B------:R-:W-:Y:S02]  /*4b80*/  ISETP.GE.AND P1, PT, R21, RZ, PT ;  /* 0x000000ff1500720c */ /* 0x000fe40003f26270 */
[----:B------:R-:W-:-:S09]  /*4b90*/  ISETP.GT.U32.AND P3, PT, R0, R9, PT ;  /* 0x000000090000720c */ /* 0x000fd20003f64070 */
[----:B------:R-:W-:Y:S01]  /*4ba0*/  @!P0 IMAD.IADD R2, R2, 0x1, -R0 ;  /* 0x0000000102028824 */ /* 0x000fe200078e0a00 */
[----:B------:R-:W-:Y:S01]  /*4bb0*/  ISETP.GT.U32.AND P0, PT, R0, R7, PT ;  /* 0x000000070000720c */ /* 0x000fe20003f04070 */
[----:B------:R-:W-:-:S03]  /*4bc0*/  @!P1 IMAD.MOV R10, RZ, RZ, -R10 ;  /* 0x000000ffff0a9224 */ /* 0x000fc600078e0a0a */
[----:B------:R-:W-:Y:S01]  /*4bd0*/  ISETP.GT.U32.AND P5, PT, R0, R2, PT ;  /* 0x000000020000720c */ /* 0x000fe20003fa4070 */
[----:B------:R-:W-:Y:S01]  /*4be0*/  @!P3 IMAD.IADD R9, R9, 0x1, -R0 ;  /* 0x000000010909b824 */ /* 0x000fe200078e0a00 */
[----:B------:R-:W-:Y:S01]  /*4bf0*/  STL [R1+0x20], R10 ;  /* 0x0000200a01007387 */ /* 0x000fe20000100800 */
[----:B------:R-:W-:-:S03]  /*4c00*/  ISETP.GE.AND P3, PT, R20, RZ, PT ;  /* 0x000000ff1400720c */ /* 0x000fc60003f66270 */
[----:B------:R-:W3:Y:S01]  /*4c10*/  LDL.LU R25, [R1+0x474] ;  /* 0x0004740001197983 */ /* 0x000ee20000300800 */
[----:B------:R-:W-:Y:S02]  /*4c20*/  @!P2 IMAD.MOV R9, RZ, RZ, -R9 ;  /* 0x000000ffff09a224 */ /* 0x000fe400078e0a09 */
[----:B------:R-:W-:-:S03]  /*4c30*/  IMAD.HI.U32 R8, R16, R4, RZ ;  /* 0x0000000410087227 */ /* 0x000fc600078e00ff */
[----:B------:R0:W-:Y:S01]  /*4c40*/  STL [R1+0x18], R9 ;  /* 0x0000180901007387 */ /* 0x0001e20000100800 */
[----:B------:R-:W-:Y:S02]  /*4c50*/  IMAD.MOV R8, RZ, RZ, -R8 ;  /* 0x000000ffff087224 */ /* 0x000fe400078e0a08 */
[--C-:B------:R-:W-:Y:S01]  /*4c60*/  @!P0 IMAD.IADD R7, R7, 0x1, -R0.reuse ;  /* 0x0000000107078824 */ /* 0x100fe200078e0a00 */
[----:B------:R-:W3:Y:S01]  /*4c70*/  LDL.LU R24, [R1+0x478] ;  /* 0x0004780001187983 */ /* 0x000ee20000300800 */
[----:B------:R-:W-:-:S03]  /*4c80*/  @!P5 IMAD.IADD R2, R2, 0x1, -R0 ;  /* 0x000000010202d824 */ /* 0x000fc600078e0a00 */
[----:B------:R-:W3:Y:S01]  /*4c90*/  LDL.LU R23, [R1+0x47c] ;  /* 0x00047c0001177983 */ /* 0x000ee20000300800 */
[----:B------:R-:W-:Y:S02]  /*4ca0*/  IMAD R4, R0, R8, R4 ;  /* 0x0000000800047224 */ /* 0x000fe400078e0204 */
[----:B0-----:R-:W-:Y:S01]  /*4cb0*/  IMAD.MOV.U32 R9, RZ, RZ, R7 ;  /* 0x000000ffff097224 */ /* 0x001fe200078e0007 */
[----:B------:R-:W3:Y:S01]  /*4cc0*/  LDL.LU R22, [R1+0x480] ;  /* 0x0004800001167983 */ /* 0x000ee20000300800 */
[----:B------:R-:W-:Y:S02]  /*4cd0*/  IMAD.MOV.U32 R8, RZ, RZ, R2 ;  /* 0x000000ffff087224 */ /* 0x000fe400078e0002 */
[----:B------:R-:W-:Y:S02]  /*4ce0*/  @!P6 IMAD.MOV R9, RZ, RZ, -R9 ;  /* 0x000000ffff09e224 */ /* 0x000fe400078e0a09 */
[----:B------:R-:W-:-:S03]  /*4cf0*/  @!P3 IMAD.MOV R8, RZ, RZ, -R8 ;  /* 0x000000ffff08b224 */ /* 0x000fc600078e0a08 */
[----:B------:R-:W-:Y:S04]  /*4d00*/  STL [R1+0x10], R9 ;  /* 0x0000100901007387 */ /* 0x000fe80000100800 */
[----:B------:R0:W-:Y:S04]  /*4d10*/  STL [R1+0xc], R8 ;  /* 0x00000c0801007387 */ /* 0x0001e80000100800 */
[----:B------:R-:W3:Y:S04]  /*4d20*/  LDL.LU R21, [R1+0x484] ;  /* 0x0004840001157983 */ /* 0x000ee80000300800 */
[----:B------:R-:W3:Y:S01]  /*4d30*/  LDL.LU R20, [R1+0x488] ;  /* 0x0004880001147983 */ /* 0x000ee20000300800 */
[----:B------:R-:W-:-:S02]  /*4d40*/  IABS R5, R19 ;  /* 0x0000001300057213 */ /* 0x000fc40000000000 */
[----:B------:R-:W-:Y:S02]  /*4d50*/  ISETP.GE.AND P1, PT, R19, RZ, PT ;  /* 0x000000ff1300720c */ /* 0x000fe40003f26270 */
[----:B------:R-:W3:Y:S01]  /*4d60*/  LDL.LU R19, [R1+0x48c] ;  /* 0x00048c0001137983 */ /* 0x000ee20000300800 */
[----:B------:R-:W-:-:S04]  /*4d70*/  IMAD.HI.U32 R6, R16, R5, RZ ;  /* 0x0000000510067227 */ /* 0x000fc800078e00ff */
[----:B------:R-:W-:-:S04]  /*4d80*/  IMAD.MOV R6, RZ, RZ, -R6 ;  /* 0x000000ffff067224 */ /* 0x000fc800078e0a06 */
[C---:B------:R-:W-:Y:S01]  /*4d90*/  IMAD R5, R0.reuse, R6, R5 ;  /* 0x0000000600057224 */ /* 0x040fe200078e0205 */
[----:B------:R-:W-:Y:S02]  /*4da0*/  ISETP.GT.U32.AND P0, PT, R0, R4, PT ;  /* 0x000000040000720c */ /* 0x000fe40003f04070 */
[----:B--2---:R-:W-:Y:S02]  /*4db0*/  ISETP.GE.AND P2, PT, R18, RZ, PT ;  /* 0x000000ff1200720c */ /* 0x004fe40003f46270 */
[----:B------:R-:W-:Y:S02]  /*4dc0*/  IABS R6, R18 ;  /* 0x0000001200067213 */ /* 0x000fe40000000000 */
[----:B----4-:R-:W-:Y:S02]  /*4dd0*/  ISETP.GE.AND P3, PT, R3, RZ, PT ;  /* 0x000000ff0300720c */ /* 0x010fe40003f66270 */
[----:B0-----:R-:W-:Y:S02]  /*4de0*/  IABS R8, R3 ;  /* 0x0000000300087213 */ /* 0x001fe40000000000 */
[----:B------:R-:W2:Y:S04]  /*4df0*/  LDL.LU R3, [R1+0x490] ;  /* 0x0004900001037983 */ /* 0x000ea80000300800 */
[----:B------:R-:W4:Y:S01]  /*4e00*/  LDL R18, [R1+0xf04] ;  /* 0x000f040001127983 */ /* 0x000f220000100800 */
[----:B------:R-:W-:Y:S01]  /*4e10*/  @!P0 IMAD.IADD R4, R4, 0x1, -R0 ;  /* 0x0000000104048824 */ /* 0x000fe200078e0a00 */
[----:B------:R-:W-:Y:S01]  /*4e20*/  ISETP.GT.U32.AND P6, PT, R0, R5, PT ;  /* 0x000000050000720c */ /* 0x000fe20003fc4070 */
[----:B------:R-:W-:-:S03]  /*4e30*/  IMAD.HI.U32 R2, R16, R6, RZ ;  /* 0x0000000610027227 */ /* 0x000fc600078e00ff */
[----:B------:R-:W-:Y:S01]  /*4e40*/  ISETP.GT.U32.AND P0, PT, R0, R4, PT ;  /* 0x000000040000720c */ /* 0x000fe20003f04070 */
[----:B------:R-:W-:Y:S01]  /*4e50*/  IMAD.MOV R2, RZ, RZ, -R2 ;  /* 0x000000ffff027224 */ /* 0x000fe200078e0a02 */
[----:B---3--:R-:W-:-:S03]  /*4e60*/  IABS R7, R29 ;  /* 0x0000001d00077213 */ /* 0x008fc60000000000 */
[----:B------:R-:W-:-:S04]  /*4e70*/  IMAD R6, R0, R2, R6 ;  /* 0x0000000200067224 */ /* 0x000fc800078e0206 */
[----:B------:R-:W-:Y:S02]  /*4e80*/  @!P6 IMAD.IADD R5, R5, 0x1, -R0 ;  /* 0x000000010505e824 */ /* 0x000fe400078e0a00 */
[----:B------:R-:W-:-:S03]  /*4e90*/  IMAD.HI.U32 R10, R16, R7, RZ ;  /* 0x00000007100a7227 */ /* 0x000fc600078e00ff */
[----:B------:R-:W-:Y:S01]  /*4ea0*/  ISETP.GT.U32.AND P6, PT, R0, R5, PT ;  /* 0x000000050000720c */ /* 0x000fe20003fc4070 */
[----:B------:R-:W-:Y:S01]  /*4eb0*/  @!P0 IMAD.IADD R4, R4, 0x1, -R0 ;  /* 0x0000000104048824 */ /* 0x000fe200078e0a00 */
[----:B------:R-:W-:Y:S01]  /*4ec0*/  ISETP.GT.U32.AND P0, PT, R0, R6, PT ;  /* 0x000000060000720c */ /* 0x000fe20003f04070 */
[----:B------:R-:W-:-:S04]  /*4ed0*/  IMAD.HI.U32 R2, R16, R8, RZ ;  /* 0x0000000810027227 */ /* 0x000fc800078e00ff */
[----:B------:R-:W-:Y:S02]  /*4ee0*/  IMAD.MOV R10, RZ, RZ, -R10 ;  /* 0x000000ffff0a7224 */ /* 0x000fe400078e0a0a */
[----:B------:R-:W-:Y:S02]  /*4ef0*/  IMAD.MOV R2, RZ, RZ, -R2 ;  /* 0x000000ffff027224 */ /* 0x000fe400078e0a02 */
[C---:B------:R-:W-:Y:S02]  /*4f00*/  IMAD R7, R0.reuse, R10, R7 ;  /* 0x0000000a00077224 */ /* 0x040fe400078e0207 */
[C---:B------:R-:W-:Y:S02]  /*4f10*/  IMAD R8, R0.reuse, R2, R8 ;  /* 0x0000000200087224 */ /* 0x040fe400078e0208 */
[--C-:B------:R-:W-:Y:S01]  /*4f20*/  @!P6 IMAD.IADD R5, R5, 0x1, -R0.reuse ;  /* 0x000000010505e824 */ /* 0x100fe200078e0a00 */
[----:B------:R-:W-:Y:S01]  /*4f30*/  ISETP.GT.U32.AND P6, PT, R0, R7, PT ;  /* 0x000000070000720c */ /* 0x000fe20003fc4070 */
[----:B------:R-:W-:Y:S01]  /*4f40*/  @!P0 IMAD.IADD R6, R6, 0x1, -R0 ;  /* 0x0000000106068824 */ /* 0x000fe200078e0a00 */
[----:B------:R-:W-:-:S02]  /*4f50*/  ISETP.GT.U32.AND P0, PT, R0, R8, PT ;  /* 0x000000080000720c */ /* 0x000fc40003f04070 */
[----:B------:R-:W-:-:S05]  /*4f60*/  IABS R9, R25 ;  /* 0x0000001900097213 */ /* 0x000fca0000000000 */
[----:B------:R-:W-:Y:S01]  /*4f70*/  IMAD.HI.U32 R12, R16, R9, RZ ;  /* 0x00000009100c7227 */ /* 0x000fe200078e00ff */
[----:B------:R-:W-:-:S03]  /*4f80*/  IABS R11, R23 ;  /* 0x00000017000b7213 */ /* 0x000fc60000000000 */
[--C-:B------:R-:W-:Y:S01]  /*4f90*/  @!P6 IMAD.IADD R7, R7, 0x1, -R0.reuse ;  /* 0x000000010707e824 */ /* 0x100fe200078e0a00 */
[----:B------:R-:W-:Y:S01]  /*4fa0*/  ISETP.GT.U32.AND P6, PT, R0, R6, PT ;  /* 0x000000060000720c */ /* 0x000fe20003fc4070 */
[----:B------:R-:W-:Y:S01]  /*4fb0*/  @!P0 IMAD.IADD R8, R8, 0x1, -R0 ;  /* 0x0000000108088824 */ /* 0x000fe200078e0a00 */
[----:B------:R-:W-:Y:S01]  /*4fc0*/  IABS R10, R24 ;  /* 0x00000018000a7213 */ /* 0x000fe20000000000 */
[----:B------:R-:W-:-:S03]  /*4fd0*/  IMAD.MOV R12, RZ, RZ, -R12 ;  /* 0x000000ffff0c7224 */ /* 0x000fc600078e0a0c */
[C---:B------:R-:W-:Y:S01]  /*4fe0*/  ISETP.GT.U32.AND P0, PT, R0.reuse, R8, PT ;  /* 0x000000080000720c */ /* 0x040fe20003f04070 */
[----:B------:R-:W-:Y:S02]  /*4ff0*/  IMAD R9, R0, R12, R9 ;  /* 0x0000000c00097224 */ /* 0x000fe400078e0209 */
[----:B------:R-:W-:-:S04]  /*5000*/  IMAD.HI.U32 R12, R16, R11, RZ ;  /* 0x0000000b100c7227 */ /* 0x000fc800078e00ff */
[----:B------:R-:W-:Y:S01]  /*5010*/  IMAD.HI.U32 R13, R16, R10, RZ ;  /* 0x0000000a100d7227 */ /* 0x000fe200078e00ff */
[----:B------:R-:W-:-:S03]  /*5020*/  IABS R2, R22 ;  /* 0x0000001600027213 */ /* 0x000fc60000000000 */
[----:B------:R-:W-:Y:S02]  /*5030*/  IMAD.MOV R12, RZ, RZ, -R12 ;  /* 0x000000ffff0c7224 */ /* 0x000fe400078e0a0c */
[----:B------:R-:W-:Y:S02]  /*5040*/  IMAD.MOV R13, RZ, RZ, -R13 ;  /* 0x000000ffff0d7224 */ /* 0x000fe400078e0a0d */
[----:B------:R-:W-:Y:S01]  /*5050*/  @!P4 IMAD.MOV R4, RZ, RZ, -R4 ;  /* 0x000000ffff04c224 */ /* 0x000fe200078e0a04 */
[C---:B------:R-:W-:Y:S01]  /*5060*/  ISETP.GT.U32.AND P4, PT, R0.reuse, R7, PT ;  /* 0x000000070000720c */ /* 0x040fe20003f84070 */
[----:B------:R-:W-:Y:S01]  /*5070*/  IMAD R11, R0, R12, R11 ;  /* 0x0000000c000b7224 */ /* 0x000fe200078e020b */
[----:B------:R-:W-:Y:S01]  /*5080*/  IABS R12, R20 ;  /* 0x00000014000c7213 */ /* 0x000fe20000000000 */
[----:B------:R-:W-:Y:S01]  /*5090*/  @!P6 IMAD.IADD R6, R6, 0x1, -R0 ;  /* 0x000000010606e824 */ /* 0x000fe200078e0a00 */
[C---:B------:R-:W-:Y:S01]  /*50a0*/  ISETP.GT.U32.AND P6, PT, R0.reuse, R9, PT ;  /* 0x000000090000720c */ /* 0x040fe20003fc4070 */
[----:B------:R-:W-:-:S02]  /*50b0*/  IMAD R10, R0, R13, R10 ;  /* 0x0000000d000a7224 */ /* 0x000fc400078e020a */
[----:B------:R-:W-:-:S04]  /*50c0*/  IMAD.HI.U32 R13, R16, R2, RZ ;  /* 0x00000002100d7227 */ /* 0x000fc800078e00ff */
[----:B------:R-:W-:Y:S01]  /*50d0*/  @!P0 IMAD.IADD R8, R8, 0x1, -R0 ;  /* 0x0000000108088824 */ /* 0x000fe200078e0a00 */
[----:B------:R-:W-:Y:S01]  /*50e0*/  ISETP.GT.U32.AND P0, PT, R0, R11, PT ;  /* 0x0000000b0000720c */ /* 0x000fe20003f04070 */
[----:B------:R-:W-:Y:S02]  /*50f0*/  IMAD.MOV R13, RZ, RZ, -R13 ;  /* 0x000000ffff0d7224 */ /* 0x000fe400078e0a0d */
[----:B------:R-:W-:Y:S01]  /*5100*/  IMAD.HI.U32 R28, R16, R12, RZ ;  /* 0x0000000c101c7227 */ /* 0x000fe200078e00ff */
[----:B------:R-:W-:-:S03]  /*5110*/  IABS R27, R21 ;  /* 0x00000015001b7213 */ /* 0x000fc60000000000 */
[C---:B------:R-:W-:Y:S02]  /*5120*/  IMAD R2, R0.reuse, R13, R2 ;  /* 0x0000000d00027224 */ /* 0x040fe400078e0202 */
[----:B------:R-:W-:Y:S02]  /*5130*/  IMAD.MOV R28, RZ, RZ, -R28 ;  /* 0x000000ffff1c7224 */ /* 0x000fe400078e0a1c */
[--C-:B------:R-:W-:Y:S01]  /*5140*/  @!P4 IMAD.IADD R7, R7, 0x1, -R0.reuse ;  /* 0x000000010707c824 */ /* 0x100fe200078e0a00 */
[C---:B------:R-:W-:Y:S01]  /*5150*/  ISETP.GT.U32.AND P4, PT, R0.reuse, R10, PT ;  /* 0x0000000a0000720c */ /* 0x040fe20003f84070 */
[----:B------:R-:W-:Y:S01]  /*5160*/  @!P6 IMAD.IADD R9, R9, 0x1, -R0 ;  /* 0x000000010909e824 */ /* 0x000fe200078e0a00 */
[C---:B------:R-:W-:Y:S01]  /*5170*/  ISETP.GT.U32.AND P6, PT, R0.reuse, R2, PT ;  /* 0x000000020000720c */ /* 0x040fe20003fc4070 */
[----:B------:R-:W-:Y:S02]  /*5180*/  IMAD R12, R0, R28, R12 ;  /* 0x0000001c000c7224 */ /* 0x000fe400078e020c */
[----:B------:R-:W-:-:S04]  /*5190*/  IMAD.HI.U32 R14, R16, R27, RZ ;  /* 0x0000001b100e7227 */ /* 0x000fc800078e00ff */
[----:B------:R-:W-:Y:S01]  /*51a0*/  @!P0 IMAD.IADD R11, R11, 0x1, -R0 ;  /* 0x000000010b0b8824 */ /* 0x000fe200078e0a00 */
[----:B------:R-:W-:Y:S01]  /*51b0*/  ISETP.GT.U32.AND P0, PT, R0, R12, PT ;  /* 0x0000000c0000720c */ /* 0x000fe20003f04070 */
[----:B------:R-:W-:Y:S01]  /*51c0*/  IMAD.MOV R14, RZ, RZ, -R14 ;  /* 0x000000ffff0e7224 */ /* 0x000fe200078e0a0e */
[----:B------:R-:W-:Y:S01]  /*51d0*/  ISETP.GE.AND P5, PT, R29, RZ, PT ;  /* 0x000000ff1d00720c */ /* 0x000fe20003fa6270 */
[--C-:B------:R-:W-:Y:S02]  /*51e0*/  @!P4 IMAD.IADD R10, R10, 0x1, -R0.reuse ;  /* 0x000000010a0ac824 */ /* 0x100fe400078e0a00 */
[----:B------:R-:W-:Y:S01]  /*51f0*/  IMAD R27, R0, R14, R27 ;  /* 0x0000000e001b7224 */ /* 0x000fe200078e021b */
[----:B------:R-:W-:Y:S01]  /*5200*/  IABS R13, R19 ;  /* 0x00000013000d7213 */ /* 0x000fe20000000000 */
[----:B------:R-:W-:Y:S01]  /*5210*/  @!P6 IMAD.IADD R2, R2, 0x1, -R0 ;  /* 0x000000010202e824 */ /* 0x000fe200078e0a00 */
[----:B------:R0:W-:Y:S01]  /*5220*/  STL [R1+0x2268], R4 ;  /* 0x0022680401007387 */ /* 0x0001e20000100800 */
[----:B------:R-:W-:Y:S01]  /*5230*/  @!P1 IMAD.MOV R5, RZ, RZ, -R5 ;  /* 0x000000ffff059224 */ /* 0x000fe200078e0a05 */
[----:B------:R-:W-:Y:S01]  /*5240*/  ISETP.GT.U32.AND P4, PT, R0, R27, PT ;  /* 0x0000001b0000720c */ /* 0x000fe20003f84070 */
[----:B------:R-:W-:Y:S01]  /*5250*/  IMAD.HI.U32 R29, R16, R13, RZ ;  /* 0x0000000d101d7227 */ /* 0x000fe200078e00ff */
[----:B------:R-:W-:-:S03]  /*5260*/  ISETP.GT.U32.AND P1, PT, R0, R10, PT ;  /* 0x0000000a0000720c */ /* 0x000fc60003f24070 */
[----:B------:R-:W-:Y:S01]  /*5270*/  @!P0 IMAD.IADD R12, R12, 0x1, -R0 ;  /* 0x000000010c0c8824 */ /* 0x000fe200078e0a00 */
[----:B0-----:R-:W0:Y:S01]  /*5280*/  S2R R4, SR_TID.X ;  /* 0x0000000000047919 */ /* 0x001e220000002100 */
[C---:B------:R-:W-:Y:S01]  /*5290*/  ISETP.GT.U32.AND P0, PT, R0.reuse, R2, PT ;  /* 0x000000020000720c */ /* 0x040fe20003f04070 */
[----:B------:R-:W-:Y:S01]  /*52a0*/  IMAD.MOV R29, RZ, RZ, -R29 ;  /* 0x000000ffff1d7224 */ /* 0x000fe200078e0a1d */
[C---:B------:R-:W-:Y:S01]  /*52b0*/  ISETP.GT.U32.AND P6, PT, R0.reuse, R9, PT ;  /* 0x000000090000720c */ /* 0x040fe20003fc4070 */
[----:B------:R-:W-:Y:S02]  /*52c0*/  @!P2 IMAD.MOV R6, RZ, RZ, -R6 ;  /* 0x000000ffff06a224 */ /* 0x000fe400078e0a06 */
[----:B------:R-:W-:Y:S02]  /*52d0*/  @!P5 IMAD.MOV R7, RZ, RZ, -R7 ;  /* 0x000000ffff07d224 */ /* 0x000fe400078e0a07 */
[C---:B------:R-:W-:Y:S01]  /*52e0*/  IMAD R13, R0.reuse, R29, R13 ;  /* 0x0000001d000d7224 */ /* 0x040fe200078e020d */
[----:B------:R-:W-:Y:S01]  /*52f0*/  STL [R1+0x226c], R5 ;  /* 0x00226c0501007387 */ /* 0x000fe20000100800 */
[--C-:B------:R-:W-:Y:S01]  /*5300*/  @!P4 IMAD.IADD R27, R27, 0x1, -R0.reuse ;  /* 0x000000011b1bc824 */ /* 0x100fe200078e0a00 */
[----:B------:R-:W-:Y:S01]  /*5310*/  ISETP.GT.U32.AND P4, PT, R0, R11, PT ;  /* 0x0000000b0000720c */ /* 0x000fe20003f84070 */
[--C-:B------:R-:W-:Y:S01]  /*5320*/  @!P1 IMAD.IADD R10, R10, 0x1, -R0.reuse ;  /* 0x000000010a0a9824 */ /* 0x100fe200078e0a00 */
[----:B------:R-:W-:Y:S01]  /*5330*/  STL [R1+0x2270], R6 ;  /* 0x0022700601007387 */ /* 0x000fe20000100800 */
[----:B------:R-:W-:Y:S01]  /*5340*/  ISETP.GT.U32.AND P1, PT, R0, R13, PT ;  /* 0x0000000d0000720c */ /* 0x000fe20003f24070 */
[----:B------:R-:W-:-:S02]  /*5350*/  @!P0 IMAD.IADD R2, R2, 0x1, -R0 ;  /* 0x0000000102028824 */ /* 0x000fc400078e0a00 */
[----:B------:R1:W-:Y:S01]  /*5360*/  STL [R1+0x2274], R7 ;  /* 0x0022740701007387 */ /* 0x0003e20000100800 */
[C---:B------:R-:W-:Y:S01]  /*5370*/  ISETP.GT.U32.AND P2, PT, R0.reuse, R12, PT ;  /* 0x0000000c0000720c */ /* 0x040fe20003f44070 */
[----:B------:R-:W-:Y:S01]  /*5380*/  @!P6 IMAD.IADD R9, R9, 0x1, -R0 ;  /* 0x000000010909e824 */ /* 0x000fe200078e0a00 */
[----:B------:R-:W-:Y:S02]  /*5390*/  ISETP.GE.AND P6, PT, R25, RZ, PT ;  /* 0x000000ff1900720c */ /* 0x000fe40003fc6270 */
[----:B------:R-:W-:Y:S01]  /*53a0*/  ISETP.GT.U32.AND P5, PT, R0, R27, PT ;  /* 0x0000001b0000720c */ /* 0x000fe20003fa4070 */
[----:B------:R-:W-:Y:S01]  /*53b0*/  @!P3 IMAD.MOV R8, RZ, RZ, -R8 ;  /* 0x000000ffff08b224 */ /* 0x000fe200078e0a08 */
[----:B------:R-:W3:Y:S01]  /*53c0*/  LDL.LU R25, [R1+0x22ec] ;  /* 0x0022ec0001197983 */ /* 0x000ee20000300800 */
[----:B-1----:R-:W1:Y:S01]  /*53d0*/  LDC R7, c[0x0][0x230] ;  /* 0x00008c00ff077b82 */ /* 0x002e620000000800 */
[--C-:B------:R-:W-:Y:S01]  /*53e0*/  @!P4 IMAD.IADD R11, R11, 0x1, -R0.reuse ;  /* 0x000000010b0bc824 */ /* 0x100fe200078e0a00 */
[----:B------:R-:W-:Y:S01]  /*53f0*/  ISETP.GE.AND P4, PT, R24, RZ, PT ;  /* 0x000000ff1800720c */ /* 0x000fe20003f86270 */
[--C-:B------:R-:W-:Y:S01]  /*5400*/  @!P1 IMAD.IADD R13, R13, 0x1, -R0.reuse ;  /* 0x000000010d0d9824 */ /* 0x100fe200078e0a00 */
[----:B------:R-:W3:Y:S02]  /*5410*/  LDL.LU R24, [R1+0x22e8] ;  /* 0x0022e80001187983 */ /* 0x000ee40000300800 */
[----:B------:R-:W-:-:S02]  /*5420*/  @!P2 IMAD.IADD R12, R12, 0x1, -R0 ;  /* 0x000000010c0ca824 */ /* 0x000fc400078e0a00 */
[----:B------:R-:W-:Y:S01]  /*5430*/  @!P6 IMAD.MOV R9, RZ, RZ, -R9 ;  /* 0x000000ffff09e224 */ /* 0x000fe200078e0a09 */
[----:B------:R-:W-:Y:S02]  /*5440*/  ISETP.GT.U32.AND P6, PT, R0, R13, PT ;  /* 0x0000000d0000720c */ /* 0x000fe40003fc4070 */
[----:B0-----:R-:W-:Y:S01]  /*5450*/  LOP3.LUT R29, R4, 0x7, RZ, 0xc0, !PT ;  /* 0x00000007041d7812 */ /* 0x001fe200078ec0ff */
[----:B------:R-:W-:Y:S01]  /*5460*/  @!P5 IMAD.IADD R27, R27, 0x1, -R0 ;  /* 0x000000011b1bd824 */ /* 0x000fe200078e0a00 */
[----:B------:R-:W-:Y:S02]  /*5470*/  ISETP.GE.AND P5, PT, R23, RZ, PT ;  /* 0x000000ff1700720c */ /* 0x000fe40003fa6270 */
[----:B------:R-:W-:Y:S01]  /*5480*/  ISETP.GE.AND P1, PT, R22, RZ, PT ;  /* 0x000000ff1600720c */ /* 0x000fe20003f26270 */
[----:B------:R-:W-:Y:S01]  /*5490*/  IMAD R5, R29, 0x410, RZ ;  /* 0x000004101d057824 */ /* 0x000fe200078e02ff */
[----:B------:R-:W3:Y:S01]  /*54a0*/  LDL.LU R23, [R1+0x22e4] ;  /* 0x0022e40001177983 */ /* 0x000ee20000300800 */
[----:B------:R-:W-:Y:S01]  /*54b0*/  @!P4 IMAD.MOV R10, RZ, RZ, -R10 ;  /* 0x000000ffff0ac224 */ /* 0x000fe200078e0a0a */
[----:B------:R-:W-:-:S02]  /*54c0*/  ISETP.GE.AND P3, PT, R21, RZ, PT ;  /* 0x000000ff1500720c */ /* 0x000fc40003f66270 */
[----:B------:R-:W-:Y:S01]  /*54d0*/  STL [R1+0x2278], R8 ;  /* 0x0022780801007387 */ /* 0x000fe20000100800 */
[----:B-1----:R-:W-:-:S03]  /*54e0*/  VIADD R7, R7, 0x3f ;  /* 0x0000003f07077836 */ /* 0x002fc60000000000 */
[----:B------:R-:W3:Y:S01]  /*54f0*/  LDL.LU R22, [R1+0x22e0] ;  /* 0x0022e00001167983 */ /* 0x000ee20000300800 */
[----:B------:R-:W-:-:S03]  /*5500*/  IMAD R29, R29, 0x90, RZ ;  /* 0x000000901d1d7824 */ /* 0x000fc600078e02ff */
[----:B------:R-:W-:Y:S01]  /*5510*/  STL [R1+0x227c], R9 ;  /* 0x00227c0901007387 */ /* 0x000fe20000100800 */
[----:B------:R-:W-:Y:S01]  /*5520*/  SHF.R.S32.HI R6, RZ, 0x1f, R7 ;  /* 0x0000001fff067819 */ /* 0x000fe20000011407 */
[----:B------:R-:W-:Y:S02]  /*5530*/  @!P6 IMAD.IADD R13, R13, 0x1, -R0 ;  /* 0x000000010d0de824 */ /* 0x000fe400078e0a00 */
[----:B------:R-:W3:Y:S01]  /*5540*/  LDL.LU R21, [R1+0x22dc] ;  /* 0x0022dc0001157983 */ /* 0x000ee20000300800 */
[----:B------:R-:W-:-:S03]  /*5550*/  ISETP.GE.AND P6, PT, R19, RZ, PT ;  /* 0x000000ff1300720c */ /* 0x000fc60003fc6270 */
[----:B------:R-:W-:Y:S01]  /*5560*/  STL [R1+0x2280], R10 ;  /* 0x0022800a01007387 */ /* 0x000fe20000100800 */
[----:B------:R-:W-:Y:S01]  /*5570*/  LEA.HI R7, R6, R7, RZ, 0x6 ;  /* 0x0000000706077211 */ /* 0x000fe200078f30ff */
[----:B------:R-:W-:Y:S02]  /*5580*/  @!P5 IMAD.MOV R11, RZ, RZ, -R11 ;  /* 0x000000ffff0bd224 */ /* 0x000fe400078e0a0b */
[----:B------:R-:W-:Y:S01]  /*5590*/  @!P1 IMAD.MOV R2, RZ, RZ, -R2 ;  /* 0x000000ffff029224 */ /* 0x000fe200078e0a02 */
[----:B--2---:R-:W-:-:S05]  /*55a0*/  IABS R14, R3 ;  /* 0x00000003000e7213 */ /* 0x004fca0000000000 */
[----:B------:R-:W-:-:S04]  /*55b0*/  IMAD.HI.U32 R28, R16, R14, RZ ;  /* 0x0000000e101c7227 */ /* 0x000fc800078e00ff */
[----:B------:R-:W-:Y:S01]  /*55c0*/  IMAD.MOV R28, RZ, RZ, -R28 ;  /* 0x000000ffff1c7224 */ /* 0x000fe200078e0a1c */
[----:B----4-:R-:W-:-:S03]  /*55d0*/  IABS R15, R18 ;  /* 0x00000012000f7213 */ /* 0x010fc60000000000 */
[----:B------:R-:W-:Y:S02]  /*55e0*/  IMAD R14, R0, R28, R14 ;  /* 0x0000001c000e7224 */ /* 0x000fe400078e020e */
[----:B------:R-:W-:-:S03]  /*55f0*/  IMAD.HI.U32 R16, R16, R15, RZ ;  /* 0x0000000f10107227 */ /* 0x000fc600078e00ff */
[----:B------:R-:W-:Y:S01]  /*5600*/  ISETP.GT.U32.AND P0, PT, R0, R14, PT ;  /* 0x0000000e0000720c */ /* 0x000fe20003f04070 */
[----:B------:R-:W-:-:S04]  /*5610*/  IMAD.MOV R16, RZ, RZ, -R16 ;  /* 0x000000ffff107224 */ /* 0x000fc800078e0a10 */
[----:B------:R-:W-:Y:S02]  /*5620*/  IMAD R15, R0, R16, R15 ;  /* 0x00000010000f7224 */ /* 0x000fe400078e020f */
[----:B------:R-:W-:-:S03]  /*5630*/  IMAD.SHL.U32 R28, R4, 0x2, RZ ;  /* 0x00000002041c7824 */ /* 0x000fc600078e00ff */
[----:B------:R-:W-:-:S03]  /*5640*/  ISETP.GT.U32.AND P2, PT, R0, R15, PT ;  /* 0x0000000f0000720c */ /* 0x000fc60003f44070 */
[----:B------:R-:W-:Y:S01]  /*5650*/  @!P0 IMAD.IADD R14, R14, 0x1, -R0 ;  /* 0x000000010e0e8824 */ /* 0x000fe200078e0a00 */
[----:B------:R-:W-:-:S04]  /*5660*/  LOP3.LUT R16, R28, 0x10, RZ, 0xc0, !PT ;  /* 0x000000101c107812 */ /* 0x000fc800078ec0ff */
[----:B------:R-:W-:Y:S02]  /*5670*/  ISETP.GT.U32.AND P0, PT, R0, R14, PT ;  /* 0x0000000e0000720c */ /* 0x000fe40003f04070 */
[----:B------:R-:W-:-:S03]  /*5680*/  LOP3.LUT R16, R16, 0x20, R4, 0xf8, !PT ;  /* 0x0000002010107812 */ /* 0x000fc600078ef804 */
[----:B------:R-:W-:Y:S01]  /*5690*/  @!P2 IMAD.IADD R15, R15, 0x1, -R0 ;  /* 0x000000010f0fa824 */ /* 0x000fe200078e0a00 */
[----:B------:R-:W-:Y:S01]  /*56a0*/  LOP3.LUT R16, R5, R16, RZ, 0x3c, !PT ;  /* 0x0000001005107212 */ /* 0x000fe200078e3cff */
[----:B------:R-:W-:Y:S01]  /*56b0*/  IMAD.SHL.U32 R5, R4, 0x200, RZ ;  /* 0x0000020004057824 */ /* 0x000fe200078e00ff */
[----:B------:R-:W-:Y:S02]  /*56c0*/  ISETP.GE.AND P2, PT, R20, RZ, PT ;  /* 0x000000ff1400720c */ /* 0x000fe40003f46270 */
[----:B------:R-:W2:Y:S01]  /*56d0*/  LDL.LU R20, [R1+0x22d8] ;  /* 0x0022d80001147983 */ /* 0x000ea20000300800 */
[----:B------:R-:W-:Y:S02]  /*56e0*/  LOP3.LUT R6, R29, 0x30, R28, 0x78, !PT ;  /* 0x000000301d067812 */ /* 0x000fe400078e781c */
[----:B------:R-:W-:Y:S01]  /*56f0*/  @!P0 IMAD.IADD R14, R14, 0x1, -R0 ;  /* 0x000000010e0e8824 */ /* 0x000fe200078e0a00 */
[----:B------:R-:W4:Y:S01]  /*5700*/  LDL.LU R19, [R1+0x22d4] ;  /* 0x0022d40001137983 */ /* 0x000f220000300800 */
[----:B------:R-:W-:-:S02]  /*5710*/  ISETP.GE.AND P0, PT, R3, RZ, PT ;  /* 0x000000ff0300720c */ /* 0x000fc40003f06270 */
[----:B------:R-:W-:Y:S01]  /*5720*/  LOP3.LUT R28, R16, 0x2000, R5, 0xf8, !PT ;  /* 0x00002000101c7812 */ /* 0x000fe200078ef805 */
[----:B------:R-:W3:Y:S01]  /*5730*/  LDL.LU R3, [R1+0x22d0] ;  /* 0x0022d00001037983 */ /* 0x000ee20000300800 */
[----:B------:R-:W-:-:S03]  /*5740*/  ISETP.GE.AND P1, PT, R18, RZ, PT ;  /* 0x000000ff1200720c */ /* 0x000fc60003f26270 */
[----:B------:R0:W-:Y:S04]  /*5750*/  STL [R1+0x2204], R28 ;  /* 0x0022041c01007387 */ /* 0x0001e80000100800 */
[----:B------:R1:W-:Y:S04]  /*5760*/  STL [R1+0xd90], R6 ;  /* 0x000d900601007387 */ /* 0x0003e80000100800 */
[----:B------:R-:W-:Y:S04]  /*5770*/  STL [R1+0x2284], R11 ;  /* 0x0022840b01007387 */ /* 0x000fe80000100800 */
[----:B------:R-:W-:Y:S04]  /*5780*/  STL [R1+0x2288], R2 ;  /* 0x0022880201007387 */ /* 0x000fe80000100800 */
[----:B------:R-:W2:Y:S01]  /*5790*/  LDL.LU R18, [R1+0x22cc] ;  /* 0x0022cc0001127983 */ /* 0x000ea20000300800 */
[----:B------:R-:W-:-:S03]  /*57a0*/  ISETP.GT.U32.AND P4, PT, R0, R15, PT ;  /* 0x0000000f0000720c */ /* 0x000fc60003f84070 */
[----:B0-----:R-:W2:Y:S01]  /*57b0*/  LDL.LU R28, [R1] ;  /* 0x00000000011c7983 */ /* 0x001ea20000300800 */
[----:B------:R-:W-:-:S03]  /*57c0*/  LOP3.LUT R4, R4, 0x3f, RZ, 0xc0, !PT ;  /* 0x0000003f04047812 */ /* 0x000fc600078ec0ff */
[----:B------:R-:W2:Y:S04]  /*57d0*/  LDL.LU R29, [R1+0x94] ;  /* 0x00009400011d7983 */ /* 0x000ea80000300800 */
[----:B------:R-:W2:Y:S01]  /*57e0*/  LDL.LU R10, [R1+0xb8] ;  /* 0x0000b800010a7983 */ /* 0x000ea20000300800 */
[----:B------:R-:W-:-:S03]  /*57f0*/  IMAD R4, R4, UR5, RZ ;  /* 0x0000000504047c24 */ /* 0x000fc6000f8e02ff */
[----:B------:R-:W2:Y:S04]  /*5800*/  LDL.LU R9, [R1+0xbc] ;  /* 0x0000bc0001097983 */ /* 0x000ea80000300800 */
[----:B------:R-:W2:Y:S04]  /*5810*/  LDL.LU R8, [R1+0xc0] ;  /* 0x0000c00001087983 */ /* 0x000ea80000300800 */
[----:B------:R-:W2:Y:S04]  /*5820*/  LDL.LU R7, [R1+0xc4] ;  /* 0x0000c40001077983 */ /* 0x000ea80000300800 */
[----:B-1----:R-:W2:Y:S01]  /*5830*/  LDL.LU R6, [R1+0x98] ;  /* 0x0000980001067983 */ /* 0x002ea20000300800 */
[----:B------:R-:W-:-:S03]  /*5840*/  @!P4 IMAD.IADD R15, R15, 0x1, -R0 ;  /* 0x000000010f0fc824 */ /* 0x000fc600078e0a00 */
[----:B------:R-:W2:Y:S01]  /*5850*/  LDL.LU R5, [R1+0x9c] ;  /* 0x00009c0001057983 */ /* 0x000ea20000300800 */
[----:B------:R-:W-:Y:S01]  /*5860*/  LEA R0, P5, R4, UR6, 0x1 ;  /* 0x0000000604007c11 */ /* 0x000fe2000f8a08ff */
[----:B------:R-:W-:Y:S01]  /*5870*/  @!P2 IMAD.MOV R12, RZ, RZ, -R12 ;  /* 0x000000ffff0ca224 */ /* 0x000fe200078e0a0c */
[----:B------:R-:W-:Y:S01]  /*5880*/  ULDC UR6, c[0x0][0x234] ;  /* 0x00008d0000067ab9 */ /* 0x000fe20000000800 */
[----:B------:R-:W2:Y:S01]  /*5890*/  LDL.LU R4, [R1+0xb4] ;  /* 0x0000b40001047983 */ /* 0x000ea20000300800 */
[----:B------:R-:W-:Y:S02]  /*58a0*/  @!P6 IMAD.MOV R13, RZ, RZ, -R13 ;  /* 0x000000ffff0de224 */ /* 0x000fe400078e0a0d */
[----:B------:R-:W-:Y:S01]  /*58b0*/  @!P0 IMAD.MOV R14, RZ, RZ, -R14 ;  /* 0x000000ffff0e8224 */ /* 0x000fe200078e0a0e */
[----:B------:R4:W-:Y:S01]  /*58c0*/  STL [R1+0x2264], R0 ;  /* 0x0022640001007387 */ /* 0x0009e20000100800 */
[----:B------:R-:W-:Y:S01]  /*58d0*/  @!P1 IMAD.MOV R15, RZ, RZ, -R15 ;  /* 0x000000ffff0f9224 */ /* 0x000fe200078e0a0f */
[----:B---3--:R-:W-:-:S02]  /*58e0*/  ISETP.NE.AND P4, PT, R3, RZ, PT ;  /* 0x000000ff0300720c */ /* 0x008fc40003f85270 */
[----:B------:R-:W-:Y:S01]  /*58f0*/  LOP3.LUT R16, RZ, R3, RZ, 0x33, !PT ;  /* 0x00000003ff107212 */ /* 0x000fe200078e33ff */
[----:B------:R-:W-:-:S04]  /*5900*/  IMAD.MOV.U32 R3, RZ, RZ, R27 ;  /* 0x000000ffff037224 */ /* 0x000fc800078e001b */
[----:B------:R-:W-:Y:S01]  /*5910*/  @!P3 IMAD.MOV R3, RZ, RZ, -R3 ;  /* 0x000000ffff03b224 */ /* 0x000fe200078e0a03 */
[----:B----4-:R-:W-:-:S04]  /*5920*/  SEL R0, R16, R19, !P4 ;  /* 0x0000001310007207 */ /* 0x010fc80006000000 */
[----:B------:R0:W-:Y:S04]  /*5930*/  STL [R1+0x228c], R3 ;  /* 0x00228c0301007387 */ /* 0x0001e80000100800 */
[----:B------:R-:W-:Y:S01]  /*5940*/  STL [R1+0x2290], R12 ;  /* 0x0022900c01007387 */ /* 0x000fe20000100800 */
[----:B--2---:R-:W-:-:S03]  /*5950*/  SEL R2, R16, R18, !P4 ;  /* 0x0000001210027207 */ /* 0x004fc60006000000 */
[----:B------:R-:W-:Y:S01]  /*5960*/  STL [R1+0x2294], R13 ;  /* 0x0022940d01007387 */ /* 0x000fe20000100800 */
[----:B0-----:R-:W-:-:S03]  /*5970*/  SEL R3, R16, R20, !P4 ;  /* 0x0000001410037207 */ /* 0x001fc60006000000 */
[----:B------:R-:W-:Y:S04]  /*5980*/  STL [R1+0x2298], R14 ;  /* 0x0022980e01007387 */ /* 0x000fe80000100800 */
[----:B------:R-:W-:Y:S04]  /*5990*/  STL [R1+0x229c], R15 ;  /* 0x00229c0f01007387 */ /* 0x000fe80000100800 */
[----:B------:R0:W-:Y:S04]  /*59a0*/  STL [R1+0x48], R2 ;  /* 0x0000480201007387 */ /* 0x0001e80000100800 */
[----:B------:R1:W-:Y:S01]  /*59b0*/  STL [R1+0x40], R0 ;  /* 0x0000400001007387 */ /* 0x0003e20000100800 */
[----:B0-----:R-:W-:-:S03]  /*59c0*/  SEL R2, R16, R21, !P4 ;  /* 0x0000001510027207 */ /* 0x001fc60006000000 */
[----:B------:R0:W-:Y:S01]  /*59d0*/  STL [R1+0x3c], R3 ;  /* 0x00003c0301007387 */ /* 0x0001e20000100800 */
[----:B-1----:R-:W-:-:S03]  /*59e0*/  SEL R0, R16, R22, !P4 ;  /* 0x0000001610007207 */ /* 0x002fc60006000000 */
[----:B------:R1:W-:Y:S04]  /*59f0*/  STL [R1+0x30], R2 ;  /* 0x0000300201007387 */ /* 0x0003e80000100800 */
[----:B------:R2:W-:Y:S01]  /*5a00*/  STL [R1+0x28], R0 ;  /* 0x0000280001007387 */ /* 0x0005e20000100800 */
[C---:B0-----:R-:W-:Y:S02]  /*5a10*/  SEL R3, R16.reuse, R23, !P4 ;  /* 0x0000001710037207 */ /* 0x041fe40006000000 */
[----:B-1----:R-:W-:-:S03]  /*5a20*/  SEL R2, R16, R24, !P4 ;  /* 0x0000001810027207 */ /* 0x002fc60006000000 */
[----:B------:R0:W-:Y:S01]  /*5a30*/  STL [R1+0x24], R3 ;  /* 0x0000240301007387 */ /* 0x0001e20000100800 */
[----:B--2---:R-:W-:-:S03]  /*5a40*/  SEL R0, R16, R25, !P4 ;  /* 0x0000001910007207 */ /* 0x004fc60006000000 */
[----:B------:R1:W-:Y:S01]  /*5a50*/  STL [R1+0x1c], R2 ;  /* 0x00001c0201007387 */ /* 0x0003e20000100800 */
[----:B------:R-:W-:-:S03]  /*5a60*/  SEL R18, R16, R10, !P4 ;  /* 0x0000000a10127207 */ /* 0x000fc60006000000 */
[----:B------:R2:W-:Y:S01]  /*5a70*/  STL [R1+0x14], R0 ;  /* 0x0000140001007387 */ /* 0x0005e20000100800 */
[C---:B0-----:R-:W-:Y:S02]  /*5a80*/  SEL R3, R16.reuse, R26, !P4 ;  /* 0x0000001a10037207 */ /* 0x041fe40006000000 */
[C---:B-1----:R-:W-:Y:S02]  /*5a90*/  SEL R2, R16.reuse, R17, !P4 ;  /* 0x0000001110027207 */ /* 0x042fe40006000000 */
[C---:B------:R-:W-:Y:S02]  /*5aa0*/  SEL R17, R16.reuse, R29, !P4 ;  /* 0x0000001d10117207 */ /* 0x040fe40006000000 */
[C---:B--2---:R-:W-:Y:S01]  /*5ab0*/  SEL R0, R16.reuse, R28, !P4 ;  /* 0x0000001c10007207 */ /* 0x044fe20006000000 */
[----:B------:R-:W-:Y:S01]  /*5ac0*/  STL [R1+0x8], R3 ;  /* 0x0000080301007387 */ /* 0x000fe20000100800 */
[C---:B------:R-:W-:Y:S02]  /*5ad0*/  SEL R19, R16.reuse, R9, !P4 ;  /* 0x0000000910137207 */ /* 0x040fe40006000000 */
[C---:B------:R-:W-:Y:S01]  /*5ae0*/  SEL R20, R16.reuse, R8, !P4 ;  /* 0x0000000810147207 */ /* 0x040fe20006000000 */
[----:B------:R-:W-:Y:S01]  /*5af0*/  STL [R1+0x4], R2 ;  /* 0x0000040201007387 */ /* 0x000fe20000100800 */
[----:B------:R-:W-:-:S02]  /*5b00*/  SEL R21, R16, R7, !P4 ;  /* 0x0000000710157207 */ /* 0x000fc40006000000 */
[C---:B------:R-:W-:Y:S01]  /*5b10*/  SEL R22, R16.reuse, R6, !P4 ;  /* 0x0000000610167207 */ /* 0x040fe20006000000 */
[----:B------:R-:W-:Y:S01]  /*5b20*/  STL [R1+0x22a0], R17 ;  /* 0x0022a01101007387 */ /* 0x000fe20000100800 */
[----:B------:R-:W-:-:S03]  /*5b30*/  SEL R23, R16, R5, !P4 ;  /* 0x0000000510177207 */ /* 0x000fc60006000000 */
[----:B------:R-:W-:Y:S04]  /*5b40*/  STL [R1], R0 ;  /* 0x0000000001007387 */ /* 0x000fe80000100800 */
[----:B------:R-:W-:Y:S04]  /*5b50*/  STL [R1+0x22a4], R18 ;  /* 0x0022a41201007387 */ /* 0x000fe80000100800 */
[----:B------:R-:W-:Y:S01]  /*5b60*/  STL [R1+0x22a8], R19 ;  /* 0x0022a81301007387 */ /* 0x000fe20000100800 */
[----:B------:R-:W-:-:S03]  /*5b70*/  SEL R24, R16, R4, !P4 ;  /* 0x0000000410187207 */ /* 0x000fc60006000000 */
[----:B------:R-:W-:Y:S04]  /*5b80*/  STL [R1+0x22ac], R20 ;  /* 0x0022ac1401007387 */ /* 0x000fe80000100800 */
[----:B------:R-:W-:Y:S04]  /*5b90*/  STL [R1+0x22b0], R21 ;  /* 0x0022b01501007387 */ /* 0x000fe80000100800 */
[----:B------:R-:W-:Y:S04]  /*5ba0*/  STL [R1+0x22b4], R22 ;  /* 0x0022b41601007387 */ /* 0x000fe80000100800 */
[----:B------:R-:W-:Y:S04]  /*5bb0*/  STL [R1+0x22b8], R23 ;  /* 0x0022b81701007387 */ /* 0x000fe80000100800 */
[----:B------:R-:W2:Y:S04]  /*5bc0*/  LDL.LU R25, [R1+0xa0] ;  /* 0x0000a00001197983 */ /* 0x000ea80000300800 */
[----:B------:R-:W3:Y:S04]  /*5bd0*/  LDL.LU R26, [R1+0xa4] ;  /* 0x0000a400011a7983 */ /* 0x000ee80000300800 */
[----:B------:R-:W4:Y:S04]  /*5be0*/  LDL.LU R27, [R1+0xa8] ;  /* 0x0000a800011b7983 */ /* 0x000f280000300800 */
[----:B------:R-:W4:Y:S04]  /*5bf0*/  LDL.LU R29, [R1+0xb0] ;  /* 0x0000b000011d7983 */ /* 0x000f280000300800 */
[----:B------:R0:W-:Y:S04]  /*5c00*/  STL [R1+0x22bc], R24 ;  /* 0x0022bc1801007387 */ /* 0x0001e80000100800 */
[----:B0-----:R-:W2:Y:S04]  /*5c10*/  LDL.LU R24, [R1+0x88] ;  /* 0x0000880001187983 */ /* 0x001ea80000300800 */
[----:B--2---:R0:W-:Y:S04]  /*5c20*/  STL [R1+0x22c0], R24 ;  /* 0x0022c01801007387 */ /* 0x0041e80000100800 */
[----:B0-----:R-:W2:Y:S04]  /*5c30*/  LDL.LU R24, [R1+0x8c] ;  /* 0x00008c0001187983 */ /* 0x001ea80000300800 */
[----:B--2---:R0:W-:Y:S04]  /*5c40*/  STL [R1+0x22c4], R24 ;  /* 0x0022c41801007387 */ /* 0x0041e80000100800 */
[----:B0-----:R-:W2:Y:S04]  /*5c50*/  LDL.LU R24, [R1+0x90] ;  /* 0x0000900001187983 */ /* 0x001ea80000300800 */
[----:B--2---:R0:W-:Y:S04]  /*5c60*/  STL [R1+0x22c8], R24 ;  /* 0x0022c81801007387 */ /* 0x0041e80000100800 */
[----:B0-----:R-:W2:Y:S04]  /*5c70*/  LDL.LU R24, [R1+0xac] ;  /* 0x0000ac0001187983 */ /* 0x001ea80000300800 */
[----:B------:R-:W3:Y:S04]  /*5c80*/  LDL.LU R23, [R1+0x84] ;  /* 0x0000840001177983 */ /* 0x000ee80000300800 */
[----:B------:R-:W4:Y:S04]  /*5c90*/  LDL.LU R22, [R1+0x80] ;  /* 0x0000800001167983 */ /* 0x000f280000300800 */
        /* <DEDUP_REMOVED lines=20> */
[----:B------:R-:W4:Y:S01]  /*5de0*/  LDL.LU R0, [R1+0xc] ;  /* 0x00000c0001007983 */ /* 0x000f220000300800 */
[----:B--2---:R-:W-:-:S05]  /*5df0*/  SEL R24, R16, R24, !P4 ;  /* 0x0000001810187207 */ /* 0x004fca0006000000 */
[----:B------:R0:W-:Y:S04]  /*5e00*/  STL [R1+0x11c], R24 ;  /* 0x00011c1801007387 */ /* 0x0001e80000100800 */
[----:B0-----:R-:W2:Y:S02]  /*5e10*/  LDL.LU R24, [R1+0x22c8] ;  /* 0x0022c80001187983 */ /* 0x001ea40000300800 */
[----:B--2---:R-:W-:-:S05]  /*5e20*/  SEL R24, R16, R24, !P4 ;  /* 0x0000001810187207 */ /* 0x004fca0006000000 */
[----:B------:R0:W-:Y:S04]  /*5e30*/  STL [R1+0x118], R24 ;  /* 0x0001181801007387 */ /* 0x0001e80000100800 */
[----:B0-----:R-:W2:Y:S02]  /*5e40*/  LDL.LU R24, [R1+0x22c4] ;  /* 0x0022c40001187983 */ /* 0x001ea40000300800 */
[----:B--2---:R-:W-:-:S05]  /*5e50*/  SEL R24, R16, R24, !P4 ;  /* 0x0000001810187207 */ /* 0x004fca0006000000 */
[----:B------:R0:W-:Y:S04]  /*5e60*/  STL [R1+0x114], R24 ;  /* 0x0001141801007387 */ /* 0x0001e80000100800 */
[----:B0-----:R-:W2:Y:S01]  /*5e70*/  LDL.LU R24, [R1+0x22c0] ;  /* 0x0022c00001187983 */ /* 0x001ea20000300800 */
[C---:B---3--:R-:W-:Y:S02]  /*5e80*/  SEL R23, R16.reuse, R23, !P4 ;  /* 0x0000001710177207 */ /* 0x048fe40006000000 */
[C---:B----4-:R-:W-:Y:S02]  /*5e90*/  SEL R22, R16.reuse, R22, !P4 ;  /* 0x0000001610167207 */ /* 0x050fe40006000000 */
[C---:B------:R-:W-:Y:S02]  /*5ea0*/  SEL R21, R16.reuse, R21, !P4 ;  /* 0x0000001510157207 */ /* 0x040fe40006000000 */
[----:B------:R-:W-:-:S02]  /*5eb0*/  SEL R20, R16, R20, !P4 ;  /* 0x0000001410147207 */ /* 0x000fc40006000000 */
[C---:B------:R-:W-:Y:S02]  /*5ec0*/  SEL R19, R16.reuse, R19, !P4 ;  /* 0x0000001310137207 */ /* 0x040fe40006000000 */
[C---:B------:R-:W-:Y:S02]  /*5ed0*/  SEL R18, R16.reuse, R18, !P4 ;  /* 0x0000001210127207 */ /* 0x040fe40006000000 */
[C---:B------:R-:W-:Y:S02]  /*5ee0*/  SEL R17, R16.reuse, R17, !P4 ;  /* 0x0000001110117207 */ /* 0x040fe40006000000 */
[C---:B------:R-:W-:Y:S02]  /*5ef0*/  SEL R15, R16.reuse, R15, !P4 ;  /* 0x0000000f100f7207 */ /* 0x040fe40006000000 */
        /* <DEDUP_REMOVED lines=13> */
[----:B--2---:R-:W-:-:S05]  /*5fd0*/  SEL R24, R16, R24, !P4 ;  /* 0x0000001810187207 */ /* 0x004fca0006000000 */
[----:B------:R0:W-:Y:S04]  /*5fe0*/  STL [R1+0x110], R24 ;  /* 0x0001101801007387 */ /* 0x0001e80000100800 */
[----:B0-----:R-:W2:Y:S04]  /*5ff0*/  LDL.LU R24, [R1+0x22bc] ;  /* 0x0022bc0001187983 */ /* 0x001ea80000300800 */
[----:B------:R0:W-:Y:S04]  /*6000*/  STL [R1+0x10c], R23 ;  /* 0x00010c1701007387 */ /* 0x0001e80000100800 */
[----:B0-----:R-:W3:Y:S04]  /*6010*/  LDL.LU R23, [R1+0x22b8] ;  /* 0x0022b80001177983 */ /* 0x001ee80000300800 */
[----:B------:R0:W-:Y:S04]  /*6020*/  STL [R1+0x108], R22 ;  /* 0x0001081601007387 */ /* 0x0001e80000100800 */
[----:B0-----:R-:W4:Y:S04]  /*6030*/  LDL.LU R22, [R1+0x22b4] ;  /* 0x0022b40001167983 */ /* 0x001f280000300800 */
[----:B------:R0:W-:Y:S04]  /*6040*/  STL [R1+0x104], R21 ;  /* 0x0001041501007387 */ /* 0x0001e80000100800 */
[----:B0-----:R-:W3:Y:S04]  /*6050*/  LDL.LU R21, [R1+0x22b0] ;  /* 0x0022b00001157983 */ /* 0x001ee80000300800 */
[----:B------:R0:W-:Y:S04]  /*6060*/  STL [R1+0xfc], R20 ;  /* 0x0000fc1401007387 */ /* 0x0001e80000100800 */
[----:B0-----:R-:W2:Y:S04]  /*6070*/  LDL.LU R20, [R1+0x22ac] ;  /* 0x0022ac0001147983 */ /* 0x001ea80000300800 */
        /* <DEDUP_REMOVED lines=33> */
[----:B0-----:R-:W2:Y:S01]  /*6290*/  LDL.LU R4, [R1+0x2268] ;  /* 0x0022680001047983 */ /* 0x001ea20000300800 */
[----:B------:R-:W-:-:S05]  /*62a0*/  SEL R0, R16, R0, !P4 ;  /* 0x0000000010007207 */ /* 0x000fca0006000000 */
[----:B------:R0:W-:Y:S01]  /*62b0*/  STL [R1+0xb4], R0 ;  /* 0x0000b40001007387 */ /* 0x0001e20000100800 */
[C---:B------:R-:W-:Y:S02]  /*62c0*/  SEL R25, R16.reuse, R25, !P4 ;  /* 0x0000001910197207 */ /* 0x040fe40006000000 */
[C---:B------:R-:W-:Y:S02]  /*62d0*/  SEL R26, R16.reuse, R26, !P4 ;  /* 0x0000001a101a7207 */ /* 0x040fe40006000000 */
[C---:B------:R-:W-:Y:S02]  /*62e0*/  SEL R27, R16.reuse, R27, !P4 ;  /* 0x0000001b101b7207 */ /* 0x040fe40006000000 */
[C---:B------:R-:W-:Y:S02]  /*62f0*/  SEL R29, R16.reuse, R29, !P4 ;  /* 0x0000001d101d7207 */ /* 0x040fe40006000000 */
[C---:B------:R-:W-:Y:S02]  /*6300*/  SEL R28, R16.reuse, R28, !P4 ;  /* 0x0000001c101c7207 */ /* 0x040fe40006000000 */
[----:B----4-:R-:W-:-:S02]  /*6310*/  SEL R15, R16, R15, !P4 ;  /* 0x0000000f100f7207 */ /* 0x010fc40006000000 */
[C---:B---3--:R-:W-:Y:S02]  /*6320*/  SEL R14, R16.reuse, R14, !P4 ;  /* 0x0000000e100e7207 */ /* 0x048fe40006000000 */
[C---:B--2---:R-:W-:Y:S02]  /*6330*/  SEL R13, R16.reuse, R13, !P4 ;  /* 0x0000000d100d7207 */ /* 0x044fe40006000000 */
[C---:B------:R-:W-:Y:S02]  /*6340*/  SEL R12, R16.reuse, R12, !P4 ;  /* 0x0000000c100c7207 */ /* 0x040fe40006000000 */
[C---:B0-----:R-:W-:Y:S02]  /*6350*/  SEL R0, R16.reuse, R4, !P4 ;  /* 0x0000000410007207 */ /* 0x041fe40006000000 */
[C---:B------:R-:W-:Y:S02]  /*6360*/  SEL R4, R16.reuse, R5, !P4 ;  /* 0x0000000510047207 */ /* 0x040fe40006000000 */
[C---:B------:R-:W-:Y:S01]  /*6370*/  SEL R5, R16.reuse, R6, !P4 ;  /* 0x0000000610057207 */ /* 0x040fe20006000000 */
[----:B------:R0:W-:Y:S04]  /*6380*/  STL [R1+0xb0], R0 ;  /* 0x0000b00001007387 */ /* 0x0001e80000100800 */
[----:B------:R1:W-:Y:S01]  /*6390*/  STL [R1+0xac], R4 ;  /* 0x0000ac0401007387 */ /* 0x0003e20000100800 */
[----:B0-----:R-:W-:-:S03]  /*63a0*/  SEL R0, R16, R7, !P4 ;  /* 0x0000000710007207 */ /* 0x001fc60006000000 */
[----:B------:R-:W-:Y:S01]  /*63b0*/  STL [R1+0xa8], R5 ;  /* 0x0000a80501007387 */ /* 0x000fe20000100800 */
[----:B-1----:R-:W-:-:S03]  /*63c0*/  SEL R4, R16, R8, !P4 ;  /* 0x0000000810047207 */ /* 0x002fc60006000000 */
[----:B------:R-:W2:Y:S04]  /*63d0*/  LDL.LU R8, [R1+0x1c] ;  /* 0x00001c0001087983 */ /* 0x000ea80000300800 */
[----:B------:R0:W-:Y:S04]  /*63e0*/  STL [R1+0xa4], R0 ;  /* 0x0000a40001007387 */ /* 0x0001e80000100800 */
[----:B------:R-:W-:Y:S01]  /*63f0*/  STL [R1+0xa0], R4 ;  /* 0x0000a00401007387 */ /* 0x000fe20000100800 */
[----:B0-----:R-:W-:-:S03]  /*6400*/  SEL R0, R16, R9, !P4 ;  /* 0x0000000910007207 */ /* 0x001fc60006000000 */
[----:B------:R-:W3:Y:S04]  /*6410*/  LDL.LU R9, [R1+0x28] ;  /* 0x0000280001097983 */ /* 0x000ee80000300800 */
[----:B------:R-:W4:Y:S04]  /*6420*/  LDL.LU R7, [R1+0x14] ;  /* 0x0000140001077983 */ /* 0x000f280000300800 */
[----:B------:R0:W-:Y:S02]  /*6430*/  STL [R1+0x9c], R0 ;  /* 0x00009c0001007387 */ /* 0x0001e40000100800 */
[----:B0-----:R-:W-:-:S02]  /*6440*/  SEL R0, R16, R10, !P4 ;  /* 0x0000000a10007207 */ /* 0x001fc40006000000 */
[----:B------:R-:W2:Y:S04]  /*6450*/  LDL.LU R10, [R1+0x24] ;  /* 0x00002400010a7983 */ /* 0x000ea80000300800 */
[----:B------:R-:W2:Y:S04]  /*6460*/  LDL.LU R6, [R1+0x8] ;  /* 0x0000080001067983 */ /* 0x000ea80000300800 */
[----:B------:R0:W-:Y:S02]  /*6470*/  STL [R1+0x98], R0 ;  /* 0x0000980001007387 */ /* 0x0001e40000100800 */
[----:B0-----:R-:W-:-:S02]  /*6480*/  SEL R0, R16, R11, !P4 ;  /* 0x0000000b10007207 */ /* 0x001fc40006000000 */
[----:B------:R-:W3:Y:S04]  /*6490*/  LDL.LU R11, [R1+0x30] ;  /* 0x00003000010b7983 */ /* 0x000ee80000300800 */
[----:B------:R-:W2:Y:S04]  /*64a0*/  LDL.LU R5, [R1+0x4] ;  /* 0x0000040001057983 */ /* 0x000ea80000300800 */
[----:B------:R0:W-:Y:S04]  /*64b0*/  STL [R1+0x2c], R0 ;  /* 0x00002c0001007387 */ /* 0x0001e80000100800 */
[----:B------:R-:W2:Y:S01]  /*64c0*/  LDL.LU R4, [R1] ;  /* 0x0000000001047983 */ /* 0x000ea20000300800 */
[----:B0-----:R-:W-:-:S02]  /*64d0*/  SEL R0, R16, R2, !P4 ;  /* 0x0000000210007207 */ /* 0x001fc40006000000 */
[----:B------:R-:W-:Y:S02]  /*64e0*/  SEL R2, R16, R3, !P4 ;  /* 0x0000000310027207 */ /* 0x000fe40006000000 */
[----:B------:R-:W3:Y:S04]  /*64f0*/  LDL.LU R3, [R1+0x3c] ;  /* 0x00003c0001037983 */ /* 0x000ee80000300800 */
[----:B------:R-:W-:Y:S04]  /*6500*/  STL [R1+0x90], R2 ;  /* 0x0000900201007387 */ /* 0x000fe80000100800 */
[----:B------:R0:W-:Y:S04]  /*6510*/  STL [R1+0x44], R12 ;  /* 0x0000440c01007387 */ /* 0x0001e80000100800 */
[----:B0-----:R-:W2:Y:S04]  /*6520*/  LDL.LU R12, [R1+0x40] ;  /* 0x00004000010c7983 */ /* 0x001ea80000300800 */
[----:B------:R0:W-:Y:S04]  /*6530*/  STL [R1+0x8c], R13 ;  /* 0x00008c0d01007387 */ /* 0x0001e80000100800 */
[----:B0-----:R-:W3:Y:S04]  /*6540*/  LDL.LU R13, [R1+0x48] ;  /* 0x00004800010d7983 */ /* 0x001ee80000300800 */
[----:B------:R0:W-:Y:S04]  /*6550*/  STL [R1+0x88], R14 ;  /* 0x0000880e01007387 */ /* 0x0001e80000100800 */
[----:B0-----:R-:W2:Y:S04]  /*6560*/  LDL.LU R14, [R1+0x124] ;  /* 0x00012400010e7983 */ /* 0x001ea80000300800 */
[----:B------:R-:W3:Y:S04]  /*6570*/  LDL.LU R16, [R1+0x12c] ;  /* 0x00012c0001107983 */ /* 0x000ee80000300800 */
[----:B------:R0:W-:Y:S04]  /*6580*/  STL [R1+0x38], R15 ;  /* 0x0000380f01007387 */ /* 0x0001e80000100800 */
[----:B0-----:R-:W2:Y:S01]  /*6590*/  LDL.LU R15, [R1+0x128] ;  /* 0x00012800010f7983 */ /* 0x001ea20000300800 */
[----:B------:R-:W0:Y:S02]  /*65a0*/  S2R R2, SR_TID.X ;  /* 0x0000000000027919 */ /* 0x000e240000002100 */
[----:B0-----:R-:W-:-:S05]  /*65b0*/  LOP3.LUT R2, R2, 0x3f, RZ, 0xc0, !PT ;  /* 0x0000003f02027812 */ /* 0x001fca00078ec0ff */
[----:B------:R-:W-:-:S05]  /*65c0*/  IMAD R2, R2, UR5, RZ ;  /* 0x0000000502027c24 */ /* 0x000fca000f8e02ff */
[----:B------:R-:W-:Y:S01]  /*65d0*/  LEA.HI.X.SX32 R2, R2, UR7, 0x1, P5 ;  /* 0x0000000702027c11 */ /* 0x000fe2000a8f0eff */
[----:B------:R-:W-:Y:S02]  /*65e0*/  ULDC UR7, c[0x0][0x240] ;  /* 0x0000900000077ab9 */ /* 0x000fe40000000800 */
[----:B----4-:R-:W-:Y:S02]  /*65f0*/  IMAD R7, R7, UR7, RZ ;  /* 0x0000000707077c24 */ /* 0x010fe4000f8e02ff */
[----:B---3--:R-:W-:-:S05]  /*6600*/  IMAD R16, R16, UR6, RZ ;  /* 0x0000000610107c24 */ /* 0x008fca000f8e02ff */
[----:B------:R2:W-:Y:S02]  /*6610*/  STL [R1+0x138], R16 ;  /* 0x0001381001007387 */ /* 0x0005e40000100800 */
[----:B--2---:R-:W-:Y:S02]  /*6620*/  IMAD R16, R15, UR6, RZ ;  /* 0x000000060f107c24 */ /* 0x004fe4000f8e02ff */
[----:B------:R-:W-:Y:S02]  /*6630*/  IMAD R15, R14, UR6, RZ ;  /* 0x000000060e0f7c24 */ /* 0x000fe4000f8e02ff */
[----:B------:R-:W-:Y:S02]  /*6640*/  IMAD R14, R13, UR7, RZ ;  /* 0x000000070d0e7c24 */ /* 0x000fe4000f8e02ff */
[----:B------:R-:W-:Y:S01]  /*6650*/  IMAD R13, R12, UR7, RZ ;  /* 0x000000070c0d7c24 */ /* 0x000fe2000f8e02ff */
[----:B------:R-:W-:Y:S01]  /*6660*/  STL [R1+0x134], R16 ;  /* 0x0001341001007387 */ /* 0x000fe20000100800 */
[----:B------:R-:W-:-:S02]  /*6670*/  IMAD R12, R3, UR7, RZ ;  /* 0x00000007030c7c24 */ /* 0x000fc4000f8e02ff */
[----:B------:R-:W-:Y:S01]  /*6680*/  IMAD R3, R11, UR7, RZ ;  /* 0x000000070b037c24 */ /* 0x000fe2000f8e02ff */
[----:B------:R0:W-:Y:S01]  /*6690*/  STL [R1+0x130], R15 ;  /* 0x0001300f01007387 */ /* 0x0001e20000100800 */
[----:B------:R-:W-:-:S03]  /*66a0*/  IMAD R11, R9, UR7, RZ ;  /* 0x00000007090b7c24 */ /* 0x000fc6000f8e02ff */
[----:B------:R-:W-:Y:S04]  /*66b0*/  STL [R1+0x12c], R14 ;  /* 0x00012c0e01007387 */ /* 0x000fe80000100800 */
[----:B------:R-:W-:Y:S04]  /*66c0*/  STL [R1+0x128], R13 ;  /* 0x0001280d01007387 */ /* 0x000fe80000100800 */
[----:B------:R-:W-:Y:S04]  /*66d0*/  STL [R1+0x124], R12 ;  /* 0x0001240c01007387 */ /* 0x000fe80000100800 */
[----:B------:R-:W2:Y:S04]  /*66e0*/  LDL.LU R9, [R1+0x11c] ;  /* 0x00011c0001097983 */ /* 0x000ea80000300800 */
[----:B------:R1:W-:Y:S04]  /*66f0*/  STL [R1+0x120], R3 ;  /* 0x0001200301007387 */ /* 0x0003e80000100800 */
[----:B------:R3:W-:Y:S04]  /*6700*/  STL [R1+0x84], R11 ;  /* 0x0000840b01007387 */ /* 0x0007e80000100800 */
[----:B0-----:R-:W4:Y:S01]  /*6710*/  LDL.LU R15, [R1+0x118] ;  /* 0x00011800010f7983 */ /* 0x001f220000300800 */
[----:B-1----:R-:W-:-:S03]  /*6720*/  IMAD R3, R10, UR7, RZ ;  /* 0x000000070a037c24 */ /* 0x002fc6000f8e02ff */
[----:B------:R-:W4:Y:S04]  /*6730*/  LDL.LU R10, [R1+0x114] ;  /* 0x00011400010a7983 */ /* 0x000f280000300800 */
[----:B------:R0:W-:Y:S04]  /*6740*/  STL [R1+0x80], R3 ;  /* 0x0000800301007387 */ /* 0x0001e80000100800 */
[----:B---3--:R-:W3:Y:S01]  /*6750*/  LDL.LU R11, [R1+0x110] ;  /* 0x00011000010b7983 */ /* 0x008ee20000300800 */
[----:B0-----:R-:W-:-:S05]  /*6760*/  IMAD R3, R8, UR7, RZ ;  /* 0x0000000708037c24 */ /* 0x001fca000f8e02ff */
[----:B------:R0:W-:Y:S04]  /*6770*/  STL [R1+0x7c], R3 ;  /* 0x00007c0301007387 */ /* 0x0001e80000100800 */
[----:B------:R-:W3:Y:S04]  /*6780*/  LDL.LU R12, [R1+0x10c] ;  /* 0x00010c00010c7983 */ /* 0x000ee80000300800 */
[----:B------:R-:W-:Y:S04]  /*6790*/  STL [R1+0x78], R7 ;  /* 0x0000780701007387 */ /* 0x000fe80000100800 */
[----:B------:R-:W3:Y:S04]  /*67a0*/  LDL.LU R14, [R1+0x108] ;  /* 0x00010800010e7983 */ /* 0x000ee80000300800 */
[----:B------:R-:W3:Y:S01]  /*67b0*/  LDL.LU R13, [R1+0x104] ;  /* 0x00010400010d7983 */ /* 0x000ee20000300800 */
[----:B0-----:R-:W-:-:S02]  /*67c0*/  IMAD R3, R6, UR7, RZ ;  /* 0x0000000706037c24 */ /* 0x001fc4000f8e02ff */
[----:B------:R-:W-:Y:S02]  /*67d0*/  IMAD R5, R5, UR7, RZ ;  /* 0x0000000705057c24 */ /* 0x000fe4000f8e02ff */
[----:B------:R-:W-:Y:S01]  /*67e0*/  IMAD R4, R4, UR7, RZ ;  /* 0x0000000704047c24 */ /* 0x000fe2000f8e02ff */
[----:B------:R0:W-:Y:S04]  /*67f0*/  STL [R1+0x74], R3 ;  /* 0x0000740301007387 */ /* 0x0001e80000100800 */
[----:B------:R1:W-:Y:S01]  /*6800*/  STL [R1+0x70], R5 ;  /* 0x0000700501007387 */ /* 0x0003e20000100800 */
[----:B0-----:R-:W-:-:S03]  /*6810*/  IMAD R3, R17, UR7, RZ ;  /* 0x0000000711037c24 */ /* 0x001fc6000f8e02ff */
[----:B------:R0:W-:Y:S01]  /*6820*/  STL [R1+0x6c], R4 ;  /* 0x00006c0401007387 */ /* 0x0001e20000100800 */
[----:B-1----:R-:W-:-:S03]  /*6830*/  IMAD R5, R18, UR7, RZ ;  /* 0x0000000712057c24 */ /* 0x002fc6000f8e02ff */
[----:B------:R1:W-:Y:S01]  /*6840*/  STL [R1+0x68], R3 ;  /* 0x0000680301007387 */ /* 0x0003e20000100800 */
[----:B------:R-:W-:Y:S02]  /*6850*/  IMAD R6, R20, UR7, RZ ;  /* 0x0000000714067c24 */ /* 0x000fe4000f8e02ff */
[----:B0-----:R-:W-:Y:S01]  /*6860*/  IMAD R4, R19, UR7, RZ ;  /* 0x0000000713047c24 */ /* 0x001fe2000f8e02ff */
[----:B-1----:R-:W3:Y:S04]  /*6870*/  LDL.LU R3, [R1+0xfc] ;  /* 0x0000fc0001037983 */ /* 0x002ee80000300800 */
[----:B------:R0:W-:Y:S01]  /*6880*/  STL [R1+0x64], R5 ;  /* 0x0000640501007387 */ /* 0x0001e20000100800 */
[----:B------:R-:W-:-:S03]  /*6890*/  IMAD R7, R22, UR7, RZ ;  /* 0x0000000716077c24 */ /* 0x000fc6000f8e02ff */
[----:B------:R1:W-:Y:S01]  /*68a0*/  STL [R1+0x60], R4 ;  /* 0x0000600401007387 */ /* 0x0003e20000100800 */
[----:B------:R-:W-:Y:S02]  /*68b0*/  IMAD R8, R24, UR7, RZ ;  /* 0x0000000718087c24 */ /* 0x000fe4000f8e02ff */
[----:B0-----:R-:W-:Y:S01]  /*68c0*/  IMAD R5, R21, UR7, RZ ;  /* 0x0000000715057c24 */ /* 0x001fe2000f8e02ff */
[----:B-1----:R-:W3:Y:S04]  /*68d0*/  LDL.LU R4, [R1+0xf8] ;  /* 0x0000f80001047983 */ /* 0x002ee80000300800 */
[----:B------:R0:W-:Y:S04]  /*68e0*/  STL [R1+0x5c], R6 ;  /* 0x00005c0601007387 */ /* 0x0001e80000100800 */
[----:B------:R1:W-:Y:S01]  /*68f0*/  STL [R1+0x58], R5 ;  /* 0x0000580501007387 */ /* 0x0003e20000100800 */
[----:B0-----:R-:W-:-:S03]  /*6900*/  IMAD R6, R23, UR7, RZ ;  /* 0x0000000717067c24 */ /* 0x001fc6000f8e02ff */
[----:B-1----:R-:W3:Y:S04]  /*6910*/  LDL.LU R5, [R1+0xf4] ;  /* 0x0000f40001057983 */ /* 0x002ee80000300800 */
[----:B------:R0:W-:Y:S04]  /*6920*/  STL [R1+0x54], R7 ;  /* 0x0000540701007387 */ /* 0x0001e80000100800 */
[----:B------:R1:W-:Y:S01]  /*6930*/  STL [R1+0x50], R6 ;  /* 0x0000500601007387 */ /* 0x0003e20000100800 */
[----:B------:R-:W-:Y:S02]  /*6940*/  IMAD R16, R27, UR7, RZ ;  /* 0x000000071b107c24 */ /* 0x000fe4000f8e02ff */
[----:B0-----:R-:W-:Y:S01]  /*6950*/  IMAD R7, R25, UR7, RZ ;  /* 0x0000000719077c24 */ /* 0x001fe2000f8e02ff */
[----:B-1----:R-:W3:Y:S04]  /*6960*/  LDL.LU R6, [R1+0xf0] ;  /* 0x0000f00001067983 */ /* 0x002ee80000300800 */
[----:B------:R0:W-:Y:S01]  /*6970*/  STL [R1+0x4c], R8 ;  /* 0x00004c0801007387 */ /* 0x0001e20000100800 */
[----:B------:R-:W-:-:S03]  /*6980*/  IMAD R17, R29, UR7, RZ ;  /* 0x000000071d117c24 */ /* 0x000fc6000f8e02ff */
[----:B------:R1:W-:Y:S01]  /*6990*/  STL [R1+0x34], R7 ;  /* 0x0000340701007387 */ /* 0x0003e20000100800 */
[----:B0-----:R-:W-:-:S03]  /*69a0*/  IMAD R8, R26, UR7, RZ ;  /* 0x000000071a087c24 */ /* 0x001fc6000f8e02ff */
[----:B-1----:R-:W3:Y:S04]  /*69b0*/  LDL.LU R7, [R1+0xec] ;  /* 0x0000ec0001077983 */ /* 0x002ee80000300800 */
[----:B------:R0:W-:Y:S04]  /*69c0*/  STL [R1+0x30], R8 ;  /* 0x0000300801007387 */ /* 0x0001e80000100800 */
[----:B0-----:R-:W3:Y:S04]  /*69d0*/  LDL.LU R8, [R1+0xe8] ;  /* 0x0000e80001087983 */ /* 0x001ee80000300800 */
[----:B------:R2:W-:Y:S04]  /*69e0*/  STL [R1+0x24], R16 ;  /* 0x0000241001007387 */ /* 0x0005e80000100800 */
[----:B------:R-:W-:Y:S01]  /*69f0*/  STL [R1+0x20], R17 ;  /* 0x0000201101007387 */ /* 0x000fe20000100800 */
[----:B------:R-:W-:-:S02]  /*6a00*/  IMAD R28, R28, UR7, RZ ;  /* 0x000000071c1c7c24 */ /* 0x000fc4000f8e02ff */
[----:B--2---:R-:W-:Y:S02]  /*6a10*/  IMAD R16, R9, UR7, RZ ;  /* 0x0000000709107c24 */ /* 0x004fe4000f8e02ff */
[----:B------:R-:W2:Y:S04]  /*6a20*/  LDL.LU R9, [R1+0xe4] ;  /* 0x0000e40001097983 */ /* 0x000ea80000300800 */
[----:B------:R0:W-:Y:S01]  /*6a30*/  STL [R1+0x1c], R16 ;  /* 0x00001c1001007387 */ /* 0x0001e20000100800 */
[----:B----4-:R-:W-:Y:S02]  /*6a40*/  IMAD R15, R15, UR7, RZ ;  /* 0x000000070f0f7c24 */ /* 0x010fe4000f8e02ff */
[----:B0-----:R-:W-:Y:S02]  /*6a50*/  IMAD R16, R10, UR7, RZ ;  /* 0x000000070a107c24 */ /* 0x001fe4000f8e02ff */
[----:B------:R-:W4:Y:S04]  /*6a60*/  LDL.LU R10, [R1+0xe0] ;  /* 0x0000e000010a7983 */ /* 0x000f280000300800 */
[----:B------:R3:W-:Y:S04]  /*6a70*/  STL [R1+0x18], R15 ;  /* 0x0000180f01007387 */ /* 0x0007e80000100800 */
[----:B------:R0:W-:Y:S01]  /*6a80*/  STL [R1+0x14], R16 ;  /* 0x0000141001007387 */ /* 0x0001e20000100800 */
[----:B---3--:R-:W-:-:S03]  /*6a90*/  IMAD R15, R11, UR7, RZ ;  /* 0x000000070b0f7c24 */ /* 0x008fc6000f8e02ff */
[----:B------:R-:W3:Y:S04]  /*6aa0*/  LDL.LU R11, [R1+0xdc] ;  /* 0x0000dc00010b7983 */ /* 0x000ee80000300800 */
[----:B------:R1:W-:Y:S01]  /*6ab0*/  STL [R1+0x10], R15 ;  /* 0x0000100f01007387 */ /* 0x0003e20000100800 */
[----:B0-----:R-:W-:-:S03]  /*6ac0*/  IMAD R16, R12, UR7, RZ ;  /* 0x000000070c107c24 */ /* 0x001fc6000f8e02ff */
[----:B------:R-:W3:Y:S01]  /*6ad0*/  LDL.LU R12, [R1+0xd8] ;  /* 0x0000d800010c7983 */ /* 0x000ee20000300800 */
[----:B-1----:R-:W-:-:S03]  /*6ae0*/  IMAD R15, R14, UR7, RZ ;  /* 0x000000070e0f7c24 */ /* 0x002fc6000f8e02ff */
[----:B------:R-:W-:Y:S01]  /*6af0*/  STL [R1+0xc], R16 ;  /* 0x00000c1001007387 */ /* 0x000fe20000100800 */
[----:B------:R-:W-:-:S03]  /*6b00*/  IMAD R14, R13, UR7, RZ ;  /* 0x000000070d0e7c24 */ /* 0x000fc6000f8e02ff */
[----:B------:R-:W3:Y:S04]  /*6b10*/  LDL.LU R13, [R1+0xd4] ;  /* 0x0000d400010d7983 */ /* 0x000ee80000300800 */
[----:B------:R-:W-:Y:S04]  /*6b20*/  STL [R1+0x8], R15 ;  /* 0x0000080f01007387 */ /* 0x000fe80000100800 */
[----:B------:R0:W-:Y:S04]  /*6b30*/  STL [R1+0x4], R14 ;  /* 0x0000040e01007387 */ /* 0x0001e80000100800 */
[----:B0-----:R-:W3:Y:S04]  /*6b40*/  LDL.LU R14, [R1+0xd0] ;  /* 0x0000d000010e7983 */ /* 0x001ee80000300800 */
[----:B------:R-:W3:Y:S04]  /*6b50*/  LDL.LU R15, [R1+0xcc] ;  /* 0x0000cc00010f7983 */ /* 0x000ee80000300800 */
[----:B------:R-:W-:Y:S04]  /*6b60*/  STL [R1+0x2224], R28 ;  /* 0x0022241c01007387 */ /* 0x000fe80000100800 */
[----:B------:R-:W3:Y:S01]  /*6b70*/  LDL.LU R16, [R1+0xc8] ;  /* 0x0000c80001107983 */ /* 0x000ee20000300800 */
[----:B------:R-:W-:-:S05]  /*6b80*/  IMAD R3, R3, UR7, RZ ;  /* 0x0000000703037c24 */ /* 0x000fca000f8e02ff */
[----:B------:R-:W-:Y:S04]  /*6b90*/  STL [R1+0x2220], R3 ;  /* 0x0022200301007387 */ /* 0x000fe80000100800 */
[----:B------:R-:W3:Y:S01]  /*6ba0*/  LDL.LU R17, [R1+0xc4] ;  /* 0x0000c40001117983 */ /* 0x000ee20000300800 */
[----:B------:R-:W-:-:S05]  /*6bb0*/  IMAD R4, R4, UR7, RZ ;  /* 0x0000000704047c24 */ /* 0x000fca000f8e02ff */
[----:B------:R-:W-:Y:S04]  /*6bc0*/  STL [R1+0x221c], R4 ;  /* 0x00221c0401007387 */ /* 0x000fe80000100800 */
[----:B------:R-:W3:Y:S01]  /*6bd0*/  LDL.LU R18, [R1+0xc0] ;  /* 0x0000c00001127983 */ /* 0x000ee20000300800 */
[----:B------:R-:W-:-:S05]  /*6be0*/  IMAD R5, R5, UR7, RZ ;  /* 0x0000000705057c24 */ /* 0x000fca000f8e02ff */
[----:B------:R-:W-:Y:S01]  /*6bf0*/  STL [R1+0x2218], R5 ;  /* 0x0022180501007387 */ /* 0x000fe20000100800 */
        /* <DEDUP_REMOVED lines=8> */
[----:B--2---:R-:W-:-:S05]  /*6c80*/  IMAD R9, R9, UR7, RZ ;  /* 0x0000000709097c24 */ /* 0x004fca000f8e02ff */
[----:B------:R-:W-:Y:S01]  /*6c90*/  STL [R1+0x2208], R9 ;  /* 0x0022080901007387 */ /* 0x000fe20000100800 */
[----:B----4-:R-:W-:-:S05]  /*6ca0*/  IMAD R10, R10, UR7, RZ ;  /* 0x000000070a0a7c24 */ /* 0x010fca000f8e02ff */
[----:B------:R-:W-:Y:S01]  /*6cb0*/  STL [R1+0x2228], R10 ;  /* 0x0022280a01007387 */ /* 0x000fe20000100800 */
[----:B---3--:R-:W-:-:S05]  /*6cc0*/  IMAD R11, R11, UR7, RZ ;  /* 0x000000070b0b7c24 */ /* 0x008fca000f8e02ff */
[----:B------:R-:W-:Y:S01]  /*6cd0*/  STL [R1+0x222c], R11 ;  /* 0x00222c0b01007387 */ /* 0x000fe20000100800 */
[----:B------:R-:W-:-:S03]  /*6ce0*/  IMAD R12, R12, UR7, RZ ;  /* 0x000000070c0c7c24 */ /* 0x000fc6000f8e02ff */
[----:B------:R-:W2:Y:S04]  /*6cf0*/  LDL.LU R21, [R1+0xb4] ;  /* 0x0000b40001157983 */ /* 0x000ea80000300800 */
[----:B------:R-:W-:Y:S01]  /*6d00*/  STL [R1+0x2230], R12 ;  /* 0x0022300c01007387 */ /* 0x000fe20000100800 */
[----:B------:R-:W-:-:S05]  /*6d10*/  IMAD R13, R13, UR7, RZ ;  /* 0x000000070d0d7c24 */ /* 0x000fca000f8e02ff */
[----:B------:R-:W-:Y:S01]  /*6d20*/  STL [R1+0x2234], R13 ;  /* 0x0022340d01007387 */ /* 0x000fe20000100800 */
[----:B------:R-:W-:Y:S02]  /*6d30*/  IMAD R14, R14, UR7, RZ ;  /* 0x000000070e0e7c24 */ /* 0x000fe4000f8e02ff */
[----:B------:R-:W-:-:S03]  /*6d40*/  IMAD R15, R15, UR7, RZ ;  /* 0x000000070f0f7c24 */ /* 0x000fc6000f8e02ff */
[----:B------:R-:W-:Y:S04]  /*6d50*/  STL [R1+0x2238], R14 ;  /* 0x0022380e01007387 */ /* 0x000fe80000100800 */
[----:B------:R0:W-:Y:S01]  /*6d60*/  STL [R1+0x223c], R15 ;  /* 0x00223c0f01007387 */ /* 0x0001e20000100800 */
[----:B------:R-:W-:-:S03]  /*6d70*/  IMAD R16, R16, UR7, RZ ;  /* 0x0000000710107c24 */ /* 0x000fc6000f8e02ff */
[----:B------:R-:W3:Y:S04]  /*6d80*/  LDL.LU R22, [R1+0xb0] ;  /* 0x0000b00001167983 */ /* 0x000ee80000300800 */
[----:B------:R-:W4:Y:S04]  /*6d90*/  LDL.LU R23, [R1+0xac] ;  /* 0x0000ac0001177983 */ /* 0x000f280000300800 */
[----:B------:R1:W-:Y:S04]  /*6da0*/  STL [R1+0x2240], R16 ;  /* 0x0022401001007387 */ /* 0x0003e80000100800 */
[----:B------:R-:W4:Y:S01]  /*6db0*/  LDL.LU R24, [R1+0xa8] ;  /* 0x0000a80001187983 */ /* 0x000f220000300800 */
[----:B------:R-:W-:-:S05]  /*6dc0*/  IMAD R17, R17, UR7, RZ ;  /* 0x0000000711117c24 */ /* 0x000fca000f8e02ff */
[----:B------:R-:W-:Y:S04]  /*6dd0*/  STL [R1+0x2244], R17 ;  /* 0x0022441101007387 */ /* 0x000fe80000100800 */
[----:B------:R-:W4:Y:S01]  /*6de0*/  LDL.LU R25, [R1+0xa4] ;  /* 0x0000a40001197983 */ /* 0x000f220000300800 */
[----:B------:R-:W-:-:S03]  /*6df0*/  IMAD R18, R18, UR7, RZ ;  /* 0x0000000712127c24 */ /* 0x000fc6000f8e02ff */
[----:B------:R-:W4:Y:S04]  /*6e00*/  LDL.LU R26, [R1+0xa0] ;  /* 0x0000a000011a7983 */ /* 0x000f280000300800 */
[----:B------:R-:W4:Y:S04]  /*6e10*/  LDL.LU R27, [R1+0x9c] ;  /* 0x00009c00011b7983 */ /* 0x000f280000300800 */
[----:B------:R-:W-:Y:S04]  /*6e20*/  STL [R1+0x2248], R18 ;  /* 0x0022481201007387 */ /* 0x000fe80000100800 */
[----:B------:R-:W4:Y:S04]  /*6e30*/  LDL.LU R29, [R1+0x98] ;  /* 0x00009800011d7983 */ /* 0x000f280000300800 */
[----:B0-----:R-:W4:Y:S01]  /*6e40*/  LDL.LU R15, [R1+0x2c] ;  /* 0x00002c00010f7983 */ /* 0x001f220000300800 */
[----:B------:R-:W-:-:S05]  /*6e50*/  IMAD R19, R19, UR7, RZ ;  /* 0x0000000713137c24 */ /* 0x000fca000f8e02ff */
[----:B------:R-:W-:Y:S04]  /*6e60*/  STL [R1+0x224c], R19 ;  /* 0x00224c1301007387 */ /* 0x000fe80000100800 */
[----:B------:R-:W4:Y:S04]  /*6e70*/  LDL.LU R14, [R1+0x90] ;  /* 0x00009000010e7983 */ /* 0x000f280000300800 */
[----:B------:R-:W4:Y:S04]  /*6e80*/  LDL.LU R13, [R1+0x44] ;  /* 0x00004400010d7983 */ /* 0x000f280000300800 */
[----:B------:R-:W4:Y:S04]  /*6e90*/  LDL.LU R12, [R1+0x8c] ;  /* 0x00008c00010c7983 */ /* 0x000f280000300800 */
[----:B------:R-:W4:Y:S04]  /*6ea0*/  LDL.LU R11, [R1+0x88] ;  /* 0x00008800010b7983 */ /* 0x000f280000300800 */
[----:B------:R-:W4:Y:S04]  /*6eb0*/  LDL.LU R10, [R1+0x38] ;  /* 0x00003800010a7983 */ /* 0x000f280000300800 */
[----:B------:R-:W4:Y:S01]  /*6ec0*/  LDL.LU R8, [R1+0x12c] ;  /* 0x00012c0001087983 */ /* 0x000f220000300800 */
        /* <DEDUP_REMOVED lines=8> */
[----:B-1----:R-:W-:-:S02]  /*6f50*/  IMAD R16, R0, UR7, RZ ;  /* 0x0000000700107c24 */ /* 0x002fc4000f8e02ff */
[----:B--2---:R-:W-:-:S05]  /*6f60*/  IMAD R21, R21, UR7, RZ ;  /* 0x0000000715157c24 */ /* 0x004fca000f8e02ff */
[----:B------:R-:W-:Y:S01]  /*6f70*/  STL [R1+0x2254], R21 ;  /* 0x0022541501007387 */ /* 0x000fe20000100800 */
[----:B---3--:R-:W-:Y:S02]  /*6f80*/  IMAD R22, R22, UR7, RZ ;  /* 0x0000000716167c24 */ /* 0x008fe4000f8e02ff */
[----:B----4-:R-:W-:-:S03]  /*6f90*/  IMAD R23, R23, UR7, RZ ;  /* 0x0000000717177c24 */ /* 0x010fc6000f8e02ff */
[----:B------:R-:W-:Y:S04]  /*6fa0*/  STL [R1+0x2258], R22 ;  /* 0x0022581601007387 */ /* 0x000fe80000100800 */
[----:B------:R-:W2:Y:S01]  /*6fb0*/  LDL.LU R9, [R1+0x78] ;  /* 0x0000780001097983 */ /* 0x000ea20000300800 */
[----:B------:R-:W-:-:S03]  /*6fc0*/  IMAD R24, R24, UR7, RZ ;  /* 0x0000000718187c24 */ /* 0x000fc6000f8e02ff */
[----:B------:R0:W-:Y:S04]  /*6fd0*/  STL [R1+0x225c], R23 ;  /* 0x00225c1701007387 */ /* 0x0001e80000100800 */
[----:B------:R-:W-:Y:S04]  /*6fe0*/  STL [R1+0x2260], R24 ;  /* 0x0022601801007387 */ /* 0x000fe80000100800 */
[----:B0-----:R-:W3:Y:S04]  /*6ff0*/  LDL.LU R23, [R1+0x74] ;  /* 0x0000740001177983 */ /* 0x001ee80000300800 */
[----:B------:R-:W4:Y:S04]  /*7000*/  LDL.LU R22, [R1+0x70] ;  /* 0x0000700001167983 */ /* 0x000f280000300800 */
[----:B------:R-:W2:Y:S01]  /*7010*/  LDL.LU R0, [R1+0x2264] ;  /* 0x0022640001007983 */ /* 0x000ea20000300800 */
[----:B------:R-:W-:-:S05]  /*7020*/  IMAD R15, R15, UR7, RZ ;  /* 0x000000070f0f7c24 */ /* 0x000fca000f8e02ff */
[----:B------:R0:W-:Y:S04]  /*7030*/  STL [R1+0x2c], R15 ;  /* 0x00002c0f01007387 */ /* 0x0001e80000100800 */
[----:B------:R-:W4:Y:S04]  /*7040*/  LDL.LU R21, [R1+0x6c] ;  /* 0x00006c0001157983 */ /* 0x000f280000300800 */
[----:B------:R-:W-:Y:S01]  /*7050*/  STL [R1+0x28], R16 ;  /* 0x0000281001007387 */ /* 0x000fe20000100800 */
[----:B0-----:R-:W-:-:S05]  /*7060*/  IMAD R15, R14, UR7, RZ ;  /* 0x000000070e0f7c24 */ /* 0x001fca000f8e02ff */
[----:B------:R-:W-:Y:S04]  /*7070*/  STL [R1+0x48], R15 ;  /* 0x0000480f01007387 */ /* 0x000fe80000100800 */
[----:B------:R-:W4:Y:S01]  /*7080*/  LDL.LU R20, [R1+0x68] ;  /* 0x0000680001147983 */ /* 0x000f220000300800 */
[----:B------:R-:W-:Y:S02]  /*7090*/  IMAD R14, R13, UR7, RZ ;  /* 0x000000070d0e7c24 */ /* 0x000fe4000f8e02ff */
[----:B------:R-:W-:Y:S02]  /*70a0*/  IMAD R13, R12, UR7, RZ ;  /* 0x000000070c0d7c24 */ /* 0x000fe4000f8e02ff */
[----:B------:R-:W-:Y:S01]  /*70b0*/  IMAD R12, R11, UR7, RZ ;  /* 0x000000070b0c7c24 */ /* 0x000fe2000f8e02ff */
[----:B------:R-:W-:Y:S04]  /*70c0*/  STL [R1+0x44], R14 ;  /* 0x0000440e01007387 */ /* 0x000fe80000100800 */
[----:B------:R-:W-:Y:S04]  /*70d0*/  STL [R1+0x40], R13 ;  /* 0x0000400d01007387 */ /* 0x000fe80000100800 */
[----:B------:R0:W-:Y:S04]  /*70e0*/  STL [R1+0x3c], R12 ;  /* 0x00003c0c01007387 */ /* 0x0001e80000100800 */
[----:B------:R-:W4:Y:S01]  /*70f0*/  LDL.LU R19, [R1+0x64] ;  /* 0x0000640001137983 */ /* 0x000f220000300800 */
[----:B------:R-:W-:-:S05]  /*7100*/  IMAD R11, R10, UR7, RZ ;  /* 0x000000070a0b7c24 */ /* 0x000fca000f8e02ff */
[----:B------:R1:W-:Y:S01]  /*7110*/  STL [R1+0x38], R11 ;  /* 0x0000380b01007387 */ /* 0x0003e20000100800 */
[-C--:B--2---:R-:W-:Y:S02]  /*7120*/  LEA R10, P5, R8, R0.reuse, 0x1 ;  /* 0x00000000080a7211 */ /* 0x084fe400078a08ff */
[----:B0-----:R-:W-:-:S03]  /*7130*/  LEA R12, P6, R6, R0, 0x1 ;  /* 0x00000000060c7211 */ /* 0x001fc600078c08ff */
[----:B------:R0:W-:Y:S04]  /*7140*/  STL [R1+0x219c], R10 ;  /* 0x00219c0a01007387 */ /* 0x0001e80000100800 */
[----:B------:R2:W-:Y:S04]  /*7150*/  STL [R1+0x21a0], R12 ;  /* 0x0021a00c01007387 */ /* 0x0005e80000100800 */
[----:B------:R-:W4:Y:S01]  /*7160*/  LDL.LU R18, [R1+0x60] ;  /* 0x0000600001127983 */ /* 0x000f220000300800 */
[-C--:B-1----:R-:W-:Y:S02]  /*7170*/  LEA R11, P0, R4, R0.reuse, 0x1 ;  /* 0x00000000040b7211 */ /* 0x082fe400078008ff */
[----:B0-----:R-:W-:-:S02]  /*7180*/  LEA R10, P1, R28, R0, 0x1 ;  /* 0x000000001c0a7211 */ /* 0x001fc400078208ff */
[-C--:B--2---:R-:W-:Y:S01]  /*7190*/  LEA R12, P2, R3, R0.reuse, 0x1 ;  /* 0x00000000030c7211 */ /* 0x084fe200078408ff */
[----:B------:R0:W-:Y:S04]  /*71a0*/  STL [R1+0x21a4], R11 ;  /* 0x0021a40b01007387 */ /* 0x0001e80000100800 */
[----:B------:R1:W-:Y:S04]  /*71b0*/  STL [R1+0x21a8], R10 ;  /* 0x0021a80a01007387 */ /* 0x0003e80000100800 */
[----:B------:R-:W-:Y:S01]  /*71c0*/  STL [R1+0x21ac], R12 ;  /* 0x0021ac0c01007387 */ /* 0x000fe20000100800 */
[----:B0-----:R-:W-:-:S03]  /*71d0*/  LEA R11, P3, R5, R0, 0x1 ;  /* 0x00000000050b7211 */ /* 0x001fc600078608ff */
[----:B------:R-:W2:Y:S01]  /*71e0*/  LDL.LU R17, [R1+0x5c] ;  /* 0x00005c0001117983 */ /* 0x000ea20000300800 */
[----:B-1----:R-:W-:-:S03]  /*71f0*/  LEA R10, P4, R7, R0, 0x1 ;  /* 0x00000000070a7211 */ /* 0x002fc600078808ff */
[----:B------:R-:W-:Y:S01]  /*7200*/  STL [R1+0x21b0], R11 ;  /* 0x0021b00b01007387 */ /* 0x000fe20000100800 */
[----:B------:R-:W-:-:S03]  /*7210*/  LEA.HI.X.SX32 R8, R8, R2, 0x1, P5 ;  /* 0x0000000208087211 */ /* 0x000fc600028f0eff */
[----:B------:R0:W-:Y:S04]  /*7220*/  STL [R1+0x21b4], R10 ;  /* 0x0021b40a01007387 */ /* 0x0001e80000100800 */
[----:B------:R-:W2:Y:S04]  /*7230*/  LDL.LU R16, [R1+0x58] ;  /* 0x0000580001107983 */ /* 0x000ea80000300800 */
[----:B------:R1:W-:Y:S01]  /*7240*/  STL [R1+0x2194], R8 ;  /* 0x0021940801007387 */ /* 0x0003e20000100800 */
[----:B0-----:R-:W-:-:S03]  /*7250*/  LEA R10, P5, R9, R0, 0x1 ;  /* 0x00000000090a7211 */ /* 0x001fc600078a08ff */
[----:B------:R-:W2:Y:S04]  /*7260*/  LDL.LU R15, [R1+0x54] ;  /* 0x00005400010f7983 */ /* 0x000ea80000300800 */
[----:B------:R-:W-:Y:S01]  /*7270*/  STL [R1+0x2198], R10 ;  /* 0x0021980a01007387 */ /* 0x000fe20000100800 */
[----:B-1----:R-:W-:-:S03]  /*7280*/  LEA.HI.X.SX32 R8, R6, R2, 0x1, P6 ;  /* 0x0000000206087211 */ /* 0x002fc600030f0eff */
[----:B------:R-:W2:Y:S01]  /*7290*/  LDL.LU R14, [R1+0x50] ;  /* 0x00005000010e7983 */ /* 0x000ea20000300800 */
[----:B---3--:R-:W-:-:S03]  /*72a0*/  LEA R6, P6, R23, R0, 0x1 ;  /* 0x0000000017067211 */ /* 0x008fc600078c08ff */
[----:B------:R-:W-:Y:S04]  /*72b0*/  STL [R1+0x218c], R8 ;  /* 0x00218c0801007387 */ /* 0x000fe80000100800 */
[----:B------:R-:W3:Y:S01]  /*72c0*/  LDL.LU R13, [R1+0x4c] ;  /* 0x00004c00010d7983 */ /* 0x000ee20000300800 */
[----:B------:R-:W-:-:S03]  /*72d0*/  LEA.HI.X.SX32 R4, R4, R2, 0x1, P0 ;  /* 0x0000000204047211 */ /* 0x000fc600000f0eff */
[----:B------:R4:W-:Y:S04]  /*72e0*/  STL [R1+0x2190], R6 ;  /* 0x0021900601007387 */ /* 0x0009e80000100800 */
[----:B------:R-:W3:Y:S04]  /*72f0*/  LDL.LU R12, [R1+0x34] ;  /* 0x00003400010c7983 */ /* 0x000ee80000300800 */
[----:B------:R0:W-:Y:S01]  /*7300*/  STL [R1+0x2184], R4 ;  /* 0x0021840401007387 */ /* 0x0001e20000100800 */
[----:B----4-:R-:W-:-:S03]  /*7310*/  LEA R6, P0, R22, R0, 0x1 ;  /* 0x0000000016067211 */ /* 0x010fc600078008ff */
[----:B------:R-:W4:Y:S04]  /*7320*/  LDL.LU R11, [R1+0x30] ;  /* 0x00003000010b7983 */ /* 0x000f280000300800 */
[----:B------:R1:W-:Y:S01]  /*7330*/  STL [R1+0x2188], R6 ;  /* 0x0021880601007387 */ /* 0x0003e20000100800 */
[----:B0-----:R-:W-:-:S03]  /*7340*/  LEA.HI.X.SX32 R4, R28, R2, 0x1, P1 ;  /* 0x000000021c047211 */ /* 0x001fc600008f0eff */
[----:B------:R-:W4:Y:S04]  /*7350*/  LDL.LU R10, [R1+0x24] ;  /* 0x00002400010a7983 */ /* 0x000f280000300800 */
[----:B------:R0:W-:Y:S01]  /*7360*/  STL [R1+0x217c], R4 ;  /* 0x00217c0401007387 */ /* 0x0001e20000100800 */
[----:B-1----:R-:W-:-:S03]  /*7370*/  LEA R6, P1, R21, R0, 0x1 ;  /* 0x0000000015067211 */ /* 0x002fc600078208ff */
[----:B------:R-:W4:Y:S04]  /*7380*/  LDL.LU R28, [R1+0x20] ;  /* 0x00002000011c7983 */ /* 0x000f280000300800 */
[----:B------:R1:W-:Y:S01]  /*7390*/  STL [R1+0x2180], R6 ;  /* 0x0021800601007387 */ /* 0x0003e20000100800 */
[----:B0-----:R-:W-:-:S03]  /*73a0*/  LEA.HI.X.SX32 R4, R3, R2, 0x1, P2 ;  /* 0x0000000203047211 */ /* 0x001fc600010f0eff */
[----:B------:R-:W4:Y:S01]  /*73b0*/  LDL.LU R3, [R1+0x1c] ;  /* 0x00001c0001037983 */ /* 0x000f220000300800 */
[----:B------:R-:W-:-:S03]  /*73c0*/  LEA R8, P2, R20, R0, 0x1 ;  /* 0x0000000014087211 */ /* 0x000fc600078408ff */
[----:B------:R0:W-:Y:S01]  /*73d0*/  STL [R1+0x2174], R4 ;  /* 0x0021740401007387 */ /* 0x0001e20000100800 */
[----:B-1----:R-:W-:-:S03]  /*73e0*/  LEA.HI.X.SX32 R6, R5, R2, 0x1, P3 ;  /* 0x0000000205067211 */ /* 0x002fc600018f0eff */
[----:B0-----:R-:W4:Y:S04]  /*73f0*/  LDL.LU R4, [R1+0x18] ;  /* 0x0000180001047983 */ /* 0x001f280000300800 */
[----:B------:R0:W-:Y:S04]  /*7400*/  STL [R1+0x2178], R8 ;  /* 0x0021780801007387 */ /* 0x0001e80000100800 */
[----:B------:R-:W4:Y:S01]  /*7410*/  LDL.LU R5, [R1+0x14] ;  /* 0x0000140001057983 */ /* 0x000f220000300800 */
[----:B------:R-:W-:-:S03]  /*7420*/  LEA R24, P3, R19, R0, 0x1 ;  /* 0x0000000013187211 */ /* 0x000fc600078608ff */
[----:B------:R1:W-:Y:S01]  /*7430*/  STL [R1+0x216c], R6 ;  /* 0x00216c0601007387 */ /* 0x0003e20000100800 */
[----:B0-----:R-:W-:-:S03]  /*7440*/  LEA.HI.X.SX32 R8, R7, R2, 0x1, P4 ;  /* 0x0000000207087211 */ /* 0x001fc600020f0eff */
[----:B-1----:R-:W4:Y:S04]  /*7450*/  LDL.LU R6, [R1+0x10] ;  /* 0x0000100001067983 */ /* 0x002f280000300800 */
[----:B------:R-:W-:Y:S04]  /*7460*/  STL [R1+0x2170], R24 ;  /* 0x0021701801007387 */ /* 0x000fe80000100800 */
[----:B------:R-:W4:Y:S04]  /*7470*/  LDL.LU R7, [R1+0xc] ;  /* 0x00000c0001077983 */ /* 0x000f280000300800 */
[----:B------:R0:W-:Y:S04]  /*7480*/  STL [R1+0x2164], R8 ;  /* 0x0021640801007387 */ /* 0x0001e80000100800 */
[----:B0-----:R-:W4:Y:S01]  /*7490*/  LDL.LU R8, [R1+0x8] ;  /* 0x0000080001087983 */ /* 0x001f220000300800 */
[----:B------:R-:W-:-:S05]  /*74a0*/  LEA R24, P4, R18, R0, 0x1 ;  /* 0x0000000012187211 */ /* 0x000fca00078808ff */
[----:B------:R0:W-:Y:S02]  /*74b0*/  STL [R1+0x2168], R24 ;  /* 0x0021681801007387 */ /* 0x0001e40000100800 */
[-C--:B0-----:R-:W-:Y:S02]  /*74c0*/  LEA.HI.X.SX32 R24, R9, R2.reuse, 0x1, P5 ;  /* 0x0000000209187211 */ /* 0x081fe400028f0eff */
[----:B------:R-:W4:Y:S01]  /*74d0*/  LDL.LU R9, [R1+0x4] ;  /* 0x0000040001097983 */ /* 0x000f220000300800 */
[----:B------:R-:W-:-:S03]  /*74e0*/  LEA.HI.X.SX32 R23, R23, R2, 0x1, P6 ;  /* 0x0000000217177211 */ /* 0x000fc600030f0eff */
[----:B------:R2:W-:Y:S02]  /*74f0*/  STL [R1+0x215c], R24 ;  /* 0x00215c1801007387 */ /* 0x0005e40000100800 */
[----:B--2---:R-:W-:-:S05]  /*7500*/  LEA R24, P5, R17, R0, 0x1 ;  /* 0x0000000011187211 */ /* 0x004fca00078a08ff */
[----:B------:R0:W-:Y:S01]  /*7510*/  STL [R1+0x2160], R24 ;  /* 0x0021601801007387 */ /* 0x0001e20000100800 */
[----:B------:R-:W-:-:S03]  /*7520*/  LEA.HI.X.SX32 R22, R22, R2, 0x1, P0 ;  /* 0x0000000216167211 */ /* 0x000fc600000f0eff */
[----:B0-----:R-:W2:Y:S04]  /*7530*/  LDL.LU R24, [R1+0x2260] ;  /* 0x0022600001187983 */ /* 0x001ea80000300800 */
[----:B------:R0:W-:Y:S02]  /*7540*/  STL [R1+0x2154], R23 ;  /* 0x0021541701007387 */ /* 0x0001e40000100800 */
[----:B0-----:R-:W-:-:S05]  /*7550*/  LEA R23, P6, R16, R0, 0x1 ;  /* 0x0000000010177211 */ /* 0x001fca00078c08ff */
        /* <DEDUP_REMOVED lines=14> */
[----:B---3--:R-:W-:-:S05]  /*7640*/  LEA R20, P2, R13, R0, 0x1 ;  /* 0x000000000d147211 */ /* 0x008fca00078408ff */
[----:B------:R0:W-:Y:S01]  /*7650*/  STL [R1+0x2140], R20 ;  /* 0x0021401401007387 */ /* 0x0001e20000100800 */
[----:B------:R-:W-:-:S03]  /*7660*/  LEA.HI.X.SX32 R18, R18, R2, 0x1, P4 ;  /* 0x0000000212127211 */ /* 0x000fc600020f0eff */
[----:B0-----:R-:W3:Y:S04]  /*7670*/  LDL.LU R20, [R1+0x2250] ;  /* 0x0022500001147983 */ /* 0x001ee80000300800 */
[----:B------:R0:W-:Y:S02]  /*7680*/  STL [R1+0x2134], R19 ;  /* 0x0021341301007387 */ /* 0x0001e40000100800 */
[----:B0-----:R-:W-:-:S05]  /*7690*/  LEA R19, P3, R12, R0, 0x1 ;  /* 0x000000000c137211 */ /* 0x001fca00078608ff */
[----:B------:R0:W-:Y:S01]  /*76a0*/  STL [R1+0x2138], R19 ;  /* 0x0021381301007387 */ /* 0x0001e20000100800 */
[----:B------:R-:W-:-:S03]  /*76b0*/  LEA.HI.X.SX32 R17, R17, R2, 0x1, P5 ;  /* 0x0000000211117211 */ /* 0x000fc600028f0eff */
[----:B0-----:R-:W2:Y:S04]  /*76c0*/  LDL.LU R19, [R1+0x224c] ;  /* 0x00224c0001137983 */ /* 0x001ea80000300800 */
[----:B------:R4:W-:Y:S02]  /*76d0*/  STL [R1+0x212c], R18 ;  /* 0x00212c1201007387 */ /* 0x0009e40000100800 */
[----:B----4-:R-:W-:-:S05]  /*76e0*/  LEA R18, P4, R11, R0, 0x1 ;  /* 0x000000000b127211 */ /* 0x010fca00078808ff */
[----:B------:R0:W-:Y:S01]  /*76f0*/  STL [R1+0x2130], R18 ;  /* 0x0021301201007387 */ /* 0x0001e20000100800 */
[----:B------:R-:W-:-:S03]  /*7700*/  LEA.HI.X.SX32 R16, R16, R2, 0x1, P6 ;  /* 0x0000000210107211 */ /* 0x000fc600030f0eff */
[----:B0-----:R-:W4:Y:S04]  /*7710*/  LDL.LU R18, [R1+0x2248] ;  /* 0x0022480001127983 */ /* 0x001f280000300800 */
[----:B------:R0:W-:Y:S02]  /*7720*/  STL [R1+0x2124], R17 ;  /* 0x0021241101007387 */ /* 0x0001e40000100800 */
[----:B0-----:R-:W-:-:S05]  /*7730*/  LEA R17, P5, R10, R0, 0x1 ;  /* 0x000000000a117211 */ /* 0x001fca00078a08ff */
        /* <DEDUP_REMOVED lines=35> */
[----:B------:R0:W-:Y:S04]  /*7970*/  STL [R1+0x20f0], R10 ;  /* 0x0020f00a01007387 */ /* 0x0001e80000100800 */
[----:B0-----:R-:W2:Y:S04]  /*7980*/  LDL.LU R10, [R1+0x2228] ;  /* 0x00222800010a7983 */ /* 0x001ea80000300800 */
[----:B------:R0:W-:Y:S02]  /*7990*/  STL [R1+0x20e4], R28 ;  /* 0x0020e41c01007387 */ /* 0x0001e40000100800 */
[----:B0-----:R-:W-:-:S05]  /*79a0*/  LEA R28, P6, R9, R0, 0x1 ;  /* 0x00000000091c7211 */ /* 0x001fca00078c08ff */
[----:B------:R0:W-:Y:S04]  /*79b0*/  STL [R1+0x20e8], R28 ;  /* 0x0020e81c01007387 */ /* 0x0001e80000100800 */
[----:B0-----:R-:W4:Y:S01]  /*79c0*/  LDL.LU R28, [R1+0x2224] ;  /* 0x00222400011c7983 */ /* 0x001f220000300800 */
[----:B------:R-:W-:-:S05]  /*79d0*/  LEA.HI.X.SX32 R3, R3, R2, 0x1, P0 ;  /* 0x0000000203037211 */ /* 0x000fca00000f0eff */
[----:B------:R4:W-:Y:S02]  /*79e0*/  STL [R1+0x20dc], R3 ;  /* 0x0020dc0301007387 */ /* 0x0009e40000100800 */
[----:B----4-:R-:W-:-:S05]  /*79f0*/  LEA R3, P0, R28, R0, 0x1 ;  /* 0x000000001c037211 */ /* 0x010fca00078008ff */
        /* <DEDUP_REMOVED lines=32> */
[-C--:B------:R-:W-:Y:S02]  /*7c00*/  LEA.HI.X.SX32 R28, R28, R2.reuse, 0x1, P0 ;  /* 0x000000021c1c7211 */ /* 0x080fe400000f0eff */
[----:B------:R-:W-:-:S03]  /*7c10*/  LEA.HI.X.SX32 R3, R3, R2, 0x1, P1 ;  /* 0x0000000203037211 */ /* 0x000fc600008f0eff */
[----:B------:R4:W-:Y:S02]  /*7c20*/  STL [R1+0x20a4], R28 ;  /* 0x0020a41c01007387 */ /* 0x0009e40000100800 */
[----:B----4-:R-:W-:-:S05]  /*7c30*/  LEA R28, P0, R9, R0, 0x1 ;  /* 0x00000000091c7211 */ /* 0x010fca00078008ff */
[----:B------:R0:W-:Y:S04]  /*7c40*/  STL [R1+0x20a8], R28 ;  /* 0x0020a81c01007387 */ /* 0x0001e80000100800 */
[----:B0-----:R-:W4:Y:S04]  /*7c50*/  LDL.LU R28, [R1+0x2204] ;  /* 0x00220400011c7983 */ /* 0x001f280000300800 */
[----:B------:R2:W-:Y:S02]  /*7c60*/  STL [R1+0x209c], R3 ;  /* 0x00209c0301007387 */ /* 0x0005e40000100800 */
[----:B--2---:R-:W-:-:S05]  /*7c70*/  LEA R3, P1, R10, R0, 0x1 ;  /* 0x000000000a037211 */ /* 0x004fca00078208ff */
[----:B------:R0:W-:Y:S02]  /*7c80*/  STL [R1+0x20a0], R3 ;  /* 0x0020a00301007387 */ /* 0x0001e40000100800 */
[----:B0-----:R-:W-:Y:S02]  /*7c90*/  LEA.HI.X.SX32 R3, R4, R2, 0x1, P2 ;  /* 0x0000000204037211 */ /* 0x001fe400010f0eff */
[----:B---3--:R-:W-:-:S03]  /*7ca0*/  LEA R4, P2, R11, R0, 0x1 ;  /* 0x000000000b047211 */ /* 0x008fc600078408ff */
[----:B------:R0:W-:Y:S04]  /*7cb0*/  STL [R1+0x2094], R3 ;  /* 0x0020940301007387 */ /* 0x0001e80000100800 */
[----:B------:R1:W-:Y:S01]  /*7cc0*/  STL [R1+0x2098], R4 ;  /* 0x0020980401007387 */ /* 0x0003e20000100800 */
[----:B0-----:R-:W-:Y:S02]  /*7cd0*/  LEA.HI.X.SX32 R3, R5, R2, 0x1, P3 ;  /* 0x0000000205037211 */ /* 0x001fe400018f0eff */
[----:B------:R-:W-:Y:S02]  /*7ce0*/  LEA R5, P3, R12, R0, 0x1 ;  /* 0x000000000c057211 */ /* 0x000fe400078608ff */
[----:B-1----:R-:W-:Y:S01]  /*7cf0*/  LEA.HI.X.SX32 R4, R6, R2, 0x1, P4 ;  /* 0x0000000206047211 */ /* 0x002fe200020f0eff */
[----:B------:R0:W-:Y:S04]  /*7d00*/  STL [R1+0x208c], R3 ;  /* 0x00208c0301007387 */ /* 0x0001e80000100800 */
[----:B------:R1:W-:Y:S01]  /*7d10*/  STL [R1+0x2090], R5 ;  /* 0x0020900501007387 */ /* 0x0003e20000100800 */
[----:B0-----:R-:W-:-:S03]  /*7d20*/  LEA R3, P4, R13, R0, 0x1 ;  /* 0x000000000d037211 */ /* 0x001fc600078808ff */
[----:B------:R0:W-:Y:S01]  /*7d30*/  STL [R1+0x2084], R4 ;  /* 0x0020840401007387 */ /* 0x0001e20000100800 */
[----:B-1----:R-:W-:-:S03]  /*7d40*/  LEA.HI.X.SX32 R5, R7, R2, 0x1, P5 ;  /* 0x0000000207057211 */ /* 0x002fc600028f0eff */
        /* <DEDUP_REMOVED lines=14> */
[----:B------:R-:W-:Y:S01]  /*7e30*/  STL [R1+0x2064], R5 ;  /* 0x0020640501007387 */ /* 0x000fe20000100800 */
[----:B-1----:R-:W-:-:S03]  /*7e40*/  LEA.HI.X.SX32 R3, R11, R2, 0x1, P2 ;  /* 0x000000020b037211 */ /* 0x002fc600010f0eff */
[----:B------:R-:W2:Y:S04]  /*7e50*/  LDL.LU R10, [R1+0x2c] ;  /* 0x00002c00010a7983 */ /* 0x000ea80000300800 */
[----:B------:R0:W-:Y:S04]  /*7e60*/  STL [R1+0x2068], R4 ;  /* 0x0020680401007387 */ /* 0x0001e80000100800 */
[----:B------:R1:W-:Y:S04]  /*7e70*/  STL [R1+0x205c], R3 ;  /* 0x00205c0301007387 */ /* 0x0003e80000100800 */
[----:B------:R-:W3:Y:S01]  /*7e80*/  LDL.LU R8, [R1+0x28] ;  /* 0x0000280001087983 */ /* 0x000ee20000300800 */
[----:B0-----:R-:W-:-:S02]  /*7e90*/  LEA R4, P2, R18, R0, 0x1 ;  /* 0x0000000012047211 */ /* 0x001fc400078408ff */
[----:B-1----:R-:W-:-:S03]  /*7ea0*/  LEA.HI.X.SX32 R3, R12, R2, 0x1, P3 ;  /* 0x000000020c037211 */ /* 0x002fc600018f0eff */
[----:B------:R0:W-:Y:S04]  /*7eb0*/  STL [R1+0x2060], R4 ;  /* 0x0020600401007387 */ /* 0x0001e80000100800 */
[----:B------:R-:W4:Y:S04]  /*7ec0*/  LDL.LU R9, [R1+0x48] ;  /* 0x0000480001097983 */ /* 0x000f280000300800 */
[----:B------:R1:W-:Y:S01]  /*7ed0*/  STL [R1+0x2054], R3 ;  /* 0x0020540301007387 */ /* 0x0003e20000100800 */
[----:B0-----:R-:W-:-:S03]  /*7ee0*/  LEA R4, P3, R19, R0, 0x1 ;  /* 0x0000000013047211 */ /* 0x001fc600078608ff */
[----:B------:R-:W4:Y:S01]  /*7ef0*/  LDL.LU R5, [R1+0x44] ;  /* 0x0000440001057983 */ /* 0x000f220000300800 */
[----:B-1----:R-:W-:-:S03]  /*7f00*/  LEA.HI.X.SX32 R3, R13, R2, 0x1, P4 ;  /* 0x000000020d037211 */ /* 0x002fc600020f0eff */
[----:B------:R0:W-:Y:S01]  /*7f10*/  STL [R1+0x2058], R4 ;  /* 0x0020580401007387 */ /* 0x0001e20000100800 */
[----:B------:R-:W-:-:S03]  /*7f20*/  LEA R6, P4, R20, R0, 0x1 ;  /* 0x0000000014067211 */ /* 0x000fc600078808ff */
[----:B------:R1:W-:Y:S04]  /*7f30*/  STL [R1+0x204c], R3 ;  /* 0x00204c0301007387 */ /* 0x0003e80000100800 */
[----:B0-----:R-:W4:Y:S01]  /*7f40*/  LDL.LU R4, [R1+0x40] ;  /* 0x0000400001047983 */ /* 0x001f220000300800 */
[----:B-1----:R-:W-:-:S03]  /*7f50*/  LEA.HI.X.SX32 R3, R14, R2, 0x1, P5 ;  /* 0x000000020e037211 */ /* 0x002fc600028f0eff */
[----:B------:R0:W-:Y:S04]  /*7f60*/  STL [R1+0x2050], R6 ;  /* 0x0020500601007387 */ /* 0x0001e80000100800 */
[----:B------:R1:W-:Y:S01]  /*7f70*/  STL [R1+0x2044], R3 ;  /* 0x0020440301007387 */ /* 0x0003e20000100800 */
[----:B0-----:R-:W-:Y:S02]  /*7f80*/  LEA R6, P5, R21, R0, 0x1 ;  /* 0x0000000015067211 */ /* 0x001fe400078a08ff */
[----:B-1----:R-:W-:-:S03]  /*7f90*/  LEA.HI.X.SX32 R3, R15, R2, 0x1, P6 ;  /* 0x000000020f037211 */ /* 0x002fc600030f0eff */
[----:B------:R0:W-:Y:S01]  /*7fa0*/  STL [R1+0x2048], R6 ;  /* 0x0020480601007387 */ /* 0x0001e20000100800 */
[----:B------:R-:W-:-:S03]  /*7fb0*/  LEA R7, P6, R22, R0, 0x1 ;  /* 0x0000000016077211 */ /* 0x000fc600078c08ff */
[----:B------:R1:W-:Y:S01]  /*7fc0*/  STL [R1+0x203c], R3 ;  /* 0x00203c0301007387 */ /* 0x0003e20000100800 */
[----:B0-----:R-:W-:-:S03]  /*7fd0*/  LEA.HI.X.SX32 R6, R16, R2, 0x1, P0 ;  /* 0x0000000210067211 */ /* 0x001fc600000f0eff */
[----:B------:R0:W-:Y:S01]  /*7fe0*/  STL [R1+0x2040], R7 ;  /* 0x0020400701007387 */ /* 0x0001e20000100800 */
[----:B-1----:R-:W-:-:S03]  /*7ff0*/  LEA R3, P0, R23, R0, 0x1 ;  /* 0x0000000017037211 */ /* 0x002fc600078008ff */
[----:B0-----:R-:W4:Y:S04]  /*8000*/  LDL.LU R7, [R1+0x130] ;  /* 0x0001300001077983 */ /* 0x001f280000300800 */
[----:B------:R0:W-:Y:S04]  /*8010*/  STL [R1+0x2034], R6 ;  /* 0x0020340601007387 */ /* 0x0001e80000100800 */
[----:B------:R-:W-:Y:S01]  /*8020*/  STL [R1+0x2038], R3 ;  /* 0x0020380301007387 */ /* 0x000fe20000100800 */
[----:B0-----:R-:W-:-:S03]  /*8030*/  LEA.HI.X.SX32 R6, R17, R2, 0x1, P1 ;  /* 0x0000000211067211 */ /* 0x001fc600008f0eff */
[----:B------:R-:W4:Y:S04]  /*8040*/  LDL.LU R17, [R1+0x38] ;  /* 0x0000380001117983 */ /* 0x000f280000300800 */
[----:B------:R0:W-:Y:S02]  /*8050*/  STL [R1+0x202c], R6 ;  /* 0x00202c0601007387 */ /* 0x0001e40000100800 */
[----:B0-----:R-:W-:Y:S02]  /*8060*/  LEA.HI.X.SX32 R6, R18, R2, 0x1, P2 ;  /* 0x0000000212067211 */ /* 0x001fe400010f0eff */
[----:B------:R-:W4:Y:S01]  /*8070*/  LDL.LU R18, [R1+0x3c] ;  /* 0x00003c0001127983 */ /* 0x000f220000300800 */
[----:B------:R-:W-:Y:S01]  /*8080*/  LEA R3, P1, R24, R0, 0x1 ;  /* 0x0000000018037211 */ /* 0x000fe200078208ff */
[----:B------:R-:W-:-:S02]  /*8090*/  IMAD R25, R25, UR7, RZ ;  /* 0x0000000719197c24 */ /* 0x000fc4000f8e02ff */
[----:B------:R-:W-:Y:S02]  /*80a0*/  IMAD R26, R26, UR7, RZ ;  /* 0x000000071a1a7c24 */ /* 0x000fe4000f8e02ff */
[----:B------:R0:W-:Y:S01]  /*80b0*/  STL [R1+0x2030], R3 ;  /* 0x0020300301007387 */ /* 0x0001e20000100800 */
[----:B------:R-:W-:Y:S01]  /*80c0*/  LEA.HI.X.SX32 R11, R19, R2, 0x1, P3 ;  /* 0x00000002130b7211 */ /* 0x000fe200018f0eff */
[----:B------:R-:W-:Y:S02]  /*80d0*/  IMAD R27, R27, UR7, RZ ;  /* 0x000000071b1b7c24 */ /* 0x000fe4000f8e02ff */
[----:B------:R1:W-:Y:S04]  /*80e0*/  STL [R1+0x2024], R6 ;  /* 0x0020240601007387 */ /* 0x0003e80000100800 */
[----:B------:R-:W4:Y:S01]  /*80f0*/  LDL.LU R16, [R1+0x134] ;  /* 0x0001340001107983 */ /* 0x000f220000300800 */
[----:B0-----:R-:W-:Y:S01]  /*8100*/  LEA R3, P2, R25, R0, 0x1 ;  /* 0x0000000019037211 */ /* 0x001fe200078408ff */
[----:B------:R-:W-:-:S04]  /*8110*/  IMAD R29, R29, UR7, RZ ;  /* 0x000000071d1d7c24 */ /* 0x000fc8000f8e02ff */
[----:B------:R0:W-:Y:S01]  /*8120*/  STL [R1+0x2028], R3 ;  /* 0x0020280301007387 */ /* 0x0001e20000100800 */
[----:B-1----:R-:W-:-:S03]  /*8130*/  LEA.HI.X.SX32 R6, R20, R2, 0x1, P4 ;  /* 0x0000000214067211 */ /* 0x002fc600020f0eff */
[----:B------:R1:W-:Y:S01]  /*8140*/  STL [R1+0x201c], R11 ;  /* 0x00201c0b01007387 */ /* 0x0003e20000100800 */
[-C--:B0-----:R-:W-:Y:S02]  /*8150*/  LEA R3, P3, R26, R0.reuse, 0x1 ;  /* 0x000000001a037211 */ /* 0x081fe400078608ff */
[----:B-1----:R-:W-:-:S03]  /*8160*/  LEA R11, P4, R27, R0, 0x1 ;  /* 0x000000001b0b7211 */ /* 0x002fc600078808ff */
[----:B------:R0:W-:Y:S04]  /*8170*/  STL [R1+0x2020], R3 ;  /* 0x0020200301007387 */ /* 0x0001e80000100800 */
[----:B------:R1:W-:Y:S01]  /*8180*/  STL [R1+0x2014], R6 ;  /* 0x0020140601007387 */ /* 0x0003e20000100800 */
[----:B0-----:R-:W-:-:S03]  /*8190*/  LEA.HI.X.SX32 R3, R21, R2, 0x1, P5 ;  /* 0x0000000215037211 */ /* 0x001fc600028f0eff */
[----:B------:R0:W-:Y:S01]  /*81a0*/  STL [R1+0x2018], R11 ;  /* 0x0020180b01007387 */ /* 0x0001e20000100800 */
[----:B-1----:R-:W-:-:S03]  /*81b0*/  LEA R6, P5, R29, R0, 0x1 ;  /* 0x000000001d067211 */ /* 0x002fc600078a08ff */
[----:B------:R-:W-:Y:S01]  /*81c0*/  STL [R1+0x200c], R3 ;  /* 0x00200c0301007387 */ /* 0x000fe20000100800 */
[-C--:B------:R-:W-:Y:S02]  /*81d0*/  LEA.HI.X.SX32 R12, R23, R2.reuse, 0x1, P0 ;  /* 0x00000002170c7211 */ /* 0x080fe400000f0eff */
[----:B0-----:R-:W-:Y:S01]  /*81e0*/  LEA.HI.X.SX32 R11, R22, R2, 0x1, P6 ;  /* 0x00000002160b7211 */ /* 0x001fe200030f0eff */
[----:B------:R0:W-:Y:S04]  /*81f0*/  STL [R1+0x2010], R6 ;  /* 0x0020100601007387 */ /* 0x0001e80000100800 */
[----:B0-----:R-:W4:Y:S04]  /*8200*/  LDL.LU R6, [R1+0x138] ;  /* 0x0001380001067983 */ /* 0x001f280000300800 */
[----:B------:R3:W-:Y:S01]  /*8210*/  STL [R1+0x2004], R11 ;  /* 0x0020040b01007387 */ /* 0x0007e20000100800 */
[----:B--2---:R-:W-:-:S05]  /*8220*/  LEA R3, P6, R10, R0, 0x1 ;  /* 0x000000000a037211 */ /* 0x004fca00078c08ff */
[----:B------:R0:W-:Y:S01]  /*8230*/  STL [R1+0x2008], R3 ;  /* 0x0020080301007387 */ /* 0x0001e20000100800 */
[----:B---3--:R-:W-:-:S03]  /*8240*/  LEA R11, P0, R8, R0, 0x1 ;  /* 0x00000000080b7211 */ /* 0x008fc600078008ff */
[----:B------:R4:W-:Y:S01]  /*8250*/  STL [R1+0x1ffc], R12 ;  /* 0x001ffc0c01007387 */ /* 0x0009e20000100800 */
[----:B0-----:R-:W-:-:S03]  /*8260*/  LEA.HI.X.SX32 R3, R24, R2, 0x1, P1 ;  /* 0x0000000218037211 */ /* 0x001fc600008f0eff */
[----:B------:R0:W-:Y:S01]  /*8270*/  STL [R1+0x2000], R11 ;  /* 0x0020000b01007387 */ /* 0x0001e20000100800 */
[----:B----4-:R-:W-:-:S03]  /*8280*/  LEA R12, P1, R9, R0, 0x1 ;  /* 0x00000000090c7211 */ /* 0x010fc600078208ff */
[----:B0-----:R-:W2:Y:S04]  /*8290*/  LDL.LU R11, [R1+0x13c] ;  /* 0x00013c00010b7983 */ /* 0x001ea80000300800 */
[----:B------:R0:W-:Y:S04]  /*82a0*/  STL [R1+0x1ff4], R3 ;  /* 0x001ff40301007387 */ /* 0x0001e80000100800 */
[----:B------:R1:W-:Y:S01]  /*82b0*/  STL [R1+0x1ff8], R12 ;  /* 0x001ff80c01007387 */ /* 0x0003e20000100800 */
[----:B0-----:R-:W-:Y:S02]  /*82c0*/  LEA.HI.X.SX32 R3, R25, R2, 0x1, P2 ;  /* 0x0000000219037211 */ /* 0x001fe400010f0eff */
[----:B------:R-:W-:-:S02]  /*82d0*/  LEA R13, P2, R5, R0, 0x1 ;  /* 0x00000000050d7211 */ /* 0x000fc400078408ff */
[----:B-1----:R-:W-:Y:S01]  /*82e0*/  LEA.HI.X.SX32 R12, R26, R2, 0x1, P3 ;  /* 0x000000021a0c7211 */ /* 0x002fe200018f0eff */
[----:B------:R0:W-:Y:S01]  /*82f0*/  STL [R1+0x1fec], R3 ;  /* 0x001fec0301007387 */ /* 0x0001e20000100800 */
[----:B------:R-:W-:Y:S02]  /*8300*/  LEA R14, P3, R4, R0, 0x1 ;  /* 0x00000000040e7211 */ /* 0x000fe400078608ff */
[-C--:B------:R-:W-:Y:S01]  /*8310*/  LEA.HI.X.SX32 R10, R10, R2.reuse, 0x1, P6 ;  /* 0x000000020a0a7211 */ /* 0x080fe200030f0eff */
[----:B0-----:R-:W3:Y:S04]  /*8320*/  LDL.LU R3, [R1+0x140] ;  /* 0x0001400001037983 */ /* 0x001ee80000300800 */
[----:B------:R0:W-:Y:S04]  /*8330*/  STL [R1+0x1ff0], R13 ;  /* 0x001ff00d01007387 */ /* 0x0001e80000100800 */
[----:B------:R-:W-:Y:S04]  /*8340*/  STL [R1+0x1fe4], R12 ;  /* 0x001fe40c01007387 */ /* 0x000fe80000100800 */
[----:B------:R1:W-:Y:S01]  /*8350*/  STL [R1+0x1fe8], R14 ;  /* 0x001fe80e01007387 */ /* 0x0003e20000100800 */
[----:B0-----:R-:W-:-:S05]  /*8360*/  LEA.HI.X.SX32 R13, R27, R2, 0x1, P4 ;  /* 0x000000021b0d7211 */ /* 0x001fca00020f0eff */
[----:B------:R0:W-:Y:S01]  /*8370*/  STL [R1+0x1fdc], R13 ;  /* 0x001fdc0d01007387 */ /* 0x0001e20000100800 */
[----:B-1----:R-:W-:-:S03]  /*8380*/  LEA.HI.X.SX32 R14, R29, R2, 0x1, P5 ;  /* 0x000000021d0e7211 */ /* 0x002fc600028f0eff */
[----:B------:R-:W-:Y:S01]  /*8390*/  STL [R1+0x21fc], R28 ;  /* 0x0021fc1c01007387 */ /* 0x000fe20000100800 */
[-C--:B0-----:R-:W-:Y:S02]  /*83a0*/  LEA R13, P6, R17, R0.reuse, 0x1 ;  /* 0x00000000110d7211 */ /* 0x081fe400078c08ff */
[----:B------:R-:W-:Y:S02]  /*83b0*/  LEA R12, P4, R18, R0, 0x1 ;  /* 0x00000000120c7211 */ /* 0x000fe400078808ff */
[----:B------:R-:W-:Y:S02]  /*83c0*/  LEA.HI.X.SX32 R0, R8, R2, 0x1, P0 ;  /* 0x0000000208007211 */ /* 0x000fe400000f0eff */
[----:B------:R-:W0:Y:S01]  /*83d0*/  LDC R8, c[0x0][0x238] ;  /* 0x00008e00ff087b82 */ /* 0x000e220000000800 */
[----:B------:R1:W-:Y:S04]  /*83e0*/  STL [R1+0x1fe0], R12 ;  /* 0x001fe00c01007387 */ /* 0x0003e80000100800 */
[----:B------:R-:W-:Y:S04]  /*83f0*/  STL [R1+0x1fd8], R14 ;  /* 0x001fd80e01007387 */ /* 0x000fe80000100800 */
[----:B------:R4:W-:Y:S01]  /*8400*/  STL [R1+0x1fd4], R10 ;  /* 0x001fd40a01007387 */ /* 0x0009e20000100800 */
[----:B-1----:R-:W-:-:S03]  /*8410*/  LEA R12, P5, R7, UR10, 0x1 ;  /* 0x0000000a070c7c11 */ /* 0x002fc6000f8a08ff */
[----:B----4-:R-:W4:Y:S04]  /*8420*/  LDL.LU R10, [R1+0x148] ;  /* 0x00014800010a7983 */ /* 0x010f280000300800 */
[----:B------:R1:W-:Y:S04]  /*8430*/  STL [R1+0x1fd0], R13 ;  /* 0x001fd00d01007387 */ /* 0x0003e80000100800 */
[----:B------:R1:W-:Y:S02]  /*8440*/  STL [R1+0x1fcc], R0 ;  /* 0x001fcc0001007387 */ /* 0x0003e40000100800 */
[----:B-1----:R-:W-:-:S02]  /*8450*/  LEA.HI.X.SX32 R13, R7, UR11, 0x1, P5 ;  /* 0x0000000b070d7c11 */ /* 0x002fc4000a8f0eff */
[----:B------:R-:W4:Y:S01]  /*8460*/  LDL.LU R7, [R1+0x144] ;  /* 0x0001440001077983 */ /* 0x000f220000300800 */
[----:B------:R-:W-:-:S03]  /*8470*/  LEA.HI.X.SX32 R0, R9, R2, 0x1, P1 ;  /* 0x0000000209007211 */ /* 0x000fc600008f0eff */
[----:B------:R-:W4:Y:S01]  /*8480*/  LDL.LU R9, [R1+0x14c] ;  /* 0x00014c0001097983 */ /* 0x000f220000300800 */
[----:B------:R-:W-:-:S03]  /*8490*/  LEA.HI.X.SX32 R5, R5, R2, 0x1, P2 ;  /* 0x0000000205057211 */ /* 0x000fc600010f0eff */
[----:B------:R1:W-:Y:S01]  /*84a0*/  STL [R1+0x1fc8], R0 ;  /* 0x001fc80001007387 */ /* 0x0003e20000100800 */
[----:B0-----:R-:W-:Y:S01]  /*84b0*/  IMAD R8, R8, 0x3f, RZ ;  /* 0x0000003f08087824 */ /* 0x001fe200078e02ff */
[-C--:B------:R-:W-:Y:S02]  /*84c0*/  LEA.HI.X.SX32 R15, R18, R2.reuse, 0x1, P4 ;  /* 0x00000002120f7211 */ /* 0x080fe400020f0eff */
[----:B------:R-:W-:Y:S01]  /*84d0*/  STL.64 [R1+0xb80], R12 ;  /* 0x000b800c01007387 */ /* 0x000fe20000100a00 */
[----:B------:R-:W-:Y:S02]  /*84e0*/  LEA R14, P5, R16, UR10, 0x1 ;  /* 0x0000000a100e7c11 */ /* 0x000fe4000f8a08ff */
[----:B-1----:R-:W-:Y:S01]  /*84f0*/  LEA.HI.X.SX32 R0, R4, R2, 0x1, P3 ;  /* 0x0000000204007211 */ /* 0x002fe200018f0eff */
[----:B------:R0:W-:Y:S04]  /*8500*/  STL [R1+0x1fc4], R5 ;  /* 0x001fc40501007387 */ /* 0x0001e80000100800 */
[----:B------:R1:W-:Y:S04]  /*8510*/  STL [R1+0x1fc0], R0 ;  /* 0x001fc00001007387 */ /* 0x0003e80000100800 */
[----:B------:R1:W-:Y:S01]  /*8520*/  STL [R1+0x1fbc], R15 ;  /* 0x001fbc0f01007387 */ /* 0x0003e20000100800 */
[----:B0-----:R-:W-:Y:S01]  /*8530*/  IMAD.WIDE R4, R8, 0x2, R12 ;  /* 0x0000000208047825 */ /* 0x001fe200078e020c */
[----:B------:R-:W-:-:S02]  /*8540*/  LEA R28, P0, R6, UR10, 0x1 ;  /* 0x0000000a061c7c11 */ /* 0x000fc4000f8008ff */
[----:B-1----:R-:W-:Y:S02]  /*8550*/  LEA.HI.X.SX32 R0, R17, R2, 0x1, P6 ;  /* 0x0000000211007211 */ /* 0x002fe400030f0eff */
[----:B------:R-:W-:-:S03]  /*8560*/  LEA.HI.X.SX32 R15, R16, UR11, 0x1, P5 ;  /* 0x0000000b100f7c11 */ /* 0x000fc6000a8f0eff */
[----:B------:R-:W-:Y:S01]  /*8570*/  STL [R1+0x1f9c], R0 ;  /* 0x001f9c0001007387 */ /* 0x000fe20000100800 */
[----:B------:R-:W-:Y:S01]  /*8580*/  LEA.HI.X.SX32 R29, R6, UR11, 0x1, P0 ;  /* 0x0000000b061d7c11 */ /* 0x000fe200080f0eff */
[----:B------:R-:W0:Y:S02]  /*8590*/  LDC R16, c[0x0][0x238] ;  /* 0x00008e00ff107b82 */ /* 0x000e240000000800 */
[----:B------:R-:W-:Y:S04]  /*85a0*/  STL [R1+0x1fa4], R4 ;  /* 0x001fa40401007387 */ /* 0x000fe80000100800 */
[----:B------:R1:W-:Y:S04]  /*85b0*/  STL [R1+0x1fa0], R5 ;  /* 0x001fa00501007387 */ /* 0x0003e80000100800 */
[----:B------:R-:W-:Y:S01]  /*85c0*/  STL.64 [R1+0xb88], R14 ;  /* 0x000b880e01007387 */ /* 0x000fe20000100a00 */
[----:B-1----:R-:W-:-:S03]  /*85d0*/  IMAD.WIDE R4, R8, 0x2, R14 ;  /* 0x0000000208047825 */ /* 0x002fc600078e020e */
[----:B------:R-:W-:Y:S04]  /*85e0*/  STL.64 [R1+0xb90], R28 ;  /* 0x000b901c01007387 */ /* 0x000fe80000100a00 */
[----:B------:R-:W-:Y:S04]  /*85f0*/  STL [R1+0x1fb4], R4 ;  /* 0x001fb40401007387 */ /* 0x000fe80000100800 */
[----:B------:R-:W-:Y:S01]  /*8600*/  STL [R1+0x1fa8], R5 ;  /* 0x001fa80501007387 */ /* 0x000fe20000100800 */
[----:B--2---:R-:W-:Y:S02]  /*8610*/  IMAD R0, R11, UR6, RZ ;  /* 0x000000060b007c24 */ /* 0x004fe4000f8e02ff */
[----:B------:R-:W1:Y:S03]  /*8620*/  LDC R11, c[0x0][0x238] ;  /* 0x00008e00ff0b7b82 */ /* 0x000e660000000800 */
[----:B------:R-:W-:-:S04]  /*8630*/  LEA R26, P1, R0, UR10, 0x1 ;  /* 0x0000000a001a7c11 */ /* 0x000fc8000f8208ff */
[----:B------:R-:W-:Y:S01]  /*8640*/  LEA.HI.X.SX32 R27, R0, UR11, 0x1, P1 ;  /* 0x0000000b001b7c11 */ /* 0x000fe200088f0eff */
[----:B---3--:R-:W-:Y:S02]  /*8650*/  IMAD R6, R3, UR6, RZ ;  /* 0x0000000603067c24 */ /* 0x008fe4000f8e02ff */
[----:B------:R-:W-:-:S03]  /*8660*/  IMAD.WIDE R2, R8, 0x2, R28 ;  /* 0x0000000208027825 */ /* 0x000fc600078e021c */
[----:B------:R-:W-:-:S04]  /*8670*/  LEA R24, P0, R6, UR10, 0x1 ;  /* 0x0000000a06187c11 */ /* 0x000fc8000f8008ff */
[----:B------:R-:W-:Y:S01]  /*8680*/  LEA.HI.X.SX32 R25, R6, UR11, 0x1, P0 ;  /* 0x0000000b06197c11 */ /* 0x000fe200080f0eff */
[----:B------:R-:W-:Y:S04]  /*8690*/  STL [R1+0x1fb8], R2 ;  /* 0x001fb80201007387 */ /* 0x000fe80000100800 */
[----:B------:R2:W-:Y:S04]  /*86a0*/  STL [R1+0x1fac], R3 ;  /* 0x001fac0301007387 */ /* 0x0005e80000100800 */
[----:B------:R-:W-:Y:S04]  /*86b0*/  STL.64 [R1+0xb98], R26 ;  /* 0x000b981a01007387 */ /* 0x000fe80000100a00 */
[----:B------:R-:W-:Y:S01]  /*86c0*/  STL.64 [R1+0xba0], R24 ;  /* 0x000ba01801007387 */ /* 0x000fe20000100a00 */
[----:B--2---:R-:W-:-:S04]  /*86d0*/  IMAD.WIDE R2, R8, 0x2, R24 ;  /* 0x0000000208027825 */ /* 0x004fc800078e0218 */
[----:B----4-:R-:W-:-:S05]  /*86e0*/  IMAD R0, R10, UR6, RZ ;  /* 0x000000060a007c24 */ /* 0x010fca000f8e02ff */
[----:B------:R-:W-:Y:S01]  /*86f0*/  LEA R18, P0, R0, UR10, 0x1 ;  /* 0x0000000a00127c11 */ /* 0x000fe2000f8008ff */
[----:B------:R-:W-:Y:S02]  /*8700*/  IMAD R5, R7, UR6, RZ ;  /* 0x0000000607057c24 */ /* 0x000fe4000f8e02ff */
[----:B------:R-:W-:-:S04]  /*8710*/  IMAD.WIDE R6, R8, 0x2, R26 ;  /* 0x0000000208067825 */ /* 0x000fc800078e021a */
[----:B------:R-:W-:Y:S01]  /*8720*/  IMAD R4, R9, UR6, RZ ;  /* 0x0000000609047c24 */ /* 0x000fe2000f8e02ff */
[C---:B------:R-:W-:Y:S01]  /*8730*/  LEA R22, P2, R5.reuse, UR10, 0x1 ;  /* 0x0000000a05167c11 */ /* 0x040fe2000f8408ff */
[----:B------:R-:W-:Y:S03]  /*8740*/  STL [R1+0x1fb0], R6 ;  /* 0x001fb00601007387 */ /* 0x000fe60000100800 */
[----:B------:R-:W-:Y:S02]  /*8750*/  LEA R20, P1, R4, UR10, 0x1 ;  /* 0x0000000a04147c11 */ /* 0x000fe4000f8208ff */
[----:B------:R-:W-:Y:S01]  /*8760*/  LEA.HI.X.SX32 R23, R5, UR11, 0x1, P2 ;  /* 0x0000000b05177c11 */ /* 0x000fe200090f0eff */
[----:B------:R-:W-:Y:S01]  /*8770*/  STL [R1+0x1f8c], R7 ;  /* 0x001f8c0701007387 */ /* 0x000fe20000100800 */
[----:B------:R-:W-:Y:S02]  /*8780*/  LEA.HI.X.SX32 R19, R0, UR11, 0x1, P0 ;  /* 0x0000000b00137c11 */ /* 0x000fe400080f0eff */
[----:B------:R-:W-:Y:S01]  /*8790*/  LEA.HI.X.SX32 R21, R4, UR11, 0x1, P1 ;  /* 0x0000000b04157c11 */ /* 0x000fe200088f0eff */
[----:B------:R-:W-:Y:S04]  /*87a0*/  STL [R1+0x1f98], R2 ;  /* 0x001f980201007387 */ /* 0x000fe80000100800 */
[----:B------:R2:W-:Y:S01]  /*87b0*/  STL [R1+0x1f90], R3 ;  /* 0x001f900301007387 */ /* 0x0005e20000100800 */
[----:B0-----:R-:W-:-:S02]  /*87c0*/  IMAD R0, R16, 0x3e, RZ ;  /* 0x0000003e10007824 */ /* 0x001fc400078e02ff */
[C---:B------:R-:W-:Y:S01]  /*87d0*/  IMAD.WIDE R4, R8.reuse, 0x2, R20 ;  /* 0x0000000208047825 */ /* 0x040fe200078e0214 */
[----:B------:R-:W-:Y:S03]  /*87e0*/  STL.64 [R1+0xba8], R22 ;  /* 0x000ba81601007387 */ /* 0x000fe60000100a00 */
[C---:B--2---:R-:W-:Y:S01]  /*87f0*/  IMAD.WIDE R2, R8.reuse, 0x2, R22 ;  /* 0x0000000208027825 */ /* 0x044fe200078e0216 */
[----:B------:R-:W-:Y:S03]  /*8800*/  STL.64 [R1+0xbb8], R18 ;  /* 0x000bb81201007387 */ /* 0x000fe60000100a00 */
[----:B------:R-:W-:Y:S01]  /*8810*/  IMAD.WIDE R6, R8, 0x2, R18 ;  /* 0x0000000208067825 */ /* 0x000fe200078e0212 */
[----:B------:R-:W-:Y:S04]  /*8820*/  STL.64 [R1+0xbb0], R20 ;  /* 0x000bb01401007387 */ /* 0x000fe80000100a00 */
[----:B------:R-:W-:Y:S04]  /*8830*/  STL [R1+0x1f94], R2 ;  /* 0x001f940201007387 */ /* 0x000fe80000100800 */
[----:B------:R0:W-:Y:S04]  /*8840*/  STL [R1+0x1f84], R3 ;  /* 0x001f840301007387 */ /* 0x0001e80000100800 */
[----:B------:R-:W-:Y:S04]  /*8850*/  STL [R1+0x1f88], R4 ;  /* 0x001f880401007387 */ /* 0x000fe80000100800 */
[----:B------:R2:W-:Y:S01]  /*8860*/  STL [R1+0x1f7c], R5 ;  /* 0x001f7c0501007387 */ /* 0x0005e20000100800 */
[----:B0-----:R-:W-:-:S03]  /*8870*/  IMAD.WIDE R2, R0, 0x2, R12 ;  /* 0x0000000200027825 */ /* 0x001fc600078e020c */
[----:B------:R-:W-:Y:S04]  /*8880*/  STL [R1+0x1f80], R6 ;  /* 0x001f800601007387 */ /* 0x000fe80000100800 */
[----:B------:R0:W-:Y:S01]  /*8890*/  STL [R1+0x1f74], R7 ;  /* 0x001f740701007387 */ /* 0x0001e20000100800 */
[----:B--2---:R-:W-:-:S03]  /*88a0*/  IMAD.WIDE R4, R0, 0x2, R14 ;  /* 0x0000000200047825 */ /* 0x004fc600078e020e */
[----:B------:R-:W-:Y:S04]  /*88b0*/  STL [R1+0x1f78], R2 ;  /* 0x001f780201007387 */ /* 0x000fe80000100800 */
[----:B------:R2:W-:Y:S01]  /*88c0*/  STL [R1+0x1f6c], R3 ;  /* 0x001f6c0301007387 */ /* 0x0005e20000100800 */
[----:B0-----:R-:W-:-:S03]  /*88d0*/  IMAD.WIDE R6, R0, 0x2, R26 ;  /* 0x0000000200067825 */ /* 0x001fc600078e021a */
[----:B------:R-:W-:Y:S01]  /*88e0*/  STL [R1+0x1f70], R4 ;  /* 0x001f700401007387 */ /* 0x000fe20000100800 */
[----:B--2---:R-:W-:-:S03]  /*88f0*/  IMAD.WIDE R2, R0, 0x2, R28 ;  /* 0x0000000200027825 */ /* 0x004fc600078e021c */
[----:B------:R0:W-:Y:S04]  /*8900*/  STL [R1+0x1f64], R5 ;  /* 0x001f640501007387 */ /* 0x0001e80000100800 */
[----:B------:R-:W-:Y:S04]  /*8910*/  STL [R1+0x1f68], R2 ;  /* 0x001f680201007387 */ /* 0x000fe80000100800 */
[----:B------:R2:W-:Y:S01]  /*8920*/  STL [R1+0x1f5c], R3 ;  /* 0x001f5c0301007387 */ /* 0x0005e20000100800 */
[----:B0-----:R-:W-:-:S03]  /*8930*/  IMAD.WIDE R4, R0, 0x2, R24 ;  /* 0x0000000200047825 */ /* 0x001fc600078e0218 */
[----:B------:R-:W-:Y:S04]  /*8940*/  STL [R1+0x1f60], R6 ;  /* 0x001f600601007387 */ /* 0x000fe80000100800 */
[----:B------:R0:W-:Y:S01]  /*8950*/  STL [R1+0x1f54], R7 ;  /* 0x001f540701007387 */ /* 0x0001e20000100800 */
[----:B--2---:R-:W-:-:S03]  /*8960*/  IMAD.WIDE R2, R0, 0x2, R22 ;  /* 0x0000000200027825 */ /* 0x004fc600078e0216 */
[----:B------:R-:W-:Y:S01]  /*8970*/  STL [R1+0x1f58], R4 ;  /* 0x001f580401007387 */ /* 0x000fe20000100800 */
[----:B------:R-:W-:-:S03]  /*8980*/  IMAD R8, R16, 0x3d, RZ ;  /* 0x0000003d10087824 */ /* 0x000fc600078e02ff */
        /* <DEDUP_REMOVED lines=106> */
[----:B------:R-:W-:Y:S01]  /*9030*/  STL [R1+0x1e3c], R5 ;  /* 0x001e3c0501007387 */ /* 0x000fe20000100800 */
[----:B0-----:R-:W-:-:S03]  /*9040*/  IMAD.WIDE R2, R8, 0x2, R12 ;  /* 0x0000000208027825 */ /* 0x001fc600078e020c */
[----:B------:R-:W-:Y:S04]  /*9050*/  STL [R1+0x1e40], R6 ;  /* 0x001e400601007387 */ /* 0x000fe80000100800 */
[----:B------:R0:W-:Y:S04]  /*9060*/  STL [R1+0x1e34], R7 ;  /* 0x001e340701007387 */ /* 0x0001e80000100800 */
[----:B------:R-:W-:Y:S04]  /*9070*/  STL [R1+0x1e38], R2 ;  /* 0x001e380201007387 */ /* 0x000fe80000100800 */
[----:B------:R2:W-:Y:S01]  /*9080*/  STL [R1+0x1e2c], R3 ;  /* 0x001e2c0301007387 */ /* 0x0005e20000100800 */
[----:B0-----:R-:W-:-:S04]  /*9090*/  IMAD.WIDE R6, R8, 0x2, R14 ;  /* 0x0000000208067825 */ /* 0x001fc800078e020e */
[C---:B------:R-:W-:Y:S01]  /*90a0*/  IMAD.WIDE R4, R8.reuse, 0x2, R26 ;  /* 0x0000000208047825 */ /* 0x040fe200078e021a */
[----:B------:R-:W-:Y:S03]  /*90b0*/  STL [R1+0x1e30], R6 ;  /* 0x001e300601007387 */ /* 0x000fe60000100800 */
[C---:B--2---:R-:W-:Y:S01]  /*90c0*/  IMAD.WIDE R2, R8.reuse, 0x2, R28 ;  /* 0x0000000208027825 */ /* 0x044fe200078e021c */
[----:B------:R0:W-:Y:S04]  /*90d0*/  STL [R1+0x1e24], R7 ;  /* 0x001e240701007387 */ /* 0x0001e80000100800 */
[----:B------:R-:W-:Y:S04]  /*90e0*/  STL [R1+0x1e28], R2 ;  /* 0x001e280201007387 */ /* 0x000fe80000100800 */
[----:B------:R2:W-:Y:S01]  /*90f0*/  STL [R1+0x1e1c], R3 ;  /* 0x001e1c0301007387 */ /* 0x0005e20000100800 */
[----:B0-----:R-:W-:-:S03]  /*9100*/  IMAD.WIDE R6, R8, 0x2, R24 ;  /* 0x0000000208067825 */ /* 0x001fc600078e0218 */
[----:B------:R-:W-:Y:S01]  /*9110*/  STL [R1+0x1e20], R4 ;  /* 0x001e200401007387 */ /* 0x000fe20000100800 */
[----:B------:R-:W-:-:S03]  /*9120*/  IMAD R0, R16, 0x38, RZ ;  /* 0x0000003810007824 */ /* 0x000fc600078e02ff */
[----:B------:R0:W-:Y:S01]  /*9130*/  STL [R1+0x1e14], R5 ;  /* 0x001e140501007387 */ /* 0x0001e20000100800 */
[----:B--2---:R-:W-:-:S03]  /*9140*/  IMAD.WIDE R2, R8, 0x2, R22 ;  /* 0x0000000208027825 */ /* 0x004fc600078e0216 */
        /* <DEDUP_REMOVED lines=155> */
[----:B------:R0:W-:Y:S01]  /*9b00*/  STL [R1+0x1008], R3 ;  /* 0x0010080301007387 */ /* 0x0001e20000100800 */
[----:B------:R-:W-:-:S03]  /*9b10*/  IMAD.WIDE R8, R0, 0x2, R12 ;  /* 0x0000000200087825 */ /* 0x000fc600078e020c */
        /* <DEDUP_REMOVED lines=438> */
[----:B------:R-:W-:-:S03]  /*b680*/  IMAD.SHL.U32 R0, R16, 0x20, RZ ;  /* 0x0000002010007824 */ /* 0x000fc600078e00ff */
        /* <DEDUP_REMOVED lines=62> */
[----:B------:R-:W2:Y:S03]  /*ba70*/  LDC R12, c[0x0][0x238] ;  /* 0x00008e00ff0c7b82 */ /* 0x000ea60000000800 */
[----:B------:R3:W-:Y:S01]  /*ba80*/  STL [R1+0x1514], R5 ;  /* 0x0015140501007387 */ /* 0x0007e20000100800 */
[----:B0-----:R-:W-:-:S03]  /*ba90*/  IMAD.WIDE R2, R0, 0x2, R14 ;  /* 0x0000000200027825 */ /* 0x001fc600078e020e */
[----:B------:R-:W-:Y:S01]  /*baa0*/  STL [R1+0x1520], R6 ;  /* 0x0015200601007387 */ /* 0x000fe20000100800 */
[----:B------:R-:W0:Y:S03]  /*bab0*/  LDC R13, c[0x0][0x238] ;  /* 0x00008e00ff0d7b82 */ /* 0x000e260000000800 */
[----:B------:R4:W-:Y:S01]  /*bac0*/  STL [R1+0x151c], R7 ;  /* 0x00151c0701007387 */ /* 0x0009e20000100800 */
[----:B---3--:R-:W-:-:S03]  /*bad0*/  IMAD.WIDE R4, R0, 0x2, R28 ;  /* 0x0000000200047825 */ /* 0x008fc600078e021c */
[----:B------:R-:W-:Y:S04]  /*bae0*/  STL [R1+0x1528], R8 ;  /* 0x0015280801007387 */ /* 0x000fe80000100800 */
[----:B------:R-:W-:Y:S01]  /*baf0*/  STL [R1+0x1524], R9 ;  /* 0x0015240901007387 */ /* 0x000fe20000100800 */
[----:B----4-:R-:W-:-:S03]  /*bb00*/  IMAD.WIDE R6, R0, 0x2, R26 ;  /* 0x0000000200067825 */ /* 0x010fc600078e021a */
[----:B------:R-:W-:Y:S04]  /*bb10*/  STL [R1+0x1530], R2 ;  /* 0x0015300201007387 */ /* 0x000fe80000100800 */
[----:B------:R3:W-:Y:S04]  /*bb20*/  STL [R1+0x152c], R3 ;  /* 0x00152c0301007387 */ /* 0x0007e80000100800 */
[----:B------:R-:W-:Y:S04]  /*bb30*/  STL [R1+0x1538], R4 ;  /* 0x0015380401007387 */ /* 0x000fe80000100800 */
[----:B------:R-:W-:Y:S01]  /*bb40*/  STL [R1+0x1534], R5 ;  /* 0x0015340501007387 */ /* 0x000fe20000100800 */
[----:B---3--:R-:W-:-:S03]  /*bb50*/  IMAD.WIDE R2, R0, 0x2, R24 ;  /* 0x0000000200027825 */ /* 0x008fc600078e0218 */
[----:B------:R-:W-:Y:S04]  /*bb60*/  STL [R1+0x1540], R6 ;  /* 0x0015400601007387 */ /* 0x000fe80000100800 */
[----:B------:R-:W-:Y:S01]  /*bb70*/  STL [R1+0x153c], R7 ;  /* 0x00153c0701007387 */ /* 0x000fe20000100800 */
[----:B------:R-:W-:-:S03]  /*bb80*/  IMAD R10, R16, 0x1d, RZ ;  /* 0x0000001d100a7824 */ /* 0x000fc600078e02ff */
[----:B------:R-:W-:Y:S04]  /*bb90*/  STL [R1+0x1548], R2 ;  /* 0x0015480201007387 */ /* 0x000fe80000100800 */
[----:B------:R-:W-:Y:S04]  /*bba0*/  STL [R1+0x1544], R3 ;  /* 0x0015440301007387 */ /* 0x000fe80000100800 */
[----:B------:R3:W-:Y:S04]  /*bbb0*/  STL [R1+0x2200], R16 ;  /* 0x0022001001007387 */ /* 0x0007e80000100800 */
[----:B---3--:R-:W3:Y:S01]  /*bbc0*/  LDL.64 R16, [R1+0xb80] ;  /* 0x000b800001107983 */ /* 0x008ee20000100a00 */
[----:B------:R-:W-:-:S04]  /*bbd0*/  IMAD.WIDE R2, R0, 0x2, R22 ;  /* 0x0000000200027825 */ /* 0x000fc800078e0216 */
[C---:B------:R-:W-:Y:S01]  /*bbe0*/  IMAD.WIDE R4, R0.reuse, 0x2, R20 ;  /* 0x0000000200047825 */ /* 0x040fe200078e0214 */
[----:B------:R-:W-:Y:S03]  /*bbf0*/  STL [R1+0x1550], R2 ;  /* 0x0015500201007387 */ /* 0x000fe60000100800 */
[----:B------:R-:W-:Y:S01]  /*bc00*/  IMAD.WIDE R6, R0, 0x2, R18 ;  /* 0x0000000200067825 */ /* 0x000fe200078e0212 */
[----:B------:R4:W-:Y:S04]  /*bc10*/  STL [R1+0x154c], R3 ;  /* 0x00154c0301007387 */ /* 0x0009e80000100800 */
[----:B------:R-:W-:Y:S04]  /*bc20*/  STL [R1+0x1558], R4 ;  /* 0x0015580401007387 */ /* 0x000fe80000100800 */
[----:B------:R1:W-:Y:S01]  /*bc30*/  STL [R1+0x1554], R5 ;  /* 0x0015540501007387 */ /* 0x0003e20000100800 */
[----:B----4-:R-:W-:-:S03]  /*bc40*/  IMAD.WIDE R2, R10, 0x2, R14 ;  /* 0x000000020a027825 */ /* 0x010fc600078e020e */
[----:B------:R-:W-:Y:S04]  /*bc50*/  STL [R1+0x1560], R6 ;  /* 0x0015600601007387 */ /* 0x000fe80000100800 */
[----:B------:R4:W-:Y:S01]  /*bc60*/  STL [R1+0x155c], R7 ;  /* 0x00155c0701007387 */ /* 0x0009e20000100800 */
[----:B-1----:R-:W-:-:S04]  /*bc70*/  IMAD.WIDE R4, R10, 0x2, R28 ;  /* 0x000000020a047825 */ /* 0x002fc800078e021c */
[----:B----4-:R-:W-:-:S04]  /*bc80*/  IMAD.WIDE R6, R10, 0x2, R26 ;  /* 0x000000020a067825 */ /* 0x010fc800078e021a */
[----:B------:R-:W-:Y:S02]  /*bc90*/  IMAD R0, R11, 0x1c, RZ ;  /* 0x0000001c0b007824 */ /* 0x000fe400078e02ff */
[----:B------:R-:W1:Y:S01]  /*bca0*/  LDC R11, c[0x0][0x238] ;  /* 0x00008e00ff0b7b82 */ /* 0x000e620000000800 */
[----:B---3--:R-:W-:-:S05]  /*bcb0*/  IMAD.WIDE R8, R10, 0x2, R16 ;  /* 0x000000020a087825 */ /* 0x008fca00078e0210 */
[----:B------:R-:W-:Y:S04]  /*bcc0*/  STL [R1+0x1568], R8 ;  /* 0x0015680801007387 */ /* 0x000fe80000100800 */
[----:B------:R-:W-:Y:S04]  /*bcd0*/  STL [R1+0x1564], R9 ;  /* 0x0015640901007387 */ /* 0x000fe80000100800 */
[----:B------:R-:W-:Y:S04]  /*bce0*/  STL [R1+0x1570], R2 ;  /* 0x0015700201007387 */ /* 0x000fe80000100800 */
[----:B------:R3:W-:Y:S04]  /*bcf0*/  STL [R1+0x156c], R3 ;  /* 0x00156c0301007387 */ /* 0x0007e80000100800 */
[----:B------:R-:W-:Y:S04]  /*bd00*/  STL [R1+0x1578], R4 ;  /* 0x0015780401007387 */ /* 0x000fe80000100800 */
[----:B------:R4:W-:Y:S01]  /*bd10*/  STL [R1+0x1574], R5 ;  /* 0x0015740501007387 */ /* 0x0009e20000100800 */
[----:B---3--:R-:W-:-:S03]  /*bd20*/  IMAD.WIDE R2, R10, 0x2, R24 ;  /* 0x000000020a027825 */ /* 0x008fc600078e0218 */
[----:B------:R-:W-:Y:S04]  /*bd30*/  STL [R1+0x1580], R6 ;  /* 0x0015800601007387 */ /* 0x000fe80000100800 */
[----:B------:R3:W-:Y:S04]  /*bd40*/  STL [R1+0x157c], R7 ;  /* 0x00157c0701007387 */ /* 0x0007e80000100800 */
[----:B------:R-:W-:Y:S01]  /*bd50*/  STL [R1+0x1588], R2 ;  /* 0x0015880201007387 */ /* 0x000fe20000100800 */
[----:B----4-:R-:W-:-:S03]  /*bd60*/  IMAD.WIDE R4, R10, 0x2, R20 ;  /* 0x000000020a047825 */ /* 0x010fc600078e0214 */
[----:B------:R4:W-:Y:S01]  /*bd70*/  STL [R1+0x1584], R3 ;  /* 0x0015840301007387 */ /* 0x0009e20000100800 */
[----:B---3--:R-:W-:-:S04]  /*bd80*/  IMAD.WIDE R6, R10, 0x2, R18 ;  /* 0x000000020a067825 */ /* 0x008fc800078e0212 */
[----:B----4-:R-:W-:-:S04]  /*bd90*/  IMAD.WIDE R2, R10, 0x2, R22 ;  /* 0x000000020a027825 */ /* 0x010fc800078e0216 */
[C---:B------:R-:W-:Y:S01]  /*bda0*/  IMAD.WIDE R8, R0.reuse, 0x2, R16 ;  /* 0x0000000200087825 */ /* 0x040fe200078e0210 */
[----:B------:R-:W-:Y:S04]  /*bdb0*/  STL [R1+0x1590], R2 ;  /* 0x0015900201007387 */ /* 0x000fe80000100800 */
[----:B------:R3:W-:Y:S04]  /*bdc0*/  STL [R1+0x158c], R3 ;  /* 0x00158c0301007387 */ /* 0x0007e80000100800 */
[----:B------:R-:W-:Y:S04]  /*bdd0*/  STL [R1+0x1598], R4 ;  /* 0x0015980401007387 */ /* 0x000fe80000100800 */
[----:B------:R4:W-:Y:S01]  /*bde0*/  STL [R1+0x1594], R5 ;  /* 0x0015940501007387 */ /* 0x0009e20000100800 */
[----:B---3--:R-:W-:-:S03]  /*bdf0*/  IMAD.WIDE R2, R0, 0x2, R14 ;  /* 0x0000000200027825 */ /* 0x008fc600078e020e */
[----:B------:R-:W-:Y:S04]  /*be00*/  STL [R1+0x15a0], R6 ;  /* 0x0015a00601007387 */ /* 0x000fe80000100800 */
[----:B------:R3:W-:Y:S01]  /*be10*/  STL [R1+0x159c], R7 ;  /* 0x00159c0701007387 */ /* 0x0007e20000100800 */
[----:B----4-:R-:W-:-:S03]  /*be20*/  IMAD.WIDE R4, R0, 0x2, R28 ;  /* 0x0000000200047825 */ /* 0x010fc600078e021c */
[----:B------:R-:W-:Y:S04]  /*be30*/  STL [R1+0x15a8], R8 ;  /* 0x0015a80801007387 */ /* 0x000fe80000100800 */
[----:B------:R-:W-:Y:S01]  /*be40*/  STL [R1+0x15a4], R9 ;  /* 0x0015a40901007387 */ /* 0x000fe20000100800 */
[----:B---3--:R-:W-:-:S03]  /*be50*/  IMAD.WIDE R6, R0, 0x2, R26 ;  /* 0x0000000200067825 */ /* 0x008fc600078e021a */
        /* <DEDUP_REMOVED lines=8> */
[----:B--2---:R-:W-:Y:S02]  /*bee0*/  IMAD R10, R12, 0x1b, RZ ;  /* 0x0000001b0c0a7824 */ /* 0x004fe400078e02ff */
[C---:B----4-:R-:W-:Y:S01]  /*bef0*/  IMAD.WIDE R4, R0.reuse, 0x2, R20 ;  /* 0x0000000200047825 */ /* 0x050fe200078e0214 */
[----:B------:R2:W-:Y:S01]  /*bf00*/  STL [R1+0x15c4], R3 ;  /* 0x0015c40301007387 */ /* 0x0005e20000100800 */
[----:B------:R-:W4:Y:S02]  /*bf10*/  LDC R12, c[0x0][0x238] ;  /* 0x00008e00ff0c7b82 */ /* 0x000f240000000800 */
[----:B---3--:R-:W-:-:S04]  /*bf20*/  IMAD.WIDE R6, R0, 0x2, R18 ;  /* 0x0000000200067825 */ /* 0x008fc800078e0212 */
[----:B--2---:R-:W-:-:S04]  /*bf30*/  IMAD.WIDE R2, R0, 0x2, R22 ;  /* 0x0000000200027825 */ /* 0x004fc800078e0216 */
[C---:B------:R-:W-:Y:S01]  /*bf40*/  IMAD.WIDE R8, R10.reuse, 0x2, R16 ;  /* 0x000000020a087825 */ /* 0x040fe200078e0210 */
[----:B------:R-:W-:Y:S04]  /*bf50*/  STL [R1+0x15d0], R2 ;  /* 0x0015d00201007387 */ /* 0x000fe80000100800 */
[----:B------:R2:W-:Y:S04]  /*bf60*/  STL [R1+0x15cc], R3 ;  /* 0x0015cc0301007387 */ /* 0x0005e80000100800 */
[----:B------:R-:W-:Y:S04]  /*bf70*/  STL [R1+0x15d8], R4 ;  /* 0x0015d80401007387 */ /* 0x000fe80000100800 */
[----:B------:R3:W-:Y:S01]  /*bf80*/  STL [R1+0x15d4], R5 ;  /* 0x0015d40501007387 */ /* 0x0007e20000100800 */
[----:B--2---:R-:W-:-:S03]  /*bf90*/  IMAD.WIDE R2, R10, 0x2, R14 ;  /* 0x000000020a027825 */ /* 0x004fc600078e020e */
[----:B------:R-:W-:Y:S04]  /*bfa0*/  STL [R1+0x15e0], R6 ;  /* 0x0015e00601007387 */ /* 0x000fe80000100800 */
[----:B------:R2:W-:Y:S01]  /*bfb0*/  STL [R1+0x15dc], R7 ;  /* 0x0015dc0701007387 */ /* 0x0005e20000100800 */
[----:B---3--:R-:W-:-:S03]  /*bfc0*/  IMAD.WIDE R4, R10, 0x2, R28 ;  /* 0x000000020a047825 */ /* 0x008fc600078e021c */
[----:B------:R-:W-:Y:S04]  /*bfd0*/  STL [R1+0x15e8], R8 ;  /* 0x0015e80801007387 */ /* 0x000fe80000100800 */
[----:B------:R-:W-:Y:S01]  /*bfe0*/  STL [R1+0x15e4], R9 ;  /* 0x0015e40901007387 */ /* 0x000fe20000100800 */
[----:B--2---:R-:W-:-:S03]  /*bff0*/  IMAD.WIDE R6, R10, 0x2, R26 ;  /* 0x000000020a067825 */ /* 0x004fc600078e021a */
[----:B------:R-:W-:Y:S04]  /*c000*/  STL [R1+0x15f0], R2 ;  /* 0x0015f00201007387 */ /* 0x000fe80000100800 */
[----:B------:R2:W-:Y:S04]  /*c010*/  STL [R1+0x15ec], R3 ;  /* 0x0015ec0301007387 */ /* 0x0005e80000100800 */
[----:B------:R-:W-:Y:S04]  /*c020*/  STL [R1+0x15f8], R4 ;  /* 0x0015f80401007387 */ /* 0x000fe80000100800 */
[----:B------:R3:W-:Y:S01]  /*c030*/  STL [R1+0x15f4], R5 ;  /* 0x0015f40501007387 */ /* 0x0007e20000100800 */
[----:B--2---:R-:W-:-:S03]  /*c040*/  IMAD.WIDE R2, R10, 0x2, R24 ;  /* 0x000000020a027825 */ /* 0x004fc600078e0218 */
[----:B------:R-:W-:Y:S04]  /*c050*/  STL [R1+0x1600], R6 ;  /* 0x0016000601007387 */ /* 0x000fe80000100800 */
[----:B------:R2:W-:Y:S04]  /*c060*/  STL [R1+0x15fc], R7 ;  /* 0x0015fc0701007387 */ /* 0x0005e80000100800 */
[----:B------:R-:W-:Y:S01]  /*c070*/  STL [R1+0x1608], R2 ;  /* 0x0016080201007387 */ /* 0x000fe20000100800 */
[----:B-1----:R-:W-:Y:S02]  /*c080*/  IMAD R0, R11, 0x1a, RZ ;  /* 0x0000001a0b007824 */ /* 0x002fe400078e02ff */
[C---:B---3--:R-:W-:Y:S01]  /*c090*/  IMAD.WIDE R4, R10.reuse, 0x2, R20 ;  /* 0x000000020a047825 */ /* 0x048fe200078e0214 */
[----:B------:R1:W-:Y:S01]  /*c0a0*/  STL [R1+0x1604], R3 ;  /* 0x0016040301007387 */ /* 0x0003e20000100800 */
[----:B------:R-:W3:Y:S02]  /*c0b0*/  LDC R11, c[0x0][0x238] ;  /* 0x00008e00ff0b7b82 */ /* 0x000ee40000000800 */
[----:B--2---:R-:W-:-:S04]  /*c0c0*/  IMAD.WIDE R6, R10, 0x2, R18 ;  /* 0x000000020a067825 */ /* 0x004fc800078e0212 */
[----:B-1----:R-:W-:-:S04]  /*c0d0*/  IMAD.WIDE R2, R10, 0x2, R22 ;  /* 0x000000020a027825 */ /* 0x002fc800078e0216 */
[C---:B------:R-:W-:Y:S01]  /*c0e0*/  IMAD.WIDE R8, R0.reuse, 0x2, R16 ;  /* 0x0000000200087825 */ /* 0x040fe200078e0210 */
[----:B------:R-:W-:Y:S04]  /*c0f0*/  STL [R1+0x1610], R2 ;  /* 0x0016100201007387 */ /* 0x000fe80000100800 */
[----:B------:R1:W-:Y:S04]  /*c100*/  STL [R1+0x160c], R3 ;  /* 0x00160c0301007387 */ /* 0x0003e80000100800 */
[----:B------:R-:W-:Y:S04]  /*c110*/  STL [R1+0x1618], R4 ;  /* 0x0016180401007387 */ /* 0x000fe80000100800 */
[----:B------:R2:W-:Y:S01]  /*c120*/  STL [R1+0x1614], R5 ;  /* 0x0016140501007387 */ /* 0x0005e20000100800 */
[----:B-1----:R-:W-:-:S03]  /*c130*/  IMAD.WIDE R2, R0, 0x2, R14 ;  /* 0x0000000200027825 */ /* 0x002fc600078e020e */
[----:B------:R-:W-:Y:S04]  /*c140*/  STL [R1+0x1620], R6 ;  /* 0x0016200601007387 */ /* 0x000fe80000100800 */
[----:B------:R1:W-:Y:S01]  /*c150*/  STL [R1+0x161c], R7 ;  /* 0x00161c0701007387 */ /* 0x0003e20000100800 */
[----:B--2---:R-:W-:-:S03]  /*c160*/  IMAD.WIDE R4, R0, 0x2, R28 ;  /* 0x0000000200047825 */ /* 0x004fc600078e021c */
[----:B------:R-:W-:Y:S04]  /*c170*/  STL [R1+0x1628], R8 ;  /* 0x0016280801007387 */ /* 0x000fe80000100800 */
[----:B------:R-:W-:Y:S01]  /*c180*/  STL [R1+0x1624], R9 ;  /* 0x0016240901007387 */ /* 0x000fe20000100800 */
[----:B-1----:R-:W-:-:S03]  /*c190*/  IMAD.WIDE R6, R0, 0x2, R26 ;  /* 0x0000000200067825 */ /* 0x002fc600078e021a */
[----:B------:R-:W-:Y:S04]  /*c1a0*/  STL [R1+0x1630], R2 ;  /* 0x0016300201007387 */ /* 0x000fe80000100800 */
[----:B------:R1:W-:Y:S04]  /*c1b0*/  STL [R1+0x162c], R3 ;  /* 0x00162c0301007387 */ /* 0x0003e80000100800 */
[----:B------:R-:W-:Y:S04]  /*c1c0*/  STL [R1+0x1638], R4 ;  /* 0x0016380401007387 */ /* 0x000fe80000100800 */
[----:B------:R2:W-:Y:S01]  /*c1d0*/  STL [R1+0x1634], R5 ;  /* 0x0016340501007387 */ /* 0x0005e20000100800 */
[----:B-1----:R-:W-:-:S03]  /*c1e0*/  IMAD.WIDE R2, R0, 0x2, R24 ;  /* 0x0000000200027825 */ /* 0x002fc600078e0218 */
[----:B------:R-:W-:Y:S04]  /*c1f0*/  STL [R1+0x1640], R6 ;  /* 0x0016400601007387 */ /* 0x000fe80000100800 */
[----:B------:R1:W-:Y:S04]  /*c200*/  STL [R1+0x163c], R7 ;  /* 0x00163c0701007387 */ /* 0x0003e80000100800 */
[----:B------:R-:W-:Y:S01]  /*c210*/  STL [R1+0x1648], R2 ;  /* 0x0016480201007387 */ /* 0x000fe20000100800 */
[----:B----4-:R-:W-:Y:S02]  /*c220*/  IMAD R10, R12, 0x19, RZ ;  /* 0x000000190c0a7824 */ /* 0x010fe400078e02ff */
[C---:B--2---:R-:W-:Y:S01]  /*c230*/  IMAD.WIDE R4, R0.reuse, 0x2, R20 ;  /* 0x0000000200047825 */ /* 0x044fe200078e0214 */
[----:B------:R2:W-:Y:S01]  /*c240*/  STL [R1+0x1644], R3 ;  /* 0x0016440301007387 */ /* 0x0005e20000100800 */
[----:B------:R-:W4:Y:S02]  /*c250*/  LDC R12, c[0x0][0x238] ;  /* 0x00008e00ff0c7b82 */ /* 0x000f240000000800 */
[----:B-1----:R-:W-:-:S04]  /*c260*/  IMAD.WIDE R6, R0, 0x2, R18 ;  /* 0x0000000200067825 */ /* 0x002fc800078e0212 */
[----:B--2---:R-:W-:-:S04]  /*c270*/  IMAD.WIDE R2, R0, 0x2, R22 ;  /* 0x0000000200027825 */ /* 0x004fc800078e0216 */
        /* <DEDUP_REMOVED lines=20> */
[----:B---3--:R-:W-:Y:S02]  /*c3c0*/  IMAD R0, R11, 0x18, RZ ;  /* 0x000000180b007824 */ /* 0x008fe400078e02ff */
[C---:B--2---:R-:W-:Y:S01]  /*c3d0*/  IMAD.WIDE R4, R10.reuse, 0x2, R20 ;  /* 0x000000020a047825 */ /* 0x044fe200078e0214 */
[----:B------:R2:W-:Y:S01]  /*c3e0*/  STL [R1+0x1684], R3 ;  /* 0x0016840301007387 */ /* 0x0005e20000100800 */
[----:B------:R-:W3:Y:S02]  /*c3f0*/  LDC R11, c[0x0][0x238] ;  /* 0x00008e00ff0b7b82 */ /* 0x000ee40000000800 */
        /* <DEDUP_REMOVED lines=204> */
[----:B---3--:R-:W-:Y:S02]  /*d0c0*/  IMAD.SHL.U32 R0, R11, 0x10, RZ ;  /* 0x000000100b007824 */ /* 0x008fe400078e00ff */
        /* <DEDUP_REMOVED lines=363> */
[----:B---3--:R-:W-:Y:S02]  /*e780*/  IMAD.SHL.U32 R0, R11, 0x2, RZ ;  /* 0x000000020b007824 */ /* 0x008fe400078e00ff */
[----:B--2---:R-:W-:Y:S01]  /*e790*/  IMAD.WIDE R4, R10, 0x2, R20 ;  /* 0x000000020a047825 */ /* 0x004fe200078e0214 */
[----:B------:R2:W-:Y:S01]  /*e7a0*/  STL [R1+0x1c08], R8 ;  /* 0x001c080801007387 */ /* 0x0005e20000100800 */
[----:B------:R-:W3:Y:S03]  /*e7b0*/  LDC R11, c[0x0][0x238] ;  /* 0x00008e00ff0b7b82 */ /* 0x000ee60000000800 */
[----:B------:R0:W-:Y:S04]  /*e7c0*/  STL [R1+0x1c04], R9 ;  /* 0x001c040901007387 */ /* 0x0001e80000100800 */
[----:B------:R-:W-:Y:S01]  /*e7d0*/  STL [R1+0x1c10], R2 ;  /* 0x001c100201007387 */ /* 0x000fe20000100800 */
[----:B-1----:R-:W-:-:S03]  /*e7e0*/  IMAD.WIDE R6, R0, 0x2, R16 ;  /* 0x0000000200067825 */ /* 0x002fc600078e0210 */
[----:B------:R1:W-:Y:S01]  /*e7f0*/  STL [R1+0x1c0c], R3 ;  /* 0x001c0c0301007387 */ /* 0x0003e20000100800 */
[----:B--2---:R-:W2:Y:S03]  /*e800*/  LDC R8, c[0x0][0x238] ;  /* 0x00008e00ff087b82 */ /* 0x004ea60000000800 */
[----:B------:R-:W-:Y:S05]  /*e810*/  STL [R1+0x1c18], R4 ;  /* 0x001c180401007387 */ /* 0x000fea0000100800 */
[----:B0-----:R-:W0:Y:S01]  /*e820*/  LDC R9, c[0x0][0x238] ;  /* 0x00008e00ff097b82 */ /* 0x001e220000000800 */
[----:B-1----:R-:W-:Y:S01]  /*e830*/  IMAD.WIDE R2, R10, 0x2, R18 ;  /* 0x000000020a027825 */ /* 0x002fe200078e0212 */
[----:B------:R1:W-:Y:S04]  /*e840*/  STL [R1+0x1c14], R5 ;  /* 0x001c140501007387 */ /* 0x0003e80000100800 */
[----:B------:R-:W-:Y:S02]  /*e850*/  STL [R1+0x1c20], R2 ;  /* 0x001c200201007387 */ /* 0x000fe40000100800 */
[----:B------:R-:W4:Y:S02]  /*e860*/  LDC R10, c[0x0][0x238] ;  /* 0x00008e00ff0a7b82 */ /* 0x000f240000000800 */
[----:B------:R1:W-:Y:S02]  /*e870*/  STL [R1+0x1c1c], R3 ;  /* 0x001c1c0301007387 */ /* 0x0003e40000100800 */
[----:B-1----:R-:W-:-:S02]  /*e880*/  IMAD.WIDE R4, R0, 0x2, R14 ;  /* 0x0000000200047825 */ /* 0x002fc400078e020e */
[----:B------:R-:W-:Y:S02]  /*e890*/  STL [R1+0x1c28], R6 ;  /* 0x001c280601007387 */ /* 0x000fe40000100800 */
[----:B------:R-:W1:Y:S02]  /*e8a0*/  LDC R14, c[0x0][0x238] ;  /* 0x00008e00ff0e7b82 */ /* 0x000e640000000800 */
[----:B------:R3:W-:Y:S01]  /*e8b0*/  STL [R1+0x1c24], R7 ;  /* 0x001c240701007387 */ /* 0x0007e20000100800 */
[----:B------:R-:W-:-:S03]  /*e8c0*/  IMAD.WIDE R2, R0, 0x2, R28 ;  /* 0x0000000200027825 */ /* 0x000fc600078e021c */
[----:B------:R-:W-:Y:S02]  /*e8d0*/  STL [R1+0x1c30], R4 ;  /* 0x001c300401007387 */ /* 0x000fe40000100800 */
[----:B------:R-:W1:Y:S02]  /*e8e0*/  LDC R15, c[0x0][0x238] ;  /* 0x00008e00ff0f7b82 */ /* 0x000e640000000800 */
[----:B------:R2:W-:Y:S01]  /*e8f0*/  STL [R1+0x1c2c], R5 ;  /* 0x001c2c0501007387 */ /* 0x0005e20000100800 */
[----:B---3--:R-:W-:-:S03]  /*e900*/  IMAD.WIDE R6, R0, 0x2, R24 ;  /* 0x0000000200067825 */ /* 0x008fc600078e0218 */
[----:B------:R-:W-:Y:S01]  /*e910*/  STL [R1+0x1c38], R2 ;  /* 0x001c380201007387 */ /* 0x000fe20000100800 */
[----:B--2---:R-:W-:-:S03]  /*e920*/  IMAD.WIDE R4, R0, 0x2, R26 ;  /* 0x0000000200047825 */ /* 0x004fc600078e021a */
[----:B------:R2:W-:Y:S04]  /*e930*/  STL [R1+0x1c34], R3 ;  /* 0x001c340301007387 */ /* 0x0005e80000100800 */
[----:B------:R-:W-:Y:S04]  /*e940*/  STL [R1+0x1c40], R4 ;  /* 0x001c400401007387 */ /* 0x000fe80000100800 */
[----:B------:R3:W-:Y:S01]  /*e950*/  STL [R1+0x1c3c], R5 ;  /* 0x001c3c0501007387 */ /* 0x0007e20000100800 */
[----:B--2---:R-:W-:-:S03]  /*e960*/  IMAD.WIDE R2, R0, 0x2, R22 ;  /* 0x0000000200027825 */ /* 0x004fc600078e0216 */
[----:B------:R-:W-:Y:S04]  /*e970*/  STL [R1+0x1c48], R6 ;  /* 0x001c480601007387 */ /* 0x000fe80000100800 */
[----:B------:R-:W-:Y:S01]  /*e980*/  STL [R1+0x1c44], R7 ;  /* 0x001c440701007387 */ /* 0x000fe20000100800 */
[----:B---3--:R-:W-:-:S03]  /*e990*/  IMAD.WIDE R4, R0, 0x2, R20 ;  /* 0x0000000200047825 */ /* 0x008fc600078e0214 */
[----:B------:R-:W-:Y:S04]  /*e9a0*/  STL [R1+0x1c50], R2 ;  /* 0x001c500201007387 */ /* 0x000fe80000100800 */
[----:B------:R-:W-:Y:S04]  /*e9b0*/  STL [R1+0x1c4c], R3 ;  /* 0x001c4c0301007387 */ /* 0x000fe80000100800 */
[----:B------:R-:W-:Y:S04]  /*e9c0*/  STL [R1+0x1c58], R4 ;  /* 0x001c580401007387 */ /* 0x000fe80000100800 */
[----:B------:R2:W-:Y:S04]  /*e9d0*/  STL [R1+0x1c54], R5 ;  /* 0x001c540501007387 */ /* 0x0005e80000100800 */
[----:B--2---:R-:W0:Y:S01]  /*e9e0*/  LDL.64 R4, [R1+0xb88] ;  /* 0x000b880001047983 */ /* 0x004e220000100a00 */
[----:B------:R-:W-:-:S04]  /*e9f0*/  IMAD.WIDE R6, R0, 0x2, R18 ;  /* 0x0000000200067825 */ /* 0x000fc800078e0212 */
[----:B------:R-:W-:Y:S02]  /*ea00*/  IMAD.WIDE R2, R8, 0x2, R16 ;  /* 0x0000000208027825 */ /* 0x000fe400078e0210 */
[----:B------:R-:W2:Y:S04]  /*ea10*/  LDL.LU R16, [R1+0x2200] ;  /* 0x0022000001107983 */ /* 0x000ea80000300800 */
[----:B------:R-:W-:Y:S04]  /*ea20*/  STL [R1+0x1c60], R6 ;  /* 0x001c600601007387 */ /* 0x000fe80000100800 */
[----:B------:R4:W-:Y:S02]  /*ea30*/  STL [R1+0x1c5c], R7 ;  /* 0x001c5c0701007387 */ /* 0x0009e40000100800 */
[----:B----4-:R-:W-:-:S02]  /*ea40*/  IMAD.WIDE R6, R10, 0x2, R28 ;  /* 0x000000020a067825 */ /* 0x010fc400078e021c */
[----:B------:R-:W3:Y:S04]  /*ea50*/  LDL.LU R28, [R1+0x21fc] ;  /* 0x0021fc00011c7983 */ /* 0x000ee80000300800 */
[----:B------:R-:W-:Y:S04]  /*ea60*/  STL [R1+0x1c68], R2 ;  /* 0x001c680201007387 */ /* 0x000fe80000100800 */
[----:B------:R4:W-:Y:S02]  /*ea70*/  STL [R1+0x1c64], R3 ;  /* 0x001c640301007387 */ /* 0x0009e40000100800 */
[----:B----4-:R-:W-:-:S04]  /*ea80*/  IMAD.WIDE R2, R12, 0x2, R24 ;  /* 0x000000020c027825 */ /* 0x010fc800078e0218 */
[----:B0-----:R-:W-:-:S04]  /*ea90*/  IMAD.WIDE R4, R9, 0x2, R4 ;  /* 0x0000000209047825 */ /* 0x001fc800078e0204 */
[----:B------:R-:W-:Y:S01]  /*eaa0*/  IMAD.WIDE R8, R11, 0x2, R26 ;  /* 0x000000020b087825 */ /* 0x000fe200078e021a */
[----:B------:R-:W-:Y:S04]  /*eab0*/  STL [R1+0x1c70], R4 ;  /* 0x001c700401007387 */ /* 0x000fe80000100800 */
[----:B------:R0:W-:Y:S04]  /*eac0*/  STL [R1+0x1c6c], R5 ;  /* 0x001c6c0501007387 */ /* 0x0001e80000100800 */
[----:B------:R-:W-:Y:S04]  /*ead0*/  STL [R1+0x1c78], R6 ;  /* 0x001c780601007387 */ /* 0x000fe80000100800 */
[----:B------:R1:W-:Y:S01]  /*eae0*/  STL [R1+0x1c74], R7 ;  /* 0x001c740701007387 */ /* 0x0003e20000100800 */
[----:B0-----:R-:W-:-:S03]  /*eaf0*/  IMAD.WIDE R4, R13, 0x2, R22 ;  /* 0x000000020d047825 */ /* 0x001fc600078e0216 */
[----:B------:R-:W-:Y:S04]  /*eb00*/  STL [R1+0x1c80], R8 ;  /* 0x001c800801007387 */ /* 0x000fe80000100800 */
[----:B------:R-:W-:Y:S01]  /*eb10*/  STL [R1+0x1c7c], R9 ;  /* 0x001c7c0901007387 */ /* 0x000fe20000100800 */
[----:B-1----:R-:W-:-:S03]  /*eb20*/  IMAD.WIDE R6, R14, 0x2, R20 ;  /* 0x000000020e067825 */ /* 0x002fc600078e0214 */
[----:B------:R-:W-:Y:S04]  /*eb30*/  STL [R1+0x1c88], R2 ;  /* 0x001c880201007387 */ /* 0x000fe80000100800 */
[----:B------:R0:W-:Y:S04]  /*eb40*/  STL [R1+0x1c84], R3 ;  /* 0x001c840301007387 */ /* 0x0001e80000100800 */
[----:B------:R-:W-:Y:S04]  /*eb50*/  STL [R1+0x1c90], R4 ;  /* 0x001c900401007387 */ /* 0x000fe80000100800 */
[----:B------:R-:W-:Y:S01]  /*eb60*/  STL [R1+0x1c8c], R5 ;  /* 0x001c8c0501007387 */ /* 0x000fe20000100800 */
[----:B0-----:R-:W-:-:S03]  /*eb70*/  IMAD.WIDE R2, R15, 0x2, R18 ;  /* 0x000000020f027825 */ /* 0x001fc600078e0212 */
[----:B------:R-:W-:Y:S04]  /*eb80*/  STL [R1+0x1c98], R6 ;  /* 0x001c980601007387 */ /* 0x000fe80000100800 */
[----:B------:R-:W-:Y:S04]  /*eb90*/  STL [R1+0x1c94], R7 ;  /* 0x001c940701007387 */ /* 0x000fe80000100800 */
[----:B------:R0:W-:Y:S04]  /*eba0*/  STL [R1+0x1ca0], R2 ;  /* 0x001ca00201007387 */ /* 0x0001e80000100800 */
[----:B------:R2:W-:Y:S04]  /*ebb0*/  STL [R1+0x1c9c], R3 ;  /* 0x001c9c0301007387 */ /* 0x0005e80000100800 */
[----:B------:R1:W-:Y:S04]  /*ebc0*/  STL [R1+0xff0], RZ ;  /* 0x000ff0ff01007387 */ /* 0x0003e80000100800 */
        /* <DEDUP_REMOVED lines=410> */
[----:B------:R1:W-:Y:S01]  /*10570*/  STL [R1+0x4c8], RZ ;  /* 0x0004c8ff01007387 */ /* 0x0003e20000100800 */
[----:B------:R-:W4:Y:S03]  /*10580*/  S2R R17, SR_TID.X ;  /* 0x0000000000117919 */ /* 0x000f260000002100 */
        /* <DEDUP_REMOVED lines=29> */
[----:B----4-:R-:W-:-:S03]  /*10760*/  LOP3.LUT R17, R17, 0x3f, RZ, 0xc0, !PT ;  /* 0x0000003f11117812 */ /* 0x010fc600078ec0ff */
[----:B------:R1:W-:Y:S04]  /*10770*/  STL [R1+0x790], RZ ;  /* 0x000790ff01007387 */ /* 0x0003e80000100800 */
[----:B------:R1:W-:Y:S04]  /*10780*/  STL [R1+0x794], RZ ;  /* 0x000794ff01007387 */ /* 0x0003e80000100800 */
[----:B------:R1:W-:Y:S04]  /*10790*/  STL [R1+0x798], RZ ;  /* 0x000798ff01007387 */ /* 0x0003e80000100800 */
[----:B------:R1:W-:Y:S04]  /*107a0*/  STL [R1+0x79c], RZ ;  /* 0x00079cff01007387 */ /* 0x0003e80000100800 */
[----:B------:R1:W-:Y:S01]  /*107b0*/  STL [R1+0x760], RZ ;  /* 0x000760ff01007387 */ /* 0x0003e20000100800 */
[----:B0-----:R-:W-:-:S02]  /*107c0*/  IMAD.SHL.U32 R2, R17, 0x2, RZ ;  /* 0x0000000211027824 */ /* 0x001fc400078e00ff */
[----:B------:R-:W0:Y:S01]  /*107d0*/  LDC R17, c[0x0][0x230] ;  /* 0x00008c00ff117b82 */ /* 0x000e220000000800 */
        /* <DEDUP_REMOVED lines=25> */
[----:B0-----:R-:W-:-:S03]  /*10970*/  VIADD R17, R17, 0x3f ;  /* 0x0000003f11117836 */ /* 0x001fc60000000000 */
[----:B------:R1:W-:Y:S04]  /*10980*/  STL [R1+0x4b8], RZ ;  /* 0x0004b8ff01007387 */ /* 0x0003e80000100800 */
[----:B------:R1:W-:Y:S04]  /*10990*/  STL [R1+0x4bc], RZ ;  /* 0x0004bcff01007387 */ /* 0x0003e80000100800 */
[----:B------:R1:W-:Y:S04]  /*109a0*/  STL [R1+0x4a0], RZ ;  /* 0x0004a0ff01007387 */ /* 0x0003e80000100800 */
[----:B------:R1:W-:Y:S01]  /*109b0*/  STL [R1+0x4a4], RZ ;  /* 0x0004a4ff01007387 */ /* 0x0003e20000100800 */
[----:B--2---:R-:W-:-:S03]  /*109c0*/  IMAD.SHL.U32 R3, R16, 0x40, RZ ;  /* 0x0000004010037824 */ /* 0x004fc600078e00ff */
[----:B------:R1:W-:Y:S01]  /*109d0*/  STL [R1+0x4a8], RZ ;  /* 0x0004a8ff01007387 */ /* 0x0003e20000100800 */
[----:B------:R-:W-:-:S03]  /*109e0*/  SHF.R.S32.HI R16, RZ, 0x1f, R17 ;  /* 0x0000001fff107819 */ /* 0x000fc60000011411 */
[----:B------:R1:W-:Y:S04]  /*109f0*/  STL [R1+0x4ac], RZ ;  /* 0x0004acff01007387 */ /* 0x0003e80000100800 */
[----:B------:R1:W-:Y:S04]  /*10a00*/  STL [R1+0x1e0], RZ ;  /* 0x0001e0ff01007387 */ /* 0x0003e80000100800 */
[----:B------:R1:W-:Y:S04]  /*10a10*/  STL [R1+0x1e4], RZ ;  /* 0x0001e4ff01007387 */ /* 0x0003e80000100800 */
[----:B------:R1:W-:Y:S01]  /*10a20*/  STL [R1+0x1e8], RZ ;  /* 0x0001e8ff01007387 */ /* 0x0003e20000100800 */
[----:B------:R-:W-:-:S03]  /*10a30*/  LEA.HI R16, R16, R17, RZ, 0x6 ;  /* 0x0000001110107211 */ /* 0x000fc600078f30ff */
[----:B------:R1:W-:Y:S04]  /*10a40*/  STL [R1+0x1ec], RZ ;  /* 0x0001ecff01007387 */ /* 0x0003e80000100800 */
[----:B------:R1:W-:Y:S04]  /*10a50*/  STL [R1+0xc90], RZ ;  /* 0x000c90ff01007387 */ /* 0x0003e80000100800 */
[----:B------:R1:W-:Y:S04]  /*10a60*/  STL [R1+0xc94], RZ ;  /* 0x000c94ff01007387 */ /* 0x0003e80000100800 */
[----:B------:R1:W-:Y:S04]  /*10a70*/  STL [R1+0xc98], RZ ;  /* 0x000c98ff01007387 */ /* 0x0003e80000100800 */
[----:B------:R1:W-:Y:S01]  /*10a80*/  STL [R1+0xc9c], RZ ;  /* 0x000c9cff01007387 */ /* 0x0003e20000100800 */
[----:B------:R-:W-:-:S03]  /*10a90*/  SHF.R.S32.HI R4, RZ, 0x6, R16 ;  /* 0x00000006ff047819 */ /* 0x000fc60000011410 */
[----:B------:R1:W-:Y:S04]  /*10aa0*/  STL [R1+0xb50], RZ ;  /* 0x000b50ff01007387 */ /* 0x0003e80000100800 */
[----:B------:R1:W-:Y:S04]  /*10ab0*/  STL [R1+0xb54], RZ ;  /* 0x000b54ff01007387 */ /* 0x0003e80000100800 */
[----:B------:R1:W-:Y:S04]  /*10ac0*/  STL [R1+0xb58], RZ ;  /* 0x000b58ff01007387 */ /* 0x0003e80000100800 */
[----:B------:R1:W-:Y:S04]  /*10ad0*/  STL [R1+0xb5c], RZ ;  /* 0x000b5cff01007387 */ /* 0x0003e80000100800 */
[----:B------:R-:W2:Y:S04]  /*10ae0*/  LDL R16, [R1+0xd90] ;  /* 0x000d900001107983 */ /* 0x000ea80000100800 */
        /* <DEDUP_REMOVED lines=14> */
[----:B------:R-:W-:-:S03]  /*10bd0*/  LOP3.LUT R4, R2, 0x30, RZ, 0x3c, !PT ;  /* 0x0000003002047812 */ /* 0x000fc600078e3cff */
[----:B------:R1:W-:Y:S01]  /*10be0*/  STL [R1+0x838], RZ ;  /* 0x000838ff01007387 */ /* 0x0003e20000100800 */
[----:B------:R-:W-:-:S03]  /*10bf0*/  LOP3.LUT R4, R2, 0x60, RZ, 0x3c, !PT ;  /* 0x0000006002047812 */ /* 0x000fc600078e3cff */
[----:B------:R1:W-:Y:S01]  /*10c00*/  STL [R1+0x83c], RZ ;  /* 0x00083cff01007387 */ /* 0x0003e20000100800 */
[----:B---3--:R-:W-:-:S03]  /*10c10*/  LOP3.LUT R4, R28, 0x40, RZ, 0x3c, !PT ;  /* 0x000000401c047812 */ /* 0x008fc600078e3cff */
        /* <DEDUP_REMOVED lines=8> */
[----:B------:R1:W-:Y:S01]  /*10ca0*/  STL [R1+0x21f0], R4 ;  /* 0x0021f00401007387 */ /* 0x0003e20000100800 */
[----:B------:R-:W-:Y:S01]  /*10cb0*/  USHF.L.U32 UR5, UR5, 0x6, URZ ;  /* 0x0000000605057899 */ /* 0x000fe2000800063f */
[----:B------:R-:W-:-:S02]  /*10cc0*/  SHF.R.S32.HI R0, RZ, 0x1f, R3 ;  /* 0x0000001fff007819 */ /* 0x000fc40000011403 */
[C---:B------:R-:W-:Y:S01]  /*10cd0*/  LOP3.LUT R6, R2.reuse, 0x10, RZ, 0x3c, !PT ;  /* 0x0000001002067812 */ /* 0x040fe200078e3cff */
[----:B------:R-:W-:Y:S01]  /*10ce0*/  USHF.R.S32.HI UR6, URZ, 0x1f, UR5 ;  /* 0x0000001f3f067899 */ /* 0x000fe20008011405 */
[C---:B------:R-:W-:Y:S02]  /*10cf0*/  LOP3.LUT R5, R2.reuse, 0x20, RZ, 0x3c, !PT ;  /* 0x0000002002057812 */ /* 0x040fe400078e3cff */
[C---:B------:R-:W-:Y:S01]  /*10d00*/  SHF.L.U64.HI R0, R3.reuse, 0x1, R0 ;  /* 0x0000000103007819 */ /* 0x040fe20000010200 */
[----:B------:R-:W-:Y:S01]  /*10d10*/  IMAD.SHL.U32 R3, R3, 0x2, RZ ;  /* 0x0000000203037824 */ /* 0x000fe200078e00ff */
[C---:B------:R-:W-:Y:S02]  /*10d20*/  LOP3.LUT R6, R2.reuse, 0x40, RZ, 0x3c, !PT ;  /* 0x0000004002067812 */ /* 0x040fe400078e3cff */
[C---:B------:R-:W-:Y:S02]  /*10d30*/  LOP3.LUT R5, R2.reuse, 0x50, RZ, 0x3c, !PT ;  /* 0x0000005002057812 */ /* 0x040fe400078e3cff */
[----:B------:R-:W-:Y:S01]  /*10d40*/  LOP3.LUT R6, R2, 0x70, RZ, 0x3c, !PT ;  /* 0x0000007002067812 */ /* 0x000fe200078e3cff */
[----:B------:R-:W-:-:S02]  /*10d50*/  USHF.L.U32 UR7, UR5, 0x1, URZ ;  /* 0x0000000105077899 */ /* 0x000fc4000800063f */
[----:B------:R-:W-:Y:S01]  /*10d60*/  USHF.L.U64.HI UR6, UR5, 0x1, UR6 ;  /* 0x0000000105067899 */ /* 0x000fe20008010206 */
[----:B-12---:R-:W-:-:S11]  /*10d70*/  LOP3.LUT R5, R16, 0x40, RZ, 0x3c, !PT ;  /* 0x0000004010057812 */ /* 0x006fd600078e3cff */
.L_x_1:
[----:B------:R-:W2:Y:S01]  /*10d80*/  LDL.64 R6, [R1+0xbb8] ;  /* 0x000bb80001067983 */ /* 0x000ea20000100a00 */
[----:B0-----:R-:W0:Y:S03]  /*10d90*/  LDC R4, c[0x0][0x230] ;  /* 0x00008c00ff047b82 */ /* 0x001e260000000800 */
[----:B--2---:R1:W-:Y:S04]  /*10da0*/  STL [R1+0x4c08], R7 ;  /* 0x004c080701007387 */ /* 0x0043e80000100800 */
[----:B-1----:R-:W0:Y:S04]  /*10db0*/  LDL R7, [R1+0xff0] ;  /* 0x000ff00001077983 */ /* 0x002e280000100800 */
[----:B------:R-:W-:Y:S04]  /*10dc0*/  STL [R1+0x4554], R3 ;  /* 0x0045540301007387 */ /* 0x000fe80000100800 */
        /* <DEDUP_REMOVED lines=73> */
[----:B------:R-:W-:Y:S01]  /*11260*/  STL [R1+0x46e4], R3 ;  /* 0x0046e40301007387 */ /* 0x000fe20000100800 */
[----:B0-----:R-:W-:-:S03]  /*11270*/  IMAD R4, R7, -0x40, R4 ;  /* 0xffffffc007047824 */ /* 0x001fc600078e0204 */
        /* <DEDUP_REMOVED lines=369> */
[----:B------:R0:W-:Y:S04]  /*12990*/  STL [R1+0x4c04], R14 ;  /* 0x004c040e01007387 */ /* 0x0001e80000100800 */
[----:B------:R-:W-:Y:S04]  /*129a0*/  STL [R1+0x4510], R2 ;  /* 0x0045100201007387 */ /* 0x000fe80000100800 */
[----:B-----5:R-:W-:Y:S04]  /*129b0*/  STL [R1+0x450c], R29 ;  /* 0x00450c1d01007387 */ /* 0x020fe80000100800 */
        /* <DEDUP_REMOVED lines=40> */
[----:B------:R-:W2:Y:S01]  /*12c40*/  LDL.LU R7, [R1+0x4c08] ;  /* 0x004c080001077983 */ /* 0x000ea20000300800 */
[----:B------:R-:W-:-:S02]  /*12c50*/  ISETP.GT.AND P0, PT, R4, RZ, PT ;  /* 0x000000ff0400720c */ /* 0x000fc40003f04270 */
[----:B0-----:R-:W-:Y:S02]  /*12c60*/  PRMT R14, RZ, 0x7610, R14 ;  /* 0x00007610ff0e7816 */ /* 0x001fe4000000000e */
[----:B------:R-:W-:Y:S02]  /*12c70*/  PRMT R3, RZ, 0x7610, R3 ;  /* 0x00007610ff037816 */ /* 0x000fe40000000003 */
[----:B------:R-:W-:-:S07]  /*12c80*/  PRMT R15, RZ, 0x7610, R15 ;  /* 0x00007610ff0f7816 */ /* 0x000fce000000000f */
[----:B--2---:R-:W2:Y:S04]  /*12c90*/  @P0 LDG.E.U16 R14, desc[UR8][R6.64] ;  /* 0x00000008060e0981 */ /* 0x004ea8000c1e1500 */
[----:B--2---:R0:W-:Y:S04]  /*12ca0*/  STL [R1+0xfcc], R14 ;  /* 0x000fcc0e01007387 */ /* 0x0041e80000100800 */
[----:B0-----:R-:W2:Y:S04]  /*12cb0*/  LDL.LU R14, [R1+0x4c04] ;  /* 0x004c0400010e7983 */ /* 0x001ea80000300800 */
[----:B------:R-:W3:Y:S04]  /*12cc0*/  LDL.64 R6, [R1+0xbb0] ;  /* 0x000bb00001067983 */ /* 0x000ee80000100a00 */
[----:B---3--:R-:W3:Y:S04]  /*12cd0*/  @P0 LDG.E.U16 R3, desc[UR8][R6.64] ;  /* 0x0000000806030981 */ /* 0x008ee8000c1e1500 */
[----:B---3--:R0:W-:Y:S04]  /*12ce0*/  STL [R1+0xfc8], R3 ;  /* 0x000fc80301007387 */ /* 0x0081e80000100800 */
[----:B0-----:R-:W3:Y:S04]  /*12cf0*/  LDL.LU R3, [R1+0x4c00] ;  /* 0x004c000001037983 */ /* 0x001ee80000300800 */
[----:B------:R-:W4:Y:S01]  /*12d00*/  LDL.64 R6, [R1+0xba8] ;  /* 0x000ba80001067983 */ /* 0x000f220000100a00 */
[----:B---3--:R-:W-:-:S03]  /*12d10*/  PRMT R3, RZ, 0x7610, R3 ;  /* 0x00007610ff037816 */ /* 0x008fc60000000003 */
[----:B----4-:R-:W3:Y:S04]  /*12d20*/  @P0 LDG.E.U16 R15, desc[UR8][R6.64] ;  /* 0x00000008060f0981 */ /* 0x010ee8000c1e1500 */
        /* <DEDUP_REMOVED lines=8> */
[----:B------:R-:W-:-:S02]  /*12db0*/  ISETP.GT.AND P1, PT, R4, 0x1, PT ;  /* 0x000000010400780c */ /* 0x000fc40003f24270 */
[----:B---3--:R-:W-:Y:S01]  /*12dc0*/  PRMT R3, RZ, 0x7610, R3 ;  /* 0x00007610ff037816 */ /* 0x008fe20000000003 */
        /* <DEDUP_REMOVED lines=18> */
[----:B------:R-:W4:Y:S04]  /*12ef0*/  LDL R6, [R1+0x1c9c] ;  /* 0x001c9c0001067983 */ /* 0x000f280000100800 */
[----:B------:R-:W4:Y:S01]  /*12f00*/  LDL R7, [R1+0x1ca0] ;  /* 0x001ca00001077983 */ /* 0x000f220000100800 */
[----:B---3--:R-:W-:-:S02]  /*12f10*/  PRMT R3, RZ, 0x7610, R3 ;  /* 0x00007610ff037816 */ /* 0x008fc40000000003 */
[----:B----4-:R-:W-:-:S04]  /*12f20*/  @P1 LOP3.LUT R7, R7, R6, RZ, 0x3c, !PT ;  /* 0x0000000607071212 */ /* 0x010fc800078e3cff */
[----:B------:R-:W-:-:S04]  /*12f30*/  @P1 LOP3.LUT R6, R7, R6, RZ, 0x3c, !PT ;  /* 0x0000000607061212 */ /* 0x000fc800078e3cff */
[----:B------:R-:W-:-:S05]  /*12f40*/  @P1 LOP3.LUT R7, R7, R6, RZ, 0x3c, !PT ;  /* 0x0000000607071212 */ /* 0x000fca00078e3cff */
[----:B------:R-:W3:Y:S04]  /*12f50*/  @P1 LDG.E.U16 R15, desc[UR8][R6.64] ;  /* 0x00000008060f1981 */ /* 0x000ee8000c1e1500 */
        /* <DEDUP_REMOVED lines=31> */
[----:B------:R-:W-:-:S02]  /*13150*/  ISETP.GT.AND P0, PT, R4, 0x2, PT ;  /* 0x000000020400780c */ /* 0x000fc40003f04270 */
[----:B---3--:R-:W-:Y:S02]  /*13160*/  PRMT R3, RZ, 0x7610, R3 ;  /* 0x00007610ff037816 */ /* 0x008fe40000000003 */
        /* <DEDUP_REMOVED lines=1486> */
[----:B------:R-:W-:-:S02]  /*18e50*/  PRMT R28, RZ, 0x7610, R28 ;  /* 0x00007610ff1c7816 */ /* 0x000fc4000000001c */
[----:B----4-:R-:W-:-:S04]  /*18e60*/  @P1 LOP3.LUT R7, R7, R6, RZ, 0x3c, !PT ;  /* 0x0000000607071212 */ /* 0x010fc800078e3cff */
[----:B------:R-:W-:-:S04]  /*18e70*/  @P1 LOP3.LUT R6, R7, R6, RZ, 0x3c, !PT ;  /* 0x0000000607061212 */ /* 0x000fc800078e3cff */
[----:B------:R-:W-:-:S05]  /*18e80*/  @P1 LOP3.LUT R7, R7, R6, RZ, 0x3c, !PT ;  /* 0x0000000607071212 */ /* 0x000fca00078e3cff */
[----:B------:R-:W4:Y:S04]  /*18e90*/  @P1 LDG.E.U16 R3, desc[UR8][R6.64] ;  /* 0x0000000806031981 */ /* 0x000f28000c1e1500 */
[----:B----4-:R0:W-:Y:S04]  /*18ea0*/  STL [R1+0x59c], R3 ;  /* 0x00059c0301007387 */ /* 0x0101e80000100800 */
[----:B0-----:R-:W4:Y:S04]  /*18eb0*/  LDL.LU R3, [R1+0x4948] ;  /* 0x0049480001037983 */ /* 0x001f280000300800 */
[----:B------:R-:W2:Y:S04]  /*18ec0*/  LDL R6, [R1+0x175c] ;  /* 0x00175c0001067983 */ /* 0x000ea80000100800 */
[----:B------:R-:W2:Y:S01]  /*18ed0*/  LDL R7, [R1+0x1760] ;  /* 0x0017600001077983 */ /* 0x000ea20000100800 */
[----:B----4-:R-:W-:-:S02]  /*18ee0*/  PRMT R3, RZ, 0x7610, R3 ;  /* 0x00007610ff037816 */ /* 0x010fc40000000003 */
[----:B--2---:R-:W-:-:S04]  /*18ef0*/  @P0 LOP3.LUT R7, R7, R6, RZ, 0x3c, !PT ;  /* 0x0000000607070212 */ /* 0x004fc800078e3cff */
[----:B------:R-:W-:-:S04]  /*18f00*/  @P0 LOP3.LUT R6, R7, R6, RZ, 0x3c, !PT ;  /* 0x0000000607060212 */ /* 0x000fc800078e3cff */
[----:B------:R-:W-:-:S05]  /*18f10*/  @P0 LOP3.LUT R7, R7, R6, RZ, 0x3c, !PT ;  /* 0x0000000607070212 */ /* 0x000fca00078e3cff */
[----:B------:R-:W2:Y:S04]  /*18f20*/  @P0 LDG.E.U16 R28, desc[UR8][R6.64] ;  /* 0x00000008061c0981 */ /* 0x000ea8000c1e1500 */
[----:B------:R-:W4:Y:S04]  /*18f30*/  LDL R6, [R1+0x1754] ;  /* 0x0017540001067983 */ /* 0x000f280000100800 */
[----:B------:R-:W4:Y:S01]  /*18f40*/  LDL R7, [R1+0x1758] ;  /* 0x0017580001077983 */ /* 0x000f220000100800 */
[----:B---3--:R-:W-:-:S03]  /*18f50*/  PRMT R15, RZ, 0x7610, R15 ;  /* 0x00007610ff0f7816 */ /* 0x008fc6000000000f */
[----:B--2---:R-:W-:Y:S01]  /*18f60*/  STL [R1+0x43b8], R28 ;  /* 0x0043b81c01007387 */ /* 0x004fe20000100800 */
[----:B----4-:R-:W-:-:S04]  /*18f70*/  @P0 LOP3.LUT R7, R7, R6, RZ, 0x3c, !PT ;  /* 0x0000000607070212 */ /* 0x010fc800078e3cff */
[----:B------:R-:W-:-:S04]  /*18f80*/  @P0 LOP3.LUT R6, R7, R6, RZ, 0x3c, !PT ;  /* 0x0000000607060212 */ /* 0x000fc800078e3cff */
[----:B------:R-:W-:-:S05]  /*18f90*/  @P0 LOP3.LUT R7, R7, R6, RZ, 0x3c, !PT ;  /* 0x0000000607070212 */ /* 0x000fca00078e3cff */
[----:B------:R-:W2:Y:S04]  /*18fa0*/  @P0 LDG.E.U16 R3, desc[UR8][R6.64] ;  /* 0x0000000806030981 */ /* 0x000ea8000c1e1500 */
[----:B--2---:R0:W-:Y:S04]  /*18fb0*/  STL [R1+0xe80], R3 ;  /* 0x000e800301007387 */ /* 0x0041e80000100800 */
[----:B0-----:R-:W2:Y:S04]  /*18fc0*/  LDL.LU R3, [R1+0x4944] ;  /* 0x0049440001037983 */ /* 0x001ea80000300800 */
[----:B------:R-:W3:Y:S04]  /*18fd0*/  LDL R6, [R1+0x174c] ;  /* 0x00174c0001067983 */ /* 0x000ee80000100800 */
[----:B------:R-:W3:Y:S01]  /*18fe0*/  LDL R7, [R1+0x1750] ;  /* 0x0017500001077983 */ /* 0x000ee20000100800 */
[----:B--2---:R-:W-:-:S02]  /*18ff0*/  PRMT R3, RZ, 0x7610, R3 ;  /* 0x00007610ff037816 */ /* 0x004fc40000000003 */
[----:B---3--:R-:W-:-:S04]  /*19000*/  @P0 LOP3.LUT R7, R7, R6, RZ, 0x3c, !PT ;  /* 0x0000000607070212 */ /* 0x008fc800078e3cff */
        /* <DEDUP_REMOVED lines=16> */
[----:B------:R-:W-:-:S02]  /*19110*/  ISETP.GT.AND P1, PT, R4, 0x17, PT ;  /* 0x000000170400780c */ /* 0x000fc40003f24270 */
[----:B--2---:R-:W-:Y:S02]  /*19120*/  PRMT R3, RZ, 0x7610, R3 ;  /* 0x00007610ff037816 */ /* 0x004fe40000000003 */
        /* <DEDUP_REMOVED lines=1831> */
[----:B------:R-:W3:Y:S02]  /*203a0*/  LDL R7, [R1+0x10f4] ;  /* 0x0010f40001077983 */ /* 0x000ee40000100800 */
[----:B---3--:R-:W-:-:S04]  /*203b0*/  @P1 LOP3.LUT R7, R7, R6, RZ, 0x3c, !PT ;  /* 0x0000000607071212 */ /* 0x008fc800078e3cff */
        /* <DEDUP_REMOVED lines=423> */
[----:B------:R-:W2:Y:S04]  /*21e30*/  LDL R6, [R1+0x1d14] ;  /* 0x001d140001067983 */ /* 0x000ea80000100800 */
[----:B------:R-:W2:Y:S01]  /*21e40*/  LDL R7, [R1+0x1d20] ;  /* 0x001d200001077983 */ /* 0x000ea20000100800 */
[----:B---3--:R-:W-:-:S03]  /*21e50*/  PRMT R3, RZ, 0x7610, R3 ;  /* 0x00007610ff037816 */ /* 0x008fc60000000003 */
[----:B----4-:R-:W-:Y:S01]  /*21e60*/  STL [R1+0x43fc], R28 ;  /* 0x0043fc1c01007387 */ /* 0x010fe20000100800 */
[----:B--2---:R-:W-:-:S04]  /*21e70*/  @P1 LOP3.LUT R7, R7, R6, RZ, 0x3c, !PT ;  /* 0x0000000607071212 */ /* 0x004fc800078e3cff */
        /* <DEDUP_REMOVED lines=31> */
[----:B------:R-:W3:Y:S04]  /*22070*/  LDL R6, [R1+0x1d34] ;  /* 0x001d340001067983 */ /* 0x000ee80000100800 */
[----:B------:R-:W3:Y:S01]  /*22080*/  LDL R7, [R1+0x1d40] ;  /* 0x001d400001077983 */ /* 0x000ee20000100800 */
[----:B------:R-:W-:-:S03]  /*22090*/  PRMT R15, RZ, 0x7610, R15 ;  /* 0x00007610ff0f7816 */ /* 0x000fc6000000000f */
[----:B--2---:R-:W-:Y:S01]  /*220a0*/  STL [R1+0x43f4], R3 ;  /* 0x0043f40301007387 */ /* 0x004fe20000100800 */
        /* <DEDUP_REMOVED lines=135> */
[----:B------:R-:W-:-:S02]  /*22920*/  PRMT R14, RZ, 0x7610, R14 ;  /* 0x00007610ff0e7816 */ /* 0x000fc4000000000e */
[----:B------:R-:W-:Y:S02]  /*22930*/  ISETP.GT.AND P0, PT, R4, 0x38, PT ;  /* 0x000000380400780c */ /* 0x000fe40003f04270 */
        /* <DEDUP_REMOVED lines=17> */
[----:B------:R-:W-:-:S02]  /*22a50*/  PRMT R29, RZ, 0x7610, R29 ;  /* 0x00007610ff1d7816 */ /* 0x000fc4000000001d */
        /* <DEDUP_REMOVED lines=54> */
[----:B------:R-:W-:Y:S02]  /*22dc0*/  ISETP.GT.AND P1, PT, R4, 0x39, PT ;  /* 0x000000390400780c */ /* 0x000fe40003f24270 */
        /* <DEDUP_REMOVED lines=40> */
[----:B------:R-:W4:Y:S04]  /*23050*/  LDL R6, [R1+0x1e14] ;  /* 0x001e140001067983 */ /* 0x000f280000100800 */
[----:B------:R-:W4:Y:S01]  /*23060*/  LDL R7, [R1+0x1e20] ;  /* 0x001e200001077983 */ /* 0x000f220000100800 */
[----:B------:R-:W-:-:S03]  /*23070*/  PRMT R18, RZ, 0x7610, R18 ;  /* 0x00007610ff127816 */ /* 0x000fc60000000012 */
[----:B---3--:R0:W-:Y:S04]  /*23080*/  STL [R1+0x38], R15 ;  /* 0x0000380f01007387 */ /* 0x0081e80000100800 */
[----:B0-----:R-:W3:Y:S01]  /*23090*/  LDL R15, [R1+0x1e48] ;  /* 0x001e4800010f7983 */ /* 0x001ee20000100800 */
        /* <DEDUP_REMOVED lines=27> */
[----:B------:R-:W-:Y:S02]  /*23250*/  ISETP.GT.AND P0, PT, R4, 0x3a, PT ;  /* 0x0000003a0400780c */ /* 0x000fe40003f04270 */
        /* <DEDUP_REMOVED lines=12> */
[----:B------:R-:W2:Y:S01]  /*23320*/  @P0 LDG.E.U16 R12, desc[UR8][R6.64] ;  /* 0x00000008060c0981 */ /* 0x000ea2000c1e1500 */
[----:B------:R-:W-:-:S03]  /*23330*/  PRMT R14, RZ, 0x7610, R14 ;  /* 0x00007610ff0e7816 */ /* 0x000fc6000000000e */
[----:B--2---:R0:W-:Y:S04]  /*23340*/  STL [R1+0x24], R12 ;  /* 0x0000240c01007387 */ /* 0x0041e80000100800 */
[----:B0-----:R-:W2:Y:S04]  /*23350*/  LDL.LU R12, [R1+0x44d4] ;  /* 0x0044d400010c7983 */ /* 0x001ea80000300800 */
[----:B------:R-:W3:Y:S01]  /*23360*/  LDL R7, [R1+0x1e3c] ;  /* 0x001e3c0001077983 */ /* 0x000ee20000100800 */
[----:B------:R-:W-:Y:S01]  /*23370*/  @P0 IMAD.MOV.U32 R6, RZ, RZ, R15 ;  /* 0x000000ffff060224 */ /* 0x000fe200078e000f */
[----:B------:R-:W-:-:S02]  /*23380*/  PRMT R11, RZ, 0x7610, R11 ;  /* 0x00007610ff0b7816 */ /* 0x000fc4000000000b */
[----:B------:R-:W4:Y:S04]  /*23390*/  LDL R15, [R1+0x1e6c] ;  /* 0x001e6c00010f7983 */ /* 0x000f280000100800 */
[----:B---3--:R0:W3:Y:S04]  /*233a0*/  @P0 LDG.E.U16 R14, desc[UR8][R6.64] ;  /* 0x00000008060e0981 */ /* 0x0080e8000c1e1500 */
[----:B------:R-:W0:Y:S04]  /*233b0*/  LDL R6, [R1+0x1e44] ;  /* 0x001e440001067983 */ /* 0x000e280000100800 */
[----:B------:R-:W0:Y:S02]  /*233c0*/  LDL R7, [R1+0x1e50] ;  /* 0x001e500001077983 */ /* 0x000e240000100800 */
[----:B0-----:R-:W-:-:S04]  /*233d0*/  @P0 LOP3.LUT R7, R7, R6, RZ, 0x3c, !PT ;  /* 0x0000000607070212 */ /* 0x001fc800078e3cff */
[----:B------:R-:W-:-:S04]  /*233e0*/  @P0 LOP3.LUT R6, R7, R6, RZ, 0x3c, !PT ;  /* 0x0000000607060212 */ /* 0x000fc800078e3cff */
[----:B------:R-:W-:-:S05]  /*233f0*/  @P0 LOP3.LUT R7, R7, R6, RZ, 0x3c, !PT ;  /* 0x0000000607070212 */ /* 0x000fca00078e3cff */
[----:B------:R-:W2:Y:S04]  /*23400*/  @P0 LDG.E.U16 R11, desc[UR8][R6.64] ;  /* 0x00000008060b0981 */ /* 0x000ea8000c1e1500 */
[----:B---3--:R0:W-:Y:S04]  /*23410*/  STL [R1+0x20], R14 ;  /* 0x0000200e01007387 */ /* 0x0081e80000100800 */
[----:B0-----:R-:W3:Y:S04]  /*23420*/  LDL R14, [R1+0x1e78] ;  /* 0x001e7800010e7983 */ /* 0x001ee80000100800 */
[----:B--2---:R0:W-:Y:S04]  /*23430*/  STL [R1+0x1c], R11 ;  /* 0x00001c0b01007387 */ /* 0x0041e80000100800 */
[----:B0-----:R-:W2:Y:S04]  /*23440*/  LDL.LU R11, [R1+0x44d0] ;  /* 0x0044d000010b7983 */ /* 0x001ea80000300800 */
        /* <DEDUP_REMOVED lines=27> */
[----:B------:R-:W4:Y:S04]  /*23600*/  LDL R6, [R1+0x1e64] ;  /* 0x001e640001067983 */ /* 0x000f280000100800 */
[----:B------:R-:W4:Y:S01]  /*23610*/  LDL R7, [R1+0x1e70] ;  /* 0x001e700001077983 */ /* 0x000f220000100800 */
[----:B------:R-:W-:-:S02]  /*23620*/  PRMT R5, RZ, 0x7610, R5 ;  /* 0x00007610ff057816 */ /* 0x000fc40000000005 */
[----:B------:R-:W-:Y:S02]  /*23630*/  PRMT R2, RZ, 0x7610, R2 ;  /* 0x00007610ff027816 */ /* 0x000fe40000000002 */
[----:B----4-:R-:W-:-:S04]  /*23640*/  @P0 LOP3.LUT R7, R7, R6, RZ, 0x3c, !PT ;  /* 0x0000000607070212 */ /* 0x010fc800078e3cff */
[----:B------:R-:W-:-:S04]  /*23650*/  @P0 LOP3.LUT R6, R7, R6, RZ, 0x3c, !PT ;  /* 0x0000000607060212 */ /* 0x000fc800078e3cff */
[----:B------:R-:W-:-:S05]  /*23660*/  @P0 LOP3.LUT R7, R7, R6, RZ, 0x3c, !PT ;  /* 0x0000000607070212 */ /* 0x000fca00078e3cff */
[----:B------:R0:W4:Y:S02]  /*23670*/  @P0 LDG.E.U16 R5, desc[UR8][R6.64] ;  /* 0x0000000806050981 */ /* 0x000124000c1e1500 */
[----:B0-----:R-:W-:Y:S02]  /*23680*/  @P0 IMAD.MOV.U32 R6, RZ, RZ, R14 ;  /* 0x000000ffff060224 */ /* 0x001fe400078e000e */
[----:B------:R-:W-:-:S05]  /*23690*/  @P0 IMAD.MOV.U32 R7, RZ, RZ, R15 ;  /* 0x000000ffff070224 */ /* 0x000fca00078e000f */
[----:B------:R-:W3:Y:S04]  /*236a0*/  @P0 LDG.E.U16 R2, desc[UR8][R6.64] ;  /* 0x0000000806020981 */ /* 0x000ee8000c1e1500 */
[----:B----4-:R0:W-:Y:S04]  /*236b0*/  STL [R1+0xc], R5 ;  /* 0x00000c0501007387 */ /* 0x0101e80000100800 */
[----:B0-----:R-:W4:Y:S04]  /*236c0*/  LDL.LU R5, [R1+0x44c0] ;  /* 0x0044c00001057983 */ /* 0x001f280000300800 */
[----:B------:R-:W2:Y:S04]  /*236d0*/  LDL R15, [R1+0x1e8c] ;  /* 0x001e8c00010f7983 */ /* 0x000ea80000100800 */
[----:B------:R-:W4:Y:S04]  /*236e0*/  LDL R14, [R1+0x1e98] ;  /* 0x001e9800010e7983 */ /* 0x000f280000100800 */
[----:B---3--:R-:W-:Y:S04]  /*236f0*/  STL [R1+0x8], R2 ;  /* 0x0000080201007387 */ /* 0x008fe80000100800 */
[----:B------:R-:W3:Y:S04]  /*23700*/  LDL R6, [R1+0x1e74] ;  /* 0x001e740001067983 */ /* 0x000ee80000100800 */
[----:B------:R-:W3:Y:S01]  /*23710*/  LDL R7, [R1+0x1e80] ;  /* 0x001e800001077983 */ /* 0x000ee20000100800 */
[----:B------:R-:W-:-:S02]  /*23720*/  ISETP.GT.AND P1, PT, R4, 0x3b, PT ;  /* 0x0000003b0400780c */ /* 0x000fc40003f24270 */
[----:B------:R-:W-:-:S11]  /*23730*/  PRMT R28, RZ, 0x7610, R28 ;  /* 0x00007610ff1c7816 */ /* 0x000fd6000000001c */
[----:B---3--:R-:W-:-:S04]  /*23740*/  @P1 LOP3.LUT R7, R7, R6, RZ, 0x3c, !PT ;  /* 0x0000000607071212 */ /* 0x008fc800078e3cff */
[----:B------:R-:W-:-:S04]  /*23750*/  @P1 LOP3.LUT R6, R7, R6, RZ, 0x3c, !PT ;  /* 0x0000000607061212 */ /* 0x000fc800078e3cff */
[----:B------:R-:W-:-:S05]  /*23760*/  @P1 LOP3.LUT R7, R7, R6, RZ, 0x3c, !PT ;  /* 0x0000000607071212 */ /* 0x000fca00078e3cff */
[----:B------:R0:W3:Y:S04]  /*23770*/  @P1 LDG.E.U16 R28, desc[UR8][R6.64] ;  /* 0x00000008061c1981 */ /* 0x0000e8000c1e1500 */
[----:B------:R-:W0:Y:S04]  /*23780*/  LDL R6, [R1+0x1e7c] ;  /* 0x001e7c0001067983 */ /* 0x000e280000100800 */
[----:B------:R-:W0:Y:S01]  /*23790*/  LDL R7, [R1+0x1e88] ;  /* 0x001e880001077983 */ /* 0x000e220000100800 */
[----:B------:R-:W-:Y:S02]  /*237a0*/  PRMT R3, RZ, 0x7610, R3 ;  /* 0x00007610ff037816 */ /* 0x000fe40000000003 */
[----:B0-----:R-:W-:-:S04]  /*237b0*/  @P1 LOP3.LUT R7, R7, R6, RZ, 0x3c, !PT ;  /* 0x0000000607071212 */ /* 0x001fc800078e3cff */
[----:B------:R-:W-:-:S04]  /*237c0*/  @P1 LOP3.LUT R6, R7, R6, RZ, 0x3c, !PT ;  /* 0x0000000607061212 */ /* 0x000fc800078e3cff */
[----:B------:R-:W-:Y:S01]  /*237d0*/  @P1 LOP3.LUT R7, R7, R6, RZ, 0x3c, !PT ;  /* 0x0000000607071212 */ /* 0x000fe200078e3cff */
[----:B---3--:R0:W-:Y:S04]  /*237e0*/  STL [R1+0x4458], R28 ;  /* 0x0044581c01007387 */ /* 0x0081e80000100800 */
[----:B------:R1:W3:Y:S01]  /*237f0*/  @P1 LDG.E.U16 R3, desc[UR8][R6.64] ;  /* 0x0000000806031981 */ /* 0x0002e2000c1e1500 */
[----:B------:R-:W-:Y:S02]  /*23800*/  PRMT R29, RZ, 0x7610, R29 ;  /* 0x00007610ff1d7816 */ /* 0x000fe4000000001d */
[----:B------:R-:W-:Y:S01]  /*23810*/  PRMT R27, RZ, 0x7610, R27 ;  /* 0x00007610ff1b7816 */ /* 0x000fe2000000001b */
[----:B0-----:R-:W2:Y:S04]  /*23820*/  LDL R28, [R1+0x1ea8] ;  /* 0x001ea800011c7983 */ /* 0x001ea80000100800 */
[----:B------:R-:W1:Y:S04]  /*23830*/  LDL R6, [R1+0x1e84] ;  /* 0x001e840001067983 */ /* 0x000e680000100800 */
[----:B------:R-:W1:Y:S02]  /*23840*/  LDL R7, [R1+0x1e90] ;  /* 0x001e900001077983 */ /* 0x000e640000100800 */
[----:B-1----:R-:W-:-:S04]  /*23850*/  @P1 LOP3.LUT R7, R7, R6, RZ, 0x3c, !PT ;  /* 0x0000000607071212 */ /* 0x002fc800078e3cff */
[----:B------:R-:W-:-:S04]  /*23860*/  @P1 LOP3.LUT R6, R7, R6, RZ, 0x3c, !PT ;  /* 0x0000000607061212 */ /* 0x000fc800078e3cff */
[----:B------:R-:W-:-:S05]  /*23870*/  @P1 LOP3.LUT R7, R7, R6, RZ, 0x3c, !PT ;  /* 0x0000000607071212 */ /* 0x000fca00078e3cff */
[----:B------:R4:W2:Y:S04]  /*23880*/  @P1 LDG.E.U16 R29, desc[UR8][R6.64] ;  /* 0x00000008061d1981 */ /* 0x0008a8000c1e1500 */
[----:B---3--:R-:W-:Y:S01]  /*23890*/  STL [R1+0x445c], R3 ;  /* 0x00445c0301007387 */ /* 0x008fe20000100800 */
[----:B----4-:R-:W-:Y:S02]  /*238a0*/  @P1 IMAD.MOV.U32 R6, RZ, RZ, R14 ;  /* 0x000000ffff061224 */ /* 0x010fe400078e000e */
[----:B--2---:R-:W-:-:S05]  /*238b0*/  @P1 IMAD.MOV.U32 R7, RZ, RZ, R15 ;  /* 0x000000ffff071224 */ /* 0x004fca00078e000f */
[----:B------:R-:W2:Y:S04]  /*238c0*/  @P1 LDG.E.U16 R27, desc[UR8][R6.64] ;  /* 0x00000008061b1981 */ /* 0x000ea8000c1e1500 */
[----:B------:R0:W-:Y:S04]  /*238d0*/  STL [R1+0x4460], R29 ;  /* 0x0044601d01007387 */ /* 0x0001e80000100800 */
[----:B------:R-:W3:Y:S04]  /*238e0*/  LDL R6, [R1+0x1e94] ;  /* 0x001e940001067983 */ /* 0x000ee80000100800 */
[----:B------:R-:W3:Y:S01]  /*238f0*/  LDL R7, [R1+0x1ea0] ;  /* 0x001ea00001077983 */ /* 0x000ee20000100800 */
[----:B------:R-:W-:-:S03]  /*23900*/  PRMT R26, RZ, 0x7610, R26 ;  /* 0x00007610ff1a7816 */ /* 0x000fc6000000001a */
[----:B------:R-:W4:Y:S04]  /*23910*/  LDL R15, [R1+0x1eac] ;  /* 0x001eac00010f7983 */ /* 0x000f280000100800 */
[----:B------:R-:W4:Y:S04]  /*23920*/  LDL R14, [R1+0x1eb8] ;  /* 0x001eb800010e7983 */ /* 0x000f280000100800 */
[----:B0-----:R-:W4:Y:S04]  /*23930*/  LDL R29, [R1+0x1eb0] ;  /* 0x001eb000011d7983 */ /* 0x001f280000100800 */
[----:B--2---:R-:W-:Y:S01]  /*23940*/  STL [R1+0x4464], R27 ;  /* 0x0044641b01007387 */ /* 0x004fe20000100800 */
[----:B---3--:R-:W-:-:S04]  /*23950*/  @P1 LOP3.LUT R7, R7, R6, RZ, 0x3c, !PT ;  /* 0x0000000607071212 */ /* 0x008fc800078e3cff */
[----:B------:R-:W-:-:S04]  /*23960*/  @P1 LOP3.LUT R6, R7, R6, RZ, 0x3c, !PT ;  /* 0x0000000607061212 */ /* 0x000fc800078e3cff */
[----:B------:R-:W-:-:S05]  /*23970*/  @P1 LOP3.LUT R7, R7, R6, RZ, 0x3c, !PT ;  /* 0x0000000607071212 */ /* 0x000fca00078e3cff */
[----:B------:R0:W2:Y:S04]  /*23980*/  @P1 LDG.E.U16 R26, desc[UR8][R6.64] ;  /* 0x00000008061a1981 */ /* 0x0000a8000c1e1500 */
[----:B------:R-:W3:Y:S01]  /*23990*/  LDL R7, [R1+0x1e9c] ;  /* 0x001e9c0001077983 */ /* 0x000ee20000100800 */
[----:B------:R-:W-:Y:S01]  /*239a0*/  PRMT R25, RZ, 0x7610, R25 ;  /* 0x00007610ff197816 */ /* 0x000fe20000000019 */
[----:B0-----:R-:W-:Y:S02]  /*239b0*/  @P1 IMAD.MOV.U32 R6, RZ, RZ, R28 ;  /* 0x000000ffff061224 */ /* 0x001fe400078e001c */
[----:B--2---:R0:W-:Y:S01]  /*239c0*/  STL [R1+0x4468], R26 ;  /* 0x0044681a01007387 */ /* 0x0041e20000100800 */
[----:B------:R-:W-:Y:S02]  /*239d0*/  PRMT R24, RZ, 0x7610, R24 ;  /* 0x00007610ff187816 */ /* 0x000fe40000000018 */
[----:B------:R-:W-:Y:S01]  /*239e0*/  PRMT R23, RZ, 0x7610, R23 ;  /* 0x00007610ff177816 */ /* 0x000fe20000000017 */
[----:B------:R-:W2:Y:S04]  /*239f0*/  LDL R28, [R1+0x1eb4] ;  /* 0x001eb400011c7983 */ /* 0x000ea80000100800 */
[----:B---3--:R4:W3:Y:S04]  /*23a00*/  @P1 LDG.E.U16 R25, desc[UR8][R6.64] ;  /* 0x0000000806191981 */ /* 0x0088e8000c1e1500 */
[----:B0-----:R-:W2:Y:S04]  /*23a10*/  LDL R26, [R1+0x1ec0] ;  /* 0x001ec000011a7983 */ /* 0x001ea80000100800 */
[----:B------:R-:W3:Y:S01]  /*23a20*/  LDL R7, [R1+0x1ea4] ;  /* 0x001ea40001077983 */ /* 0x000ee20000100800 */
[----:B----4-:R-:W-:-:S05]  /*23a30*/  @P1 IMAD.MOV.U32 R6, RZ, RZ, R29 ;  /* 0x000000ffff061224 */ /* 0x010fca00078e001d */
[----:B---3--:R0:W3:Y:S02]  /*23a40*/  @P1 LDG.E.U16 R24, desc[UR8][R6.64] ;  /* 0x0000000806181981 */ /* 0x0080e4000c1e1500 */
[----:B0-----:R-:W-:Y:S02]  /*23a50*/  @P1 IMAD.MOV.U32 R6, RZ, RZ, R14 ;  /* 0x000000ffff061224 */ /* 0x001fe400078e000e */
[----:B------:R-:W-:-:S05]  /*23a60*/  @P1 IMAD.MOV.U32 R7, RZ, RZ, R15 ;  /* 0x000000ffff071224 */ /* 0x000fca00078e000f */
[----:B------:R-:W4:Y:S04]  /*23a70*/  @P1 LDG.E.U16 R23, desc[UR8][R6.64] ;  /* 0x0000000806171981 */ /* 0x000f28000c1e1500 */
[----:B------:R0:W-:Y:S04]  /*23a80*/  STL [R1+0x446c], R25 ;  /* 0x00446c1901007387 */ /* 0x0001e80000100800 */
[----:B0-----:R-:W2:Y:S04]  /*23a90*/  LDL R25, [R1+0x1ec8] ;  /* 0x001ec80001197983 */ /* 0x001ea80000100800 */
[----:B---3--:R-:W-:Y:S04]  /*23aa0*/  STL [R1+0x4454], R24 ;  /* 0x0044541801007387 */ /* 0x008fe80000100800 */
[----:B------:R-:W3:Y:S04]  /*23ab0*/  LDL R15, [R1+0x1ec4] ;  /* 0x001ec400010f7983 */ /* 0x000ee80000100800 */
[----:B------:R-:W3:Y:S04]  /*23ac0*/  LDL R14, [R1+0x1ed0] ;  /* 0x001ed000010e7983 */ /* 0x000ee80000100800 */
[----:B----4-:R0:W-:Y:S01]  /*23ad0*/  STL [R1+0x4470], R23 ;  /* 0x0044701701007387 */ /* 0x0101e20000100800 */
[----:B------:R-:W-:-:S02]  /*23ae0*/  ISETP.GT.AND P0, PT, R4, 0x3c, PT ;  /* 0x0000003c0400780c */ /* 0x000fc40003f04270 */
[----:B------:R-:W-:Y:S02]  /*23af0*/  PRMT R22, RZ, 0x7610, R22 ;  /* 0x00007610ff167816 */ /* 0x000fe40000000016 */
[----:B------:R-:W-:Y:S02]  /*23b00*/  PRMT R21, RZ, 0x7610, R21 ;  /* 0x00007610ff157816 */ /* 0x000fe40000000015 */
[----:B------:R-:W-:Y:S01]  /*23b10*/  PRMT R20, RZ, 0x7610, R20 ;  /* 0x00007610ff147816 */ /* 0x000fe20000000014 */
[----:B------:R-:W4:Y:S04]  /*23b20*/  LDL R29, [R1+0x1ed8] ;  /* 0x001ed800011d7983 */ /* 0x000f280000100800 */
[----:B0-----:R-:W3:Y:S02]  /*23b30*/  LDL R23, [R1+0x1ebc] ;  /* 0x001ebc0001177983 */ /* 0x001ee40000100800 */
[----:B--2---:R-:W-:-:S02]  /*23b40*/  @P0 IMAD.MOV.U32 R6, RZ, RZ, R26 ;  /* 0x000000ffff060224 */ /* 0x004fc400078e001a */
[----:B------:R-:W-:Y:S01]  /*23b50*/  @P0 IMAD.MOV.U32 R7, RZ, RZ, R28 ;  /* 0x000000ffff070224 */ /* 0x000fe200078e001c */
[----:B------:R-:W2:Y:S04]  /*23b60*/  LDL R26, [R1+0x1ee0] ;  /* 0x001ee000011a7983 */ /* 0x000ea80000100800 */
[----:B------:R-:W2:Y:S04]  /*23b70*/  LDL R28, [R1+0x1ed4] ;  /* 0x001ed400011c7983 */ /* 0x000ea80000100800 */
[----:B------:R0:W4:Y:S02]  /*23b80*/  @P0 LDG.E.U16 R22, desc[UR8][R6.64] ;  /* 0x0000000806160981 */ /* 0x000124000c1e1500 */
[----:B0-----:R-:W-:-:S02]  /*23b90*/  @P0 IMAD.MOV.U32 R6, RZ, RZ, R25 ;  /* 0x000000ffff060224 */ /* 0x001fc400078e0019 */
[----:B---3--:R-:W-:-:S05]  /*23ba0*/  @P0 IMAD.MOV.U32 R7, RZ, RZ, R23 ;  /* 0x000000ffff070224 */ /* 0x008fca00078e0017 */
[----:B------:R0:W3:Y:S04]  /*23bb0*/  @P0 LDG.E.U16 R21, desc[UR8][R6.64] ;  /* 0x0000000806150981 */ /* 0x0000e8000c1e1500 */
[----:B----4-:R-:W-:Y:S04]  /*23bc0*/  STL [R1+0x4428], R22 ;  /* 0x0044281601007387 */ /* 0x010fe80000100800 */
[----:B------:R-:W4:Y:S04]  /*23bd0*/  LDL R25, [R1+0x1edc] ;  /* 0x001edc0001197983 */ /* 0x000f280000100800 */
[----:B------:R-:W4:Y:S01]  /*23be0*/  LDL R23, [R1+0x1ee8] ;  /* 0x001ee80001177983 */ /* 0x000f220000100800 */
[----:B0-----:R-:W-:-:S02]  /*23bf0*/  @P0 IMAD.MOV.U32 R6, RZ, RZ, R14 ;  /* 0x000000ffff060224 */ /* 0x001fc400078e000e */
[----:B------:R-:W-:-:S05]  /*23c00*/  @P0 IMAD.MOV.U32 R7, RZ, RZ, R15 ;  /* 0x000000ffff070224 */ /* 0x000fca00078e000f */
[----:B------:R0:W4:Y:S04]  /*23c10*/  @P0 LDG.E.U16 R20, desc[UR8][R6.64] ;  /* 0x0000000806140981 */ /* 0x000128000c1e1500 */
[----:B---3--:R-:W-:Y:S04]  /*23c20*/  STL [R1+0x442c], R21 ;  /* 0x00442c1501007387 */ /* 0x008fe80000100800 */
[----:B------:R-:W3:Y:S01]  /*23c30*/  LDL R7, [R1+0x1ecc] ;  /* 0x001ecc0001077983 */ /* 0x000ee20000100800 */
[----:B------:R-:W-:Y:S01]  /*23c40*/  PRMT R19, RZ, 0x7610, R19 ;  /* 0x00007610ff137816 */ /* 0x000fe20000000013 */
[----:B0-----:R-:W-:Y:S01]  /*23c50*/  @P0 IMAD.MOV.U32 R6, RZ, RZ, R29 ;  /* 0x000000ffff060224 */ /* 0x001fe200078e001d */
[----:B------:R-:W-:Y:S01]  /*23c60*/  PRMT R18, RZ, 0x7610, R18 ;  /* 0x00007610ff127816 */ /* 0x000fe20000000012 */
[----:B------:R-:W4:Y:S04]  /*23c70*/  LDL R15, [R1+0x1ee4] ;  /* 0x001ee400010f7983 */ /* 0x000f280000100800 */
[----:B------:R-:W4:Y:S04]  /*23c80*/  LDL R14, [R1+0x1ef0] ;  /* 0x001ef000010e7983 */ /* 0x000f280000100800 */
[----:B---3--:R2:W3:Y:S02]  /*23c90*/  @P0 LDG.E.U16 R19, desc[UR8][R6.64] ;  /* 0x0000000806130981 */ /* 0x0084e4000c1e1500 */
[----:B--2---:R-:W-:-:S02]  /*23ca0*/  @P0 IMAD.MOV.U32 R6, RZ, RZ, R26 ;  /* 0x000000ffff060224 */ /* 0x004fc400078e001a */
[----:B------:R-:W-:-:S05]  /*23cb0*/  @P0 IMAD.MOV.U32 R7, RZ, RZ, R28 ;  /* 0x000000ffff070224 */ /* 0x000fca00078e001c */
[----:B------:R0:W2:Y:S04]  /*23cc0*/  @P0 LDG.E.U16 R18, desc[UR8][R6.64] ;  /* 0x0000000806120981 */ /* 0x0000a8000c1e1500 */
[----:B----4-:R1:W-:Y:S01]  /*23cd0*/  STL [R1+0x4430], R20 ;  /* 0x0044301401007387 */ /* 0x0103e20000100800 */
[----:B------:R-:W-:Y:S01]  /*23ce0*/  PRMT R17, RZ, 0x7610, R17 ;  /* 0x00007610ff117816 */ /* 0x000fe20000000011 */
[----:B0-----:R-:W-:Y:S02]  /*23cf0*/  @P0 IMAD.MOV.U32 R6, RZ, RZ, R23 ;  /* 0x000000ffff060224 */ /* 0x001fe400078e0017 */
[----:B------:R-:W-:-:S05]  /*23d00*/  @P0 IMAD.MOV.U32 R7, RZ, RZ, R25 ;  /* 0x000000ffff070224 */ /* 0x000fca00078e0019 */
[----:B------:R0:W4:Y:S04]  /*23d10*/  @P0 LDG.E.U16 R17, desc[UR8][R6.64] ;  /* 0x0000000806110981 */ /* 0x000128000c1e1500 */
[----:B---3--:R-:W-:Y:S04]  /*23d20*/  STL [R1+0x4434], R19 ;  /* 0x0044341301007387 */ /* 0x008fe80000100800 */
[----:B------:R-:W3:Y:S04]  /*23d30*/  LDL R26, [R1+0x1eec] ;  /* 0x001eec00011a7983 */ /* 0x000ee80000100800 */
[----:B-1----:R-:W3:Y:S04]  /*23d40*/  LDL R20, [R1+0x1ef8] ;  /* 0x001ef80001147983 */ /* 0x002ee80000100800 */
[----:B--2---:R-:W-:Y:S04]  /*23d50*/  STL [R1+0x4438], R18 ;  /* 0x0044381201007387 */ /* 0x004fe80000100800 */
[----:B------:R-:W2:Y:S04]  /*23d60*/  LDL R25, [R1+0x1ef4] ;  /* 0x001ef40001197983 */ /* 0x000ea80000100800 */
[----:B------:R-:W2:Y:S01]  /*23d70*/  LDL R23, [R1+0x1f00] ;  /* 0x001f000001177983 */ /* 0x000ea20000100800 */
[----:B------:R-:W-:Y:S01]  /*23d80*/  PRMT R16, RZ, 0x7610, R16 ;  /* 0x00007610ff107816 */ /* 0x000fe20000000010 */
[----:B0-----:R-:W-:-:S02]  /*23d90*/  @P0 IMAD.MOV.U32 R6, RZ, RZ, R14 ;  /* 0x000000ffff060224 */ /* 0x001fc400078e000e */
[----:B------:R-:W-:Y:S01]  /*23da0*/  @P0 IMAD.MOV.U32 R7, RZ, RZ, R15 ;  /* 0x000000ffff070224 */ /* 0x000fe200078e000f */
[----:B------:R-:W-:-:S04]  /*23db0*/  PRMT R13, RZ, 0x7610, R13 ;  /* 0x00007610ff0d7816 */ /* 0x000fc8000000000d */
[----:B------:R3:W2:Y:S01]  /*23dc0*/  @P0 LDG.E.U16 R16, desc[UR8][R6.64] ;  /* 0x0000000806100981 */ /* 0x0006a2000c1e1500 */
[----:B------:R-:W-:-:S03]  /*23dd0*/  ISETP.GT.AND P1, PT, R4, 0x3d, PT ;  /* 0x0000003d0400780c */ /* 0x000fc60003f24270 */
[----:B----4-:R-:W-:Y:S04]  /*23de0*/  STL [R1+0x443c], R17 ;  /* 0x00443c1101007387 */ /* 0x010fe80000100800 */
[----:B------:R-:W4:Y:S04]  /*23df0*/  LDL R15, [R1+0x1efc] ;  /* 0x001efc00010f7983 */ /* 0x000f280000100800 */
[----:B------:R-:W4:Y:S01]  /*23e00*/  LDL R14, [R1+0x1f08] ;  /* 0x001f0800010e7983 */ /* 0x000f220000100800 */
[----:B------:R-:W-:Y:S01]  /*23e10*/  PRMT R12, RZ, 0x7610, R12 ;  /* 0x00007610ff0c7816 */ /* 0x000fe2000000000c */
[----:B---3--:R-:W-:-:S02]  /*23e20*/  @P0 IMAD.MOV.U32 R7, RZ, RZ, R26 ;  /* 0x000000ffff070224 */ /* 0x008fc400078e001a */
[----:B------:R-:W-:-:S05]  /*23e30*/  @P0 IMAD.MOV.U32 R6, RZ, RZ, R20 ;  /* 0x000000ffff060224 */ /* 0x000fca00078e0014 */
[----:B------:R2:W3:Y:S02]  /*23e40*/  @P0 LDG.E.U16 R13, desc[UR8][R6.64] ;  /* 0x00000008060d0981 */ /* 0x0004e4000c1e1500 */
[----:B--2---:R-:W-:Y:S02]  /*23e50*/  @P1 IMAD.MOV.U32 R7, RZ, RZ, R25 ;  /* 0x000000ffff071224 */ /* 0x004fe400078e0019 */
[----:B------:R-:W-:-:S05]  /*23e60*/  @P1 IMAD.MOV.U32 R6, RZ, RZ, R23 ;  /* 0x000000ffff061224 */ /* 0x000fca00078e0017 */
[----:B------:R4:W2:Y:S04]  /*23e70*/  @P1 LDG.E.U16 R12, desc[UR8][R6.64] ;  /* 0x00000008060c1981 */ /* 0x0008a8000c1e1500 */
[----:B------:R-:W-:Y:S04]  /*23e80*/  STL [R1+0x4440], R16 ;  /* 0x0044401001007387 */ /* 0x000fe80000100800 */
[----:B------:R-:W2:Y:S04]  /*23e90*/  LDL R29, [R1+0x1f04] ;  /* 0x001f0400011d7983 */ /* 0x000ea80000100800 */
[----:B------:R-:W2:Y:S01]  /*23ea0*/  LDL R20, [R1+0x1f10] ;  /* 0x001f100001147983 */ /* 0x000ea20000100800 */
[----:B------:R-:W-:Y:S01]  /*23eb0*/  PRMT R11, RZ, 0x7610, R11 ;  /* 0x00007610ff0b7816 */ /* 0x000fe2000000000b */
[----:B----4-:R-:W-:-:S02]  /*23ec0*/  @P1 IMAD.MOV.U32 R7, RZ, RZ, R15 ;  /* 0x000000ffff071224 */ /* 0x010fc400078e000f */
[----:B------:R-:W-:-:S05]  /*23ed0*/  @P1 IMAD.MOV.U32 R6, RZ, RZ, R14 ;  /* 0x000000ffff061224 */ /* 0x000fca00078e000e */
[----:B------:R0:W4:Y:S04]  /*23ee0*/  @P1 LDG.E.U16 R11, desc[UR8][R6.64] ;  /* 0x00000008060b1981 */ /* 0x000128000c1e1500 */
[----:B---3--:R-:W-:Y:S04]  /*23ef0*/  STL [R1+0x4444], R13 ;  /* 0x0044440d01007387 */ /* 0x008fe80000100800 */
[----:B------:R-:W3:Y:S04]  /*23f00*/  LDL R28, [R1+0x1f0c] ;  /* 0x001f0c00011c7983 */ /* 0x000ee80000100800 */
[----:B------:R-:W3:Y:S04]  /*23f10*/  LDL R26, [R1+0x1f18] ;  /* 0x001f1800011a7983 */ /* 0x000ee80000100800 */
[----:B------:R-:W3:Y:S04]  /*23f20*/  LDL R25, [R1+0x1f14] ;  /* 0x001f140001197983 */ /* 0x000ee80000100800 */
[----:B------:R-:W3:Y:S04]  /*23f30*/  LDL R23, [R1+0x1f20] ;  /* 0x001f200001177983 */ /* 0x000ee80000100800 */
        /* <DEDUP_REMOVED lines=8> */
[----:B------:R-:W-:-:S03]  /*23fc0*/  PRMT R8, RZ, 0x7610, R8 ;  /* 0x00007610ff087816 */ /* 0x000fc60000000008 */
[----:B----4-:R0:W-:Y:S04]  /*23fd0*/  STL [R1+0x4400], R11 ;  /* 0x0044000b01007387 */ /* 0x0101e80000100800 */
[----:B------:R-:W4:Y:S04]  /*23fe0*/  LDL R20, [R1+0x1f24] ;  /* 0x001f240001147983 */ /* 0x000f280000100800 */
[----:B0-----:R-:W4:Y:S01]  /*23ff0*/  LDL R11, [R1+0x1f30] ;  /* 0x001f3000010b7983 */ /* 0x001f220000100800 */
[----:B---3--:R-:W-:Y:S02]  /*24000*/  @P1 IMAD.MOV.U32 R7, RZ, RZ, R28 ;  /* 0x000000ffff071224 */ /* 0x008fe400078e001c */
[----:B------:R-:W-:-:S05]  /*24010*/  @P1 IMAD.MOV.U32 R6, RZ, RZ, R26 ;  /* 0x000000ffff061224 */ /* 0x000fca00078e001a */
[----:B------:R0:W3:Y:S02]  /*24020*/  @P1 LDG.E.U16 R9, desc[UR8][R6.64] ;  /* 0x0000000806091981 */ /* 0x0000e4000c1e1500 */
[----:B0-----:R-:W-:Y:S02]  /*24030*/  @P1 IMAD.MOV.U32 R6, RZ, RZ, R23 ;  /* 0x000000ffff061224 */ /* 0x001fe400078e0017 */
[----:B------:R-:W-:-:S05]  /*24040*/  @P1 IMAD.MOV.U32 R7, RZ, RZ, R25 ;  /* 0x000000ffff071224 */ /* 0x000fca00078e0019 */
[----:B------:R0:W3:Y:S02]  /*24050*/  @P1 LDG.E.U16 R8, desc[UR8][R6.64] ;  /* 0x0000000806081981 */ /* 0x0000e4000c1e1500 */
[----:B0-----:R-:W-:-:S06]  /*24060*/  PRMT R7, RZ, 0x7610, R7 ;  /* 0x00007610ff077816 */ /* 0x001fcc0000000007 */
[----:B--2---:R4:W2:Y:S04]  /*24070*/  @P1 LDG.E.U16 R7, desc[UR8][R14.64] ;  /* 0x000000080e071981 */ /* 0x0048a8000c1e1500 */
[----:B------:R-:W-:Y:S01]  /*24080*/  STL [R1+0x4404], R10 ;  /* 0x0044040a01007387 */ /* 0x000fe20000100800 */
[----:B------:R-:W-:Y:S01]  /*24090*/  PRMT R6, RZ, 0x7610, R6 ;  /* 0x00007610ff067816 */ /* 0x000fe20000000006 */
[----:B----4-:R-:W-:Y:S02]  /*240a0*/  @P1 IMAD.MOV.U32 R14, RZ, RZ, R11 ;  /* 0x000000ffff0e1224 */ /* 0x010fe400078e000b */
[----:B------:R-:W-:-:S05]  /*240b0*/  @P1 IMAD.MOV.U32 R15, RZ, RZ, R20 ;  /* 0x000000ffff0f1224 */ /* 0x000fca00078e0014 */
[----:B------:R0:W4:Y:S04]  /*240c0*/  @P1 LDG.E.U16 R6, desc[UR8][R14.64] ;  /* 0x000000080e061981 */ /* 0x000128000c1e1500 */
[----:B---3--:R1:W-:Y:S04]  /*240d0*/  STL [R1+0x4408], R9 ;  /* 0x0044080901007387 */ /* 0x0083e80000100800 */
[----:B------:R3:W-:Y:S04]  /*240e0*/  STL [R1+0x440c], R8 ;  /* 0x00440c0801007387 */ /* 0x0007e80000100800 */
[----:B-1----:R-:W0:Y:S04]  /*240f0*/  LDL R9, [R1+0x1f38] ;  /* 0x001f380001097983 */ /* 0x002e280000100800 */
[----:B--2---:R-:W-:Y:S04]  /*24100*/  STL [R1+0x4410], R7 ;  /* 0x0044100701007387 */ /* 0x004fe80000100800 */
[----:B------:R-:W2:Y:S04]  /*24110*/  LDL R15, [R1+0x1f2c] ;  /* 0x001f2c00010f7983 */ /* 0x000ea80000100800 */
[----:B------:R-:W4:Y:S04]  /*24120*/  LDL R29, [R1+0x1f34] ;  /* 0x001f3400011d7983 */ /* 0x000f280000100800 */
[----:B------:R-:W4:Y:S04]  /*24130*/  LDL R28, [R1+0x1f40] ;  /* 0x001f4000011c7983 */ /* 0x000f280000100800 */
[----:B------:R-:W4:Y:S04]  /*24140*/  LDL R26, [R1+0x1f3c] ;  /* 0x001f3c00011a7983 */ /* 0x000f280000100800 */
[----:B------:R-:W4:Y:S01]  /*24150*/  LDL R25, [R1+0x1f48] ;  /* 0x001f480001197983 */ /* 0x000f220000100800 */
[----:B------:R-:W-:-:S03]  /*24160*/  PRMT R5, RZ, 0x7610, R5 ;  /* 0x00007610ff057816 */ /* 0x000fc60000000005 */
[----:B------:R-:W4:Y:S04]  /*24170*/  LDL R23, [R1+0x1f44] ;  /* 0x001f440001177983 */ /* 0x000f280000100800 */
[----:B------:R-:W4:Y:S04]  /*24180*/  LDL R20, [R1+0x1f50] ;  /* 0x001f500001147983 */ /* 0x000f280000100800 */
[----:B------:R-:W4:Y:S04]  /*24190*/  LDL R11, [R1+0x1f4c] ;  /* 0x001f4c00010b7983 */ /* 0x000f280000100800 */
[----:B---3--:R-:W3:Y:S01]  /*241a0*/  LDL R8, [R1+0x1f58] ;  /* 0x001f580001087983 */ /* 0x008ee20000100800 */
[----:B0-----:R-:W-:-:S05]  /*241b0*/  @P1 IMAD.MOV.U32 R14, RZ, RZ, R9 ;  /* 0x000000ffff0e1224 */ /* 0x001fca00078e0009 */
[----:B--2---:R4:W2:Y:S01]  /*241c0*/  @P1 LDG.E.U16 R5, desc[UR8][R14.64] ;  /* 0x000000080e051981 */ /* 0x0048a2000c1e1500 */
[----:B------:R-:W-:Y:S02]  /*241d0*/  ISETP.GT.AND P0, PT, R4, 0x3e, PT ;  /* 0x0000003e0400780c */ /* 0x000fe40003f04270 */
[----:B------:R-:W-:Y:S02]  /*241e0*/  PRMT R27, RZ, 0x7610, R27 ;  /* 0x00007610ff1b7816 */ /* 0x000fe4000000001b */
[----:B------:R-:W-:-:S09]  /*241f0*/  PRMT R24, RZ, 0x7610, R24 ;  /* 0x00007610ff187816 */ /* 0x000fd20000000018 */
[----:B----4-:R-:W-:Y:S02]  /*24200*/  @P0 IMAD.MOV.U32 R14, RZ, RZ, R28 ;  /* 0x000000ffff0e0224 */ /* 0x010fe400078e001c */
[----:B------:R-:W-:-:S05]  /*24210*/  @P0 IMAD.MOV.U32 R15, RZ, RZ, R29 ;  /* 0x000000ffff0f0224 */ /* 0x000fca00078e001d */
[----:B------:R0:W4:Y:S01]  /*24220*/  @P0 LDG.E.U16 R27, desc[UR8][R14.64] ;  /* 0x000000080e1b0981 */ /* 0x000122000c1e1500 */
[----:B------:R-:W-:-:S03]  /*24230*/  PRMT R12, RZ, 0x7610, R12 ;  /* 0x00007610ff0c7816 */ /* 0x000fc6000000000c */
[----:B------:R1:W-:Y:S04]  /*24240*/  STL [R1+0x4414], R6 ;  /* 0x0044140601007387 */ /* 0x0003e80000100800 */
[----:B------:R-:W4:Y:S01]  /*24250*/  LDL R9, [R1+0x1f54] ;  /* 0x001f540001097983 */ /* 0x000f220000100800 */
[----:B0-----:R-:W-:Y:S02]  /*24260*/  @P0 IMAD.MOV.U32 R14, RZ, RZ, R25 ;  /* 0x000000ffff0e0224 */ /* 0x001fe400078e0019 */
[----:B------:R-:W-:Y:S01]  /*24270*/  @P0 IMAD.MOV.U32 R15, RZ, RZ, R26 ;  /* 0x000000ffff0f0224 */ /* 0x000fe200078e001a */
[----:B-1----:R-:W4:Y:S04]  /*24280*/  LDL R6, [R1+0x1f60] ;  /* 0x001f600001067983 */ /* 0x002f280000100800 */
[----:B------:R0:W4:Y:S02]  /*24290*/  @P0 LDG.E.U16 R24, desc[UR8][R14.64] ;  /* 0x000000080e180981 */ /* 0x000124000c1e1500 */
[----:B0-----:R-:W-:-:S02]  /*242a0*/  @P0 IMAD.MOV.U32 R14, RZ, RZ, R20 ;  /* 0x000000ffff0e0224 */ /* 0x001fc400078e0014 */
[----:B------:R-:W-:-:S05]  /*242b0*/  @P0 IMAD.MOV.U32 R15, RZ, RZ, R23 ;  /* 0x000000ffff0f0224 */ /* 0x000fca00078e0017 */
[----:B------:R3:W4:Y:S02]  /*242c0*/  @P0 LDG.E.U16 R12, desc[UR8][R14.64] ;  /* 0x000000080e0c0981 */ /* 0x000724000c1e1500 */
[----:B---3--:R-:W-:Y:S02]  /*242d0*/  @P0 IMAD.MOV.U32 R14, RZ, RZ, R8 ;  /* 0x000000ffff0e0224 */ /* 0x008fe400078e0008 */
[----:B------:R-:W-:Y:S01]  /*242e0*/  @P0 IMAD.MOV.U32 R15, RZ, RZ, R11 ;  /* 0x000000ffff0f0224 */ /* 0x000fe200078e000b */
[----:B--2---:R0:W-:Y:S04]  /*242f0*/  STL [R1+0x4418], R5 ;  /* 0x0044180501007387 */ /* 0x0041e80000100800 */
[----:B------:R-:W2:Y:S04]  /*24300*/  LDL R23, [R1+0x1f5c] ;  /* 0x001f5c0001177983 */ /* 0x000ea80000100800 */
[----:B------:R-:W3:Y:S04]  /*24310*/  LDL R20, [R1+0x1f68] ;  /* 0x001f680001147983 */ /* 0x000ee80000100800 */
[----:B------:R-:W2:Y:S01]  /*24320*/  LDL R8, [R1+0x1f70] ;  /* 0x001f700001087983 */ /* 0x000ea20000100800 */
[----:B0-----:R-:W-:-:S06]  /*24330*/  PRMT R5, RZ, 0x7610, R5 ;  /* 0x00007610ff057816 */ /* 0x001fcc0000000005 */
[----:B------:R4:W3:Y:S01]  /*24340*/  @P0 LDG.E.U16 R5, desc[UR8][R14.64] ;  /* 0x000000080e050981 */ /* 0x0008e2000c1e1500 */
[----:B------:R-:W-:Y:S01]  /*24350*/  PRMT R0, RZ, 0x7610, R0 ;  /* 0x00007610ff007816 */ /* 0x000fe20000000000 */
[----:B----4-:R-:W-:Y:S02]  /*24360*/  @P0 IMAD.MOV.U32 R15, RZ, RZ, R9 ;  /* 0x000000ffff0f0224 */ /* 0x010fe400078e0009 */
[----:B------:R-:W4:Y:S01]  /*24370*/  LDL R9, [R1+0x1f64] ;  /* 0x001f640001097983 */ /* 0x000f220000100800 */
[----:B------:R-:W-:-:S03]  /*24380*/  @P0 IMAD.MOV.U32 R14, RZ, RZ, R6 ;  /* 0x000000ffff0e0224 */ /* 0x000fc600078e0006 */
[----:B------:R-:W4:Y:S04]  /*24390*/  LDL R6, [R1+0x1f6c] ;  /* 0x001f6c0001067983 */ /* 0x000f280000100800 */
[----:B------:R0:W4:Y:S04]  /*243a0*/  @P0 LDG.E.U16 R0, desc[UR8][R14.64] ;  /* 0x000000080e000981 */ /* 0x000128000c1e1500 */
[----:B---3--:R1:W-:Y:S04]  /*243b0*/  STL [R1+0x108], R5 ;  /* 0x0001080501007387 */ /* 0x0083e80000100800 */
[----:B-1----:R-:W3:Y:S04]  /*243c0*/  LDL R5, [R1+0x1f78] ;  /* 0x001f780001057983 */ /* 0x002ee80000100800 */
[----:B------:R1:W-:Y:S04]  /*243d0*/  STL [R1+0x110], R12 ;  /* 0x0001100c01007387 */ /* 0x0003e80000100800 */
[----:B------:R-:W3:Y:S04]  /*243e0*/  LDL R11, [R1+0x1f80] ;  /* 0x001f8000010b7983 */ /* 0x000ee80000100800 */
[----:B-1----:R-:W3:Y:S01]  /*243f0*/  LDL R12, [R1+0x1f74] ;  /* 0x001f7400010c7983 */ /* 0x002ee20000100800 */
[----:B------:R-:W-:Y:S01]  /*24400*/  PRMT R19, RZ, 0x7610, R19 ;  /* 0x00007610ff137816 */ /* 0x000fe20000000013 */
[----:B0-----:R-:W-:-:S02]  /*24410*/  @P0 IMAD.MOV.U32 R14, RZ, RZ, R20 ;  /* 0x000000ffff0e0224 */ /* 0x001fc400078e0014 */
[----:B--2---:R-:W-:Y:S01]  /*24420*/  @P0 IMAD.MOV.U32 R15, RZ, RZ, R23 ;  /* 0x000000ffff0f0224 */ /* 0x004fe200078e0017 */
[----:B------:R-:W-:Y:S02]  /*24430*/  PRMT R17, RZ, 0x7610, R17 ;  /* 0x00007610ff117816 */ /* 0x000fe40000000011 */
[----:B------:R-:W-:Y:S02]  /*24440*/  ISETP.GT.AND P1, PT, R4, 0x3f, PT ;  /* 0x0000003f0400780c */ /* 0x000fe40003f24270 */
[----:B------:R0:W2:Y:S01]  /*24450*/  @P0 LDG.E.U16 R19, desc[UR8][R14.64] ;  /* 0x000000080e130981 */ /* 0x0000a2000c1e1500 */
[----:B------:R-:W-:-:S03]  /*24460*/  PRMT R16, RZ, 0x7610, R16 ;  /* 0x00007610ff107816 */ /* 0x000fc60000000010 */
[----:B----4-:R-:W-:Y:S01]  /*24470*/  STL [R1+0x433c], R0 ;  /* 0x00433c0001007387 */ /* 0x010fe20000100800 */
[----:B0-----:R-:W-:Y:S02]  /*24480*/  @P0 IMAD.MOV.U32 R14, RZ, RZ, R8 ;  /* 0x000000ffff0e0224 */ /* 0x001fe400078e0008 */
[----:B------:R-:W-:Y:S01]  /*24490*/  @P0 IMAD.MOV.U32 R15, RZ, RZ, R9 ;  /* 0x000000ffff0f0224 */ /* 0x000fe200078e0009 */
[----:B------:R-:W-:Y:S04]  /*244a0*/  STL [R1+0x4348], R0 ;  /* 0x0043480001007387 */ /* 0x000fe80000100800 */
[----:B------:R0:W4:Y:S04]  /*244b0*/  @P0 LDG.E.U16 R17, desc[UR8][R14.64] ;  /* 0x000000080e110981 */ /* 0x000128000c1e1500 */
[----:B------:R-:W-:Y:S04]  /*244c0*/  STL [R1+0x4350], R0 ;  /* 0x0043500001007387 */ /* 0x000fe80000100800 */
[----:B------:R-:W-:Y:S04]  /*244d0*/  STL [R1+0x4358], R0 ;  /* 0x0043580001007387 */ /* 0x000fe80000100800 */
[----:B------:R-:W-:Y:S01]  /*244e0*/  STL [R1+0x4360], R0 ;  /* 0x0043600001007387 */ /* 0x000fe20000100800 */
[----:B------:R-:W-:Y:S01]  /*244f0*/  PRMT R3, RZ, 0x7610, R3 ;  /* 0x00007610ff037816 */ /* 0x000fe20000000003 */
[----:B0-----:R-:W-:-:S02]  /*24500*/  @P0 IMAD.MOV.U32 R15, RZ, RZ, R6 ;  /* 0x000000ffff0f0224 */ /* 0x001fc400078e0006 */
        /* <DEDUP_REMOVED lines=12> */
[----:B------:R-:W4:Y:S04]  /*245d0*/  LDL R9, [R1+0x1f7c] ;  /* 0x001f7c0001097983 */ /* 0x000f280000100800 */
[----:B------:R-:W4:Y:S04]  /*245e0*/  LDL R8, [R1+0x1f88] ;  /* 0x001f880001087983 */ /* 0x000f280000100800 */
[----:B------:R-:W4:Y:S04]  /*245f0*/  LDL R6, [R1+0x1f84] ;  /* 0x001f840001067983 */ /* 0x000f280000100800 */
[----:B------:R-:W4:Y:S01]  /*24600*/  LDL R20, [R1+0x1f90] ;  /* 0x001f900001147983 */ /* 0x000f220000100800 */
[----:B---3--:R-:W-:-:S03]  /*24610*/  @P0 IMAD.MOV.U32 R14, RZ, RZ, R5 ;  /* 0x000000ffff0e0224 */ /* 0x008fc600078e0005 */
[----:B------:R-:W3:Y:S04]  /*24620*/  LDL R5, [R1+0x1f94] ;  /* 0x001f940001057983 */ /* 0x000ee80000100800 */
[----:B------:R0:W3:Y:S02]  /*24630*/  @P0 LDG.E.U16 R16, desc[UR8][R14.64] ;  /* 0x000000080e100981 */ /* 0x0000e4000c1e1500 */
[----:B0-----:R-:W-:Y:S02]  /*24640*/  @P1 IMAD.MOV.U32 R14, RZ, RZ, R11 ;  /* 0x000000ffff0e1224 */ /* 0x001fe400078e000b */
[----:B------:R-:W-:-:S05]  /*24650*/  @P1 IMAD.MOV.U32 R15, RZ, RZ, R12 ;  /* 0x000000ffff0f1224 */ /* 0x000fca00078e000c */
[----:B------:R0:W3:Y:S04]  /*24660*/  @P1 LDG.E.U16 R3, desc[UR8][R14.64] ;  /* 0x000000080e031981 */ /* 0x0000e8000c1e1500 */
[----:B--2---:R1:W-:Y:S04]  /*24670*/  STL [R1+0xf8], R19 ;  /* 0x0000f81301007387 */ /* 0x0043e80000100800 */
[----:B-1----:R-:W2:Y:S04]  /*24680*/  LDL R19, [R1+0x1f98] ;  /* 0x001f980001137983 */ /* 0x002ea80000100800 */
[----:B----4-:R1:W-:Y:S04]  /*24690*/  STL [R1+0xf0], R17 ;  /* 0x0000f01101007387 */ /* 0x0103e80000100800 */
[----:B-1----:R-:W4:Y:S01]  /*246a0*/  LDL R17, [R1+0x1f8c] ;  /* 0x001f8c0001117983 */ /* 0x002f220000100800 */
[----:B------:R-:W-:Y:S01]  /*246b0*/  PRMT R22, RZ, 0x7610, R22 ;  /* 0x00007610ff167816 */ /* 0x000fe20000000016 */
[----:B0-----:R-:W-:-:S02]  /*246c0*/  @P1 IMAD.MOV.U32 R15, RZ, RZ, R9 ;  /* 0x000000ffff0f1224 */ /* 0x001fc400078e0009 */
[----:B------:R-:W-:-:S05]  /*246d0*/  @P1 IMAD.MOV.U32 R14, RZ, RZ, R8 ;  /* 0x000000ffff0e1224 */ /* 0x000fca00078e0008 */
[----:B------:R0:W4:Y:S02]  /*246e0*/  @P1 LDG.E.U16 R22, desc[UR8][R14.64] ;  /* 0x000000080e161981 */ /* 0x000124000c1e1500 */
[----:B0-----:R-:W-:Y:S02]  /*246f0*/  @P1 IMAD.MOV.U32 R15, RZ, RZ, R6 ;  /* 0x000000ffff0f1224 */ /* 0x001fe400078e0006 */
[----:B---3--:R0:W-:Y:S04]  /*24700*/  STL [R1+0xe8], R16 ;  /* 0x0000e81001007387 */ /* 0x0081e80000100800 */
[----:B0-----:R-:W3:Y:S04]  /*24710*/  LDL R16, [R1+0x1fb0] ;  /* 0x001fb00001107983 */ /* 0x001ee80000100800 */
[----:B------:R0:W-:Y:S04]  /*24720*/  STL [R1+0xe0], R3 ;  /* 0x0000e00301007387 */ /* 0x0001e80000100800 */
[----:B0-----:R-:W3:Y:S04]  /*24730*/  LDL.LU R3, [R1+0xfcc] ;  /* 0x000fcc0001037983 */ /* 0x001ee80000300800 */
[----:B------:R-:W3:Y:S04]  /*24740*/  LDL R12, [R1+0x1fac] ;  /* 0x001fac00010c7983 */ /* 0x000ee80000100800 */
[----:B------:R-:W3:Y:S04]  /*24750*/  LDL R11, [R1+0x1fb8] ;  /* 0x001fb800010b7983 */ /* 0x000ee80000100800 */
[----:B------:R-:W3:Y:S04]  /*24760*/  LDL R9, [R1+0x1fa8] ;  /* 0x001fa80001097983 */ /* 0x000ee80000100800 */
[----:B------:R-:W3:Y:S01]  /*24770*/  LDL R8, [R1+0x1fb4] ;  /* 0x001fb40001087983 */ /* 0x000ee20000100800 */
[----:B------:R-:W-:-:S03]  /*24780*/  @P1 IMAD.MOV.U32 R14, RZ, RZ, R5 ;  /* 0x000000ffff0e1224 */ /* 0x000fc600078e0005 */
[----:B------:R-:W3:Y:S04]  /*24790*/  LDL R6, [R1+0x1fa0] ;  /* 0x001fa00001067983 */ /* 0x000ee80000100800 */
[----:B------:R-:W3:Y:S01]  /*247a0*/  LDL R5, [R1+0x1fa4] ;  /* 0x001fa40001057983 */ /* 0x000ee20000100800 */
[----:B------:R-:W-:Y:S02]  /*247b0*/  PRMT R21, RZ, 0x7610, R21 ;  /* 0x00007610ff157816 */ /* 0x000fe40000000015 */
[----:B------:R-:W-:Y:S02]  /*247c0*/  PRMT R18, RZ, 0x7610, R18 ;  /* 0x00007610ff127816 */ /* 0x000fe40000000012 */
[----:B------:R-:W-:Y:S02]  /*247d0*/  PRMT R13, RZ, 0x7610, R13 ;  /* 0x00007610ff0d7816 */ /* 0x000fe4000000000d */
[----:B------:R-:W-:Y:S01]  /*247e0*/  PRMT R10, RZ, 0x7610, R10 ;  /* 0x00007610ff0a7816 */ /* 0x000fe2000000000a */
[----:B------:R-:W0:Y:S01]  /*247f0*/  S2R R2, SR_TID.X ;  /* 0x0000000000027919 */ /* 0x000e220000002100 */
[----:B------:R2:W3:Y:S01]  /*24800*/  @P1 LDG.E.U16 R21, desc[UR8][R14.64] ;  /* 0x000000080e151981 */ /* 0x0004e2000c1e1500 */
[----:B------:R-:W1:Y:S01]  /*24810*/  S2R R28, SR_TID.X ;  /* 0x00000000001c7919 */ /* 0x000e620000002100 */
[----:B------:R-:W-:-:S02]  /*24820*/  PRMT R7, RZ, 0x7610, R7 ;  /* 0x00007610ff077816 */ /* 0x000fc40000000007 */
[----:B------:R-:W-:Y:S01]  /*24830*/  PRMT R0, RZ, 0x7610, R0 ;  /* 0x00007610ff007816 */ /* 0x000fe20000000000 */
[----:B------:R-:W3:Y:S01]  /*24840*/  LDL.LU R29, [R1+0xfc8] ;  /* 0x000fc800011d7983 */ /* 0x000ee20000300800 */
[----:B--2---:R-:W-:Y:S02]  /*24850*/  @P1 IMAD.MOV.U32 R14, RZ, RZ, R19 ;  /* 0x000000ffff0e1224 */ /* 0x004fe400078e0013 */
[----:B------:R-:W-:-:S05]  /*24860*/  @P1 IMAD.MOV.U32 R15, RZ, RZ, R20 ;  /* 0x000000ffff0f1224 */ /* 0x000fca00078e0014 */
[----:B------:R4:W2:Y:S02]  /*24870*/  @P1 LDG.E.U16 R18, desc[UR8][R14.64] ;  /* 0x000000080e121981 */ /* 0x0008a4000c1e1500 */
[----:B----4-:R-:W-:Y:S01]  /*24880*/  @P1 IMAD.MOV.U32 R15, RZ, RZ, R17 ;  /* 0x000000ffff0f1224 */ /* 0x010fe200078e0011 */
[----:B0-----:R-:W-:Y:S02]  /*24890*/  LOP3.LUT R2, R2, 0x3f, RZ, 0xc0, !PT ;  /* 0x0000003f02027812 */ /* 0x001fe400078ec0ff */
[----:B-1----:R-:W-:Y:S01]  /*248a0*/  LOP3.LUT R24, R28, 0x3f, RZ, 0xc0, !PT ;  /* 0x0000003f1c187812 */ /* 0x002fe200078ec0ff */
[----:B------:R-:W-:Y:S02]  /*248b0*/  STL [R1+0x44a0], R28 ;  /* 0x0044a01c01007387 */ /* 0x000fe40000100800 */
[----:B------:R-:W-:Y:S01]  /*248c0*/  IMAD.SHL.U32 R2, R2, 0x2, RZ ;  /* 0x0000000202027824 */ /* 0x000fe200078e00ff */
[----:B------:R-:W-:Y:S01]  /*248d0*/  ISETP.GE.AND P0, PT, R24, R4, PT ;  /* 0x000000041800720c */ /* 0x000fe20003f06270 */
[----:B---3--:R-:W-:-:S05]  /*248e0*/  @P1 IMAD.MOV.U32 R14, RZ, RZ, R16 ;  /* 0x000000ffff0e1224 */ /* 0x008fca00078e0010 */
[----:B------:R0:W3:Y:S02]  /*248f0*/  @P1 LDG.E.U16 R13, desc[UR8][R14.64] ;  /* 0x000000080e0d1981 */ /* 0x0000e4000c1e1500 */
[----:B0-----:R-:W-:Y:S02]  /*24900*/  @P1 IMAD.MOV.U32 R15, RZ, RZ, R12 ;  /* 0x000000ffff0f1224 */ /* 0x001fe400078e000c */
[----:B------:R-:W-:-:S05]  /*24910*/  @P1 IMAD.MOV.U32 R14, RZ, RZ, R11 ;  /* 0x000000ffff0e1224 */ /* 0x000fca00078e000b */
[----:B------:R0:W4:Y:S02]  /*24920*/  @P1 LDG.E.U16 R10, desc[UR8][R14.64] ;  /* 0x000000080e0a1981 */ /* 0x000124000c1e1500 */
[----:B0-----:R-:W-:Y:S02]  /*24930*/  @P1 IMAD.MOV.U32 R14, RZ, RZ, R8 ;  /* 0x000000ffff0e1224 */ /* 0x001fe400078e0008 */
[----:B------:R-:W-:-:S05]  /*24940*/  @P1 IMAD.MOV.U32 R15, RZ, RZ, R9 ;  /* 0x000000ffff0f1224 */ /* 0x000fca00078e0009 */
[----:B------:R0:W4:Y:S02]  /*24950*/  @P1 LDG.E.U16 R7, desc[UR8][R14.64] ;  /* 0x000000080e071981 */ /* 0x000124000c1e1500 */
[----:B0-----:R-:W-:Y:S02]  /*24960*/  @P1 IMAD.MOV.U32 R14, RZ, RZ, R5 ;  /* 0x000000ffff0e1224 */ /* 0x001fe400078e0005 */
[----:B------:R-:W-:-:S05]  /*24970*/  @P1 IMAD.MOV.U32 R15, RZ, RZ, R6 ;  /* 0x000000ffff0f1224 */ /* 0x000fca00078e0006 */
[----:B------:R-:W3:Y:S01]  /*24980*/  @P1 LDG.E.U16 R0, desc[UR8][R14.64] ;  /* 0x000000080e001981 */ /* 0x000ee2000c1e1500 */
[----:B------:R-:W-:Y:S06]  /*24990*/  BAR.SYNC.DEFER_BLOCKING 0x0 ;  /* 0x0000000000007b1d */ /* 0x000fec0000010000 */
[----:B------:R-:W-:Y:S04]  /*249a0*/  STL [R1+0x43c4], R14 ;  /* 0x0043c40e01007387 */ /* 0x000fe80000100800 */
[----:B------:R-:W-:Y:S04]  /*249b0*/  STL [R1+0x43c0], R15 ;  /* 0x0043c00f01007387 */ /* 0x000fe80000100800 */
[----:B------:R-:W-:Y:S04]  /*249c0*/  STL [R1+0x44a4], R24 ;  /* 0x0044a41801007387 */ /* 0x000fe80000100800 */
[----:B------:R-:W-:Y:S04]  /*249d0*/  STL [R1+0x43c8], R4 ;  /* 0x0043c80401007387 */ /* 0x000fe80000100800 */
[----:B------:R-:W-:Y:S04]  /*249e0*/  STL [R1+0xd8], R22 ;  /* 0x0000d81601007387 */ /* 0x000fe80000100800 */
[----:B------:R0:W-:Y:S04]  /*249f0*/  STS.U16 [R2+UR4], R3 ;  /* 0x0000000302007988 */ /* 0x0001e80008000404 */
[----:B0-----:R-:W4:Y:S04]  /*24a00*/  LDL.LU R3, [R1+0xfc4] ;  /* 0x000fc40001037983 */ /* 0x001f280000300800 */
[----:B------:R-:W2:Y:S04]  /*24a10*/  LDL.LU R4, [R1+0xfbc] ;  /* 0x000fbc0001047983 */ /* 0x000ea80000300800 */
[----:B------:R-:W-:Y:S04]  /*24a20*/  STS.U16 [R2+UR4+0x80], R29 ;  /* 0x0000801d02007988 */ /* 0x000fe80008000404 */
[----:B--2---:R0:W-:Y:S04]  /*24a30*/  STL [R1+0x44bc], R4 ;  /* 0x0044bc0401007387 */ /* 0x0041e80000100800 */
[----:B0-----:R-:W2:Y:S04]  /*24a40*/  LDL.LU R4, [R1+0xfc0] ;  /* 0x000fc00001047983 */ /* 0x001ea80000300800 */
[----:B------:R-:W2:Y:S04]  /*24a50*/  LDL.LU R24, [R1+0xfb8] ;  /* 0x000fb80001187983 */ /* 0x000ea80000300800 */
[----:B------:R-:W-:Y:S04]  /*24a60*/  STL [R1+0xd0], R21 ;  /* 0x0000d01501007387 */ /* 0x000fe80000100800 */
[----:B------:R-:W2:Y:S04]  /*24a70*/  LDL.LU R15, [R1+0xfb4] ;  /* 0x000fb400010f7983 */ /* 0x000ea80000300800 */
[----:B------:R-:W2:Y:S04]  /*24a80*/  LDL.LU R14, [R1+0xfb0] ;  /* 0x000fb000010e7983 */ /* 0x000ea80000300800 */
[----:B------:R-:W2:Y:S04]  /*24a90*/  LDL.LU R28, [R1+0xec8] ;  /* 0x000ec800011c7983 */ /* 0x000ea80000300800 */
[----:B------:R-:W-:Y:S04]  /*24aa0*/  STL [R1+0xc8], R18 ;  /* 0x0000c81201007387 */ /* 0x000fe80000100800 */
[----:B---3--:R0:W-:Y:S04]  /*24ab0*/  STL [R1+0xa8], R0 ;  /* 0x0000a80001007387 */ /* 0x0081e80000100800 */
[----:B0-----:R-:W3:Y:S04]  /*24ac0*/  LDL.LU R0, [R1+0xec4] ;  /* 0x000ec40001007983 */ /* 0x001ee80000300800 */
[----:B------:R-:W3:Y:S04]  /*24ad0*/  LDL.LU R27, [R1+0xec0] ;  /* 0x000ec000011b7983 */ /* 0x000ee80000300800 */
[----:B------:R-:W-:Y:S04]  /*24ae0*/  STL [R1+0xc0], R13 ;  /* 0x0000c00d01007387 */ /* 0x000fe80000100800 */
[----:B------:R-:W3:Y:S04]  /*24af0*/  LDL.LU R5, [R1+0xebc] ;  /* 0x000ebc0001057983 */ /* 0x000ee80000300800 */
[----:B------:R-:W3:Y:S04]  /*24b00*/  LDL.LU R6, [R1+0xeb8] ;  /* 0x000eb80001067983 */ /* 0x000ee80000300800 */
[----:B----4-:R0:W-:Y:S04]  /*24b10*/  STL [R1+0xb0], R7 ;  /* 0x0000b00701007387 */ /* 0x0101e80000100800 */
[----:B------:R1:W-:Y:S04]  /*24b20*/  STL [R1+0xb8], R10 ;  /* 0x0000b80a01007387 */ /* 0x0003e80000100800 */
[----:B0-----:R-:W4:Y:S04]  /*24b30*/  LDL.LU R7, [R1+0xeb4] ;  /* 0x000eb40001077983 */ /* 0x001f280000300800 */
[----:B------:R-:W4:Y:S04]  /*24b40*/  LDL.LU R8, [R1+0xeb0] ;  /* 0x000eb00001087983 */ /* 0x000f280000300800 */
[----:B------:R-:W4:Y:S04]  /*24b50*/  LDL.LU R9, [R1+0xeac] ;  /* 0x000eac0001097983 */ /* 0x000f280000300800 */
[----:B-1----:R-:W4:Y:S04]  /*24b60*/  LDL.LU R10, [R1+0xdac] ;  /* 0x000dac00010a7983 */ /* 0x002f280000300800 */
        /* <DEDUP_REMOVED lines=14> */
[----:B------:R0:W-:Y:S04]  /*24c50*/  STS.U16 [R2+UR4+0x100], R3 ;  /* 0x0001000302007988 */ /* 0x0001e80008000404 */
[----:B0-----:R-:W4:Y:S04]  /*24c60*/  LDL.LU R3, [R1+0x578] ;  /* 0x0005780001037983 */ /* 0x001f280000300800 */
[----:B--2---:R0:W-:Y:S04]  /*24c70*/  STS.U16 [R2+UR4+0x180], R4 ;  /* 0x0001800402007988 */ /* 0x0041e80008000404 */
[----:B0-----:R-:W2:Y:S04]  /*24c80*/  LDL.LU R4, [R1+0x44bc] ;  /* 0x0044bc0001047983 */ /* 0x001ea80000300800 */
[----:B---3--:R0:W-:Y:S04]  /*24c90*/  STS.U16 [R2+UR4+0x2100], R27 ;  /* 0x0021001b02007988 */ /* 0x0081e80008000404 */
[----:B0-----:R-:W3:Y:S04]  /*24ca0*/  LDL.LU R27, [R1+0x444] ;  /* 0x00044400011b7983 */ /* 0x001ee80000300800 */
[----:B----4-:R0:W-:Y:S04]  /*24cb0*/  STS.U16 [R2+UR4+0x6300], R29 ;  /* 0x0063001d02007988 */ /* 0x0101e80008000404 */
[----:B0-----:R-:W4:Y:S04]  /*24cc0*/  LDL.LU R29, [R1+0x440] ;  /* 0x00044000011d7983 */ /* 0x001f280000300800 */
[----:B--2---:R0:W-:Y:S04]  /*24cd0*/  STS.U16 [R2+UR4+0x200], R4 ;  /* 0x0002000402007988 */ /* 0x0041e80008000404 */
[----:B0-----:R-:W2:Y:S04]  /*24ce0*/  LDL.LU R4, [R1+0x438] ;  /* 0x0004380001047983 */ /* 0x001ea80000300800 */
[----:B------:R-:W-:Y:S04]  /*24cf0*/  STS.U16 [R2+UR4+0x280], R24 ;  /* 0x0002801802007988 */ /* 0x000fe80008000404 */
        /* <DEDUP_REMOVED lines=12> */
[----:B--2---:R0:W-:Y:S04]  /*24dc0*/  STL [R1+0x44b8], R4 ;  /* 0x0044b80401007387 */ /* 0x0041e80000100800 */
[----:B0-----:R-:W2:Y:S04]  /*24dd0*/  LDL.LU R4, [R1+0x43c] ;  /* 0x00043c0001047983 */ /* 0x001ea80000300800 */
[----:B------:R-:W2:Y:S04]  /*24de0*/  LDL.LU R24, [R1+0x434] ;  /* 0x0004340001187983 */ /* 0x000ea80000300800 */
        /* <DEDUP_REMOVED lines=11> */
[----:B------:R0:W-:Y:S04]  /*24ea0*/  STS.U16 [R2+UR4+0x4100], R12 ;  /* 0x0041000c02007988 */ /* 0x0001e80008000404 */
[----:B------:R-:W2:Y:S04]  /*24eb0*/  LDL.LU R11, [R1+0x164] ;  /* 0x00016400010b7983 */ /* 0x000ea80000300800 */
[----:B------:R1:W-:Y:S04]  /*24ec0*/  STS.U16 [R2+UR4+0x4180], R13 ;  /* 0x0041800d02007988 */ /* 0x0003e80008000404 */
[----:B------:R3:W-:Y:S04]  /*24ed0*/  STS.U16 [R2+UR4+0x4200], R16 ;  /* 0x0042001002007988 */ /* 0x0007e80008000404 */
[----:B------:R4:W-:Y:S04]  /*24ee0*/  STS.U16 [R2+UR4+0x4280], R17 ;  /* 0x0042801102007988 */ /* 0x0009e80008000404 */
[----:B------:R4:W-:Y:S04]  /*24ef0*/  STS.U16 [R2+UR4+0x4300], R18 ;  /* 0x0043001202007988 */ /* 0x0009e80008000404 */
[----:B------:R4:W-:Y:S04]  /*24f00*/  STS.U16 [R2+UR4+0x4380], R19 ;  /* 0x0043801302007988 */ /* 0x0009e80008000404 */
[----:B0-----:R-:W2:Y:S04]  /*24f10*/  LDL.LU R12, [R1+0x160] ;  /* 0x00016000010c7983 */ /* 0x001ea80000300800 */
[----:B-1----:R-:W2:Y:S04]  /*24f20*/  LDL.LU R13, [R1+0x15c] ;  /* 0x00015c00010d7983 */ /* 0x002ea80000300800 */
[----:B---3--:R-:W3:Y:S04]  /*24f30*/  LDL.LU R16, [R1+0x158] ;  /* 0x0001580001107983 */ /* 0x008ee80000300800 */
[----:B----4-:R-:W4:Y:S04]  /*24f40*/  LDL.LU R17, [R1+0x154] ;  /* 0x0001540001117983 */ /* 0x010f280000300800 */
[----:B------:R-:W4:Y:S04]  /*24f50*/  LDL.LU R18, [R1+0x150] ;  /* 0x0001500001127983 */ /* 0x000f280000300800 */
[----:B------:R0:W-:Y:S04]  /*24f60*/  STS.U16 [R2+UR4+0x6000], R20 ;  /* 0x0060001402007988 */ /* 0x0001e80008000404 */
[----:B------:R-:W4:Y:S04]  /*24f70*/  LDL.LU R19, [R1+0x14c] ;  /* 0x00014c0001137983 */ /* 0x000f280000300800 */
[----:B------:R1:W-:Y:S04]  /*24f80*/  STS.U16 [R2+UR4+0x6080], R21 ;  /* 0x0060801502007988 */ /* 0x0003e80008000404 */
[----:B------:R1:W-:Y:S04]  /*24f90*/  STS.U16 [R2+UR4+0x6100], R22 ;  /* 0x0061001602007988 */ /* 0x0003e80008000404 */
[----:B------:R1:W-:Y:S04]  /*24fa0*/  STS.U16 [R2+UR4+0x6180], R23 ;  /* 0x0061801702007988 */ /* 0x0003e80008000404 */
[----:B------:R1:W-:Y:S04]  /*24fb0*/  STS.U16 [R2+UR4+0x6200], R25 ;  /* 0x0062001902007988 */ /* 0x0003e80008000404 */
[----:B------:R1:W-:Y:S04]  /*24fc0*/  STS.U16 [R2+UR4+0x6280], R26 ;  /* 0x0062801a02007988 */ /* 0x0003e80008000404 */
[----:B0-----:R-:W4:Y:S04]  /*24fd0*/  LDL.LU R20, [R1+0x148] ;  /* 0x0001480001147983 */ /* 0x001f280000300800 */
[----:B-1----:R-:W4:Y:S04]  /*24fe0*/  LDL.LU R21, [R1+0x64] ;  /* 0x0000640001157983 */ /* 0x002f280000300800 */
[----:B------:R-:W4:Y:S04]  /*24ff0*/  LDL.LU R22, [R1+0x60] ;  /* 0x0000600001167983 */ /* 0x000f280000300800 */
[----:B------:R-:W4:Y:S04]  /*25000*/  LDL.LU R23, [R1+0x5c] ;  /* 0x00005c0001177983 */ /* 0x000f280000300800 */
[----:B------:R-:W4:Y:S04]  /*25010*/  LDL.LU R25, [R1+0x58] ;  /* 0x0000580001197983 */ /* 0x000f280000300800 */
[----:B------:R0:W-:Y:S04]  /*25020*/  STS.U16 [R2+UR4+0x8000], R27 ;  /* 0x0080001b02007988 */ /* 0x0001e80008000404 */
[----:B------:R-:W4:Y:S04]  /*25030*/  LDL.LU R26, [R1+0x54] ;  /* 0x00005400011a7983 */ /* 0x000f280000300800 */
[----:B------:R1:W-:Y:S04]  /*25040*/  STS.U16 [R2+UR4+0x8080], R29 ;  /* 0x0080801d02007988 */ /* 0x0003e80008000404 */
[----:B0-----:R-:W4:Y:S04]  /*25050*/  LDL.LU R27, [R1+0x50] ;  /* 0x00005000011b7983 */ /* 0x001f280000300800 */
[----:B-1----:R-:W3:Y:S04]  /*25060*/  LDL.LU R29, [R1+0x4c] ;  /* 0x00004c00011d7983 */ /* 0x002ee80000300800 */
[----:B--2---:R0:W-:Y:S04]  /*25070*/  STS.U16 [R2+UR4+0x8100], R4 ;  /* 0x0081000402007988 */ /* 0x0041e80008000404 */
[----:B0-----:R-:W2:Y:S04]  /*25080*/  LDL.LU R4, [R1+0x44b8] ;  /* 0x0044b80001047983 */ /* 0x001ea80000300800 */
[----:B------:R0:W-:Y:S04]  /*25090*/  STS.U16 [R2+UR4+0xa000], R3 ;  /* 0x00a0000302007988 */ /* 0x0001e80008000404 */
[----:B0-----:R-:W4:Y:S04]  /*250a0*/  LDL.LU R3, [R1+0x48] ;  /* 0x0000480001037983 */ /* 0x001f280000300800 */
[----:B--2---:R0:W-:Y:S04]  /*250b0*/  STS.U16 [R2+UR4+0x8180], R4 ;  /* 0x0081800402007988 */ /* 0x0041e80008000404 */
[----:B0-----:R-:W2:Y:S04]  /*250c0*/  LDL.LU R4, [R1+0xfa0] ;  /* 0x000fa00001047983 */ /* 0x001ea80000300800 */
[----:B--2---:R0:W-:Y:S04]  /*250d0*/  STL [R1+0x44b0], R4 ;  /* 0x0044b00401007387 */ /* 0x0041e80000100800 */
[----:B0-----:R-:W2:Y:S04]  /*250e0*/  LDL.LU R4, [R1+0xfa8] ;  /* 0x000fa80001047983 */ /* 0x001ea80000300800 */
[----:B------:R-:W-:Y:S04]  /*250f0*/  STS.U16 [R2+UR4+0x8200], R24 ;  /* 0x0082001802007988 */ /* 0x000fe80008000404 */
[----:B------:R-:W-:Y:S04]  /*25100*/  STS.U16 [R2+UR4+0xa080], R0 ;  /* 0x00a0800002007988 */ /* 0x000fe80008000404 */
[----:B---3--:R-:W-:Y:S04]  /*25110*/  STS.U16 [R2+UR4+0xe300], R29 ;  /* 0x00e3001d02007988 */ /* 0x008fe80008000404 */
        /* <DEDUP_REMOVED lines=13> */
[----:B----4-:R-:W-:Y:S04]  /*251f0*/  STS.U16 [R2+UR4+0xc200], R17 ;  /* 0x00c2001102007988 */ /* 0x010fe80008000404 */
        /* <DEDUP_REMOVED lines=9> */
[----:B------:R-:W3:Y:S04]  /*25290*/  LDL.LU R24, [R1+0xf9c] ;  /* 0x000f9c0001187983 */ /* 0x000ee80000300800 */
[----:B------:R-:W-:Y:S01]  /*252a0*/  STS.U16 [R2+UR4+0xe200], R26 ;  /* 0x00e2001a02007988 */ /* 0x000fe20008000404 */
[----:B------:R-:W-:-:S03]  /*252b0*/  LOP3.LUT R0, R2, 0x10, RZ, 0x3c, !PT ;  /* 0x0000001002007812 */ /* 0x000fc600078e3cff */
[----:B------:R-:W-:Y:S04]  /*252c0*/  STS.U16 [R2+UR4+0xe280], R27 ;  /* 0x00e2801b02007988 */ /* 0x000fe80008000404 */
[----:B------:R-:W4:Y:S04]  /*252d0*/  LDL.LU R29, [R1+0xf98] ;  /* 0x000f9800011d7983 */ /* 0x000f280000300800 */
[----:B------:R0:W-:Y:S04]  /*252e0*/  STS.U16 [R2+UR4+0xe380], R3 ;  /* 0x00e3800302007988 */ /* 0x0001e80008000404 */
[----:B0-----:R-:W3:Y:S04]  /*252f0*/  LDL.LU R2, [R1+0xfa4] ;  /* 0x000fa40001027983 */ /* 0x001ee80000300800 */
        /* <DEDUP_REMOVED lines=24> */
[----:B--2---:R0:W-:Y:S04]  /*25480*/  STS.U16 [R0+UR4+0x400], R4 ;  /* 0x0004000400007988 */ /* 0x0041e80008000404 */
[----:B0-----:R-:W2:Y:S04]  /*25490*/  LDL.LU R4, [R1+0x44b4] ;  /* 0x0044b40001047983 */ /* 0x001ea80000300800 */
[----:B--2---:R0:W-:Y:S04]  /*254a0*/  STS.U16 [R0+UR4+0x480], R4 ;  /* 0x0004800400007988 */ /* 0x0041e80008000404 */
[----:B0-----:R-:W2:Y:S04]  /*254b0*/  LDL.LU R4, [R1+0x44b0] ;  /* 0x0044b00001047983 */ /* 0x001ea80000300800 */
[----:B---3--:R-:W-:Y:S04]  /*254c0*/  STS.U16 [R0+UR4+0x500], R2 ;  /* 0x0005000200007988 */ /* 0x008fe80008000404 */
[----:B--2---:R-:W-:Y:S04]  /*254d0*/  STS.U16 [R0+UR4+0x580], R4 ;  /* 0x0005800400007988 */ /* 0x004fe80008000404 */
[----:B------:R-:W-:Y:S04]  /*254e0*/  STS.U16 [R0+UR4+0x600], R24 ;  /* 0x0006001800007988 */ /* 0x000fe80008000404 */
[----:B----4-:R0:W-:Y:S04]  /*254f0*/  STS.U16 [R0+UR4+0x680], R29 ;  /* 0x0006801d00007988 */ /* 0x0101e80008000404 */
[----:B0-----:R-:W2:Y:S04]  /*25500*/  LDL.LU R29, [R1+0x55c] ;  /* 0x00055c00011d7983 */ /* 0x001ea80000300800 */
[----:B------:R-:W3:Y:S04]  /*25510*/  LDL.LU R24, [R1+0x3a0] ;  /* 0x0003a00001187983 */ /* 0x000ee80000300800 */
[----:B---3--:R0:W-:Y:S04]  /*25520*/  STL [R1+0x44a8], R24 ;  /* 0x0044a81801007387 */ /* 0x0081e80000100800 */
[----:B0-----:R-:W3:Y:S04]  /*25530*/  LDL.LU R24, [R1+0x3a4] ;  /* 0x0003a40001187983 */ /* 0x001ee80000300800 */
        /* <DEDUP_REMOVED lines=24> */
[----:B---3--:R0:W-:Y:S04]  /*256c0*/  STL [R1+0x44ac], R24 ;  /* 0x0044ac1801007387 */ /* 0x0081e80000100800 */
        /* <DEDUP_REMOVED lines=27> */
[----:B------:R-:W2:Y:S04]  /*25880*/  LDL.LU R27, [R1+0x38] ;  /* 0x00003800011b7983 */ /* 0x000ea80000300800 */
[----:B0-----:R-:W2:Y:S04]  /*25890*/  LDL.LU R29, [R1+0x34] ;  /* 0x00003400011d7983 */ /* 0x001ea80000300800 */
[----:B---3--:R0:W-:Y:S04]  /*258a0*/  STS.U16 [R0+UR4+0x6780], R24 ;  /* 0x0067801800007988 */ /* 0x0081e80008000404 */
[----:B0-----:R-:W3:Y:S04]  /*258b0*/  LDL.LU R24, [R1+0x44ac] ;  /* 0x0044ac0001187983 */ /* 0x001ee80000300800 */
[----:B---3--:R0:W-:Y:S04]  /*258c0*/  STS.U16 [R0+UR4+0x8400], R24 ;  /* 0x0084001800007988 */ /* 0x0081e80008000404 */
[----:B0-----:R-:W3:Y:S04]  /*258d0*/  LDL.LU R24, [R1+0x44a8] ;  /* 0x0044a80001187983 */ /* 0x001ee80000300800 */
[----:B---3--:R0:W-:Y:S04]  /*258e0*/  STS.U16 [R0+UR4+0x8480], R24 ;  /* 0x0084801800007988 */ /* 0x0081e80008000404 */
[----:B0-----:R-:W3:Y:S04]  /*258f0*/  LDL.LU R24, [R1+0x44a4] ;  /* 0x0044a40001187983 */ /* 0x001ee80000300800 */
[----:B----4-:R0:W-:Y:S04]  /*25900*/  STS.U16 [R0+UR4+0x8500], R3 ;  /* 0x0085000300007988 */ /* 0x0101e80008000404 */
[----:B------:R1:W-:Y:S04]  /*25910*/  STS.U16 [R0+UR4+0x8580], R28 ;  /* 0x0085801c00007988 */ /* 0x0003e80008000404 */
[----:B------:R3:W-:Y:S04]  /*25920*/  STS.U16 [R0+UR4+0x8600], R2 ;  /* 0x0086000200007988 */ /* 0x0007e80008000404 */
[----:B0-----:R-:W4:Y:S04]  /*25930*/  LDL.LU R3, [R1+0x30] ;  /* 0x0000300001037983 */ /* 0x001f280000300800 */
[----:B-1----:R-:W4:Y:S01]  /*25940*/  LDL.LU R28, [R1+0x44a0] ;  /* 0x0044a000011c7983 */ /* 0x002f220000300800 */
[----:B---3--:R-:W-:-:S03]  /*25950*/  IMAD.SHL.U32 R2, R24, 0x2, RZ ;  /* 0x0000000218027824 */ /* 0x008fc600078e00ff */
[----:B------:R-:W-:Y:S02]  /*25960*/  STL [R1+0x4484], R24 ;  /* 0x0044841801007387 */ /* 0x000fe40000100800 */
[----:B------:R-:W-:-:S05]  /*25970*/  LOP3.LUT R2, R2, 0x20, RZ, 0x3c, !PT ;  /* 0x0000002002027812 */ /* 0x000fca00078e3cff */
[----:B------:R0:W-:Y:S04]  /*25980*/  STL [R1+0x4494], R2 ;  /* 0x0044940201007387 */ /* 0x0001e80000100800 */
[----:B0-----:R-:W3:Y:S04]  /*25990*/  LDL.LU R2, [R1+0x28] ;  /* 0x0000280001027983 */ /* 0x001ee80000300800 */
[----:B---3--:R0:W-:Y:S04]  /*259a0*/  STL [R1+0x449c], R2 ;  /* 0x00449c0201007387 */ /* 0x0081e80000100800 */
[----:B0-----:R-:W3:Y:S04]  /*259b0*/  LDL.LU R2, [R1+0x2c] ;  /* 0x00002c0001027983 */ /* 0x001ee80000300800 */
[----:B------:R-:W2:Y:S04]  /*259c0*/  LDL.LU R24, [R1+0xf88] ;  /* 0x000f880001187983 */ /* 0x000ea80000300800 */
        /* <DEDUP_REMOVED lines=26> */
[----:B----4-:R0:W-:Y:S01]  /*25b70*/  STS.U16 [R0+UR4+0xe680], R3 ;  /* 0x00e6800300007988 */ /* 0x0101e20008000404 */
[----:B------:R-:W-:-:S03]  /*25b80*/  LOP3.LUT R28, R28, 0x3f, RZ, 0xc0, !PT ;  /* 0x0000003f1c1c7812 */ /* 0x000fc600078ec0ff */
[----:B--2---:R1:W-:Y:S04]  /*25b90*/  STL [R1+0x4498], R24 ;  /* 0x0044981801007387 */ /* 0x0043e80000100800 */
[----:B------:R-:W2:Y:S04]  /*25ba0*/  LDL.LU R4, [R1+0xf84] ;  /* 0x000f840001047983 */ /* 0x000ea80000300800 */
[----:B------:R-:W4:Y:S04]  /*25bb0*/  LDL.LU R15, [R1+0xf80] ;  /* 0x000f8000010f7983 */ /* 0x000f280000300800 */
[----:B------:R-:W4:Y:S04]  /*25bc0*/  LDL.LU R14, [R1+0xf7c] ;  /* 0x000f7c00010e7983 */ /* 0x000f280000300800 */
[----:B0-----:R-:W4:Y:S04]  /*25bd0*/  LDL.LU R0, [R1+0xf78] ;  /* 0x000f780001007983 */ /* 0x001f280000300800 */
        /* <DEDUP_REMOVED lines=13> */
[----:B-1----:R-:W-:-:S03]  /*25cb0*/  IMAD.SHL.U32 R24, R28, 0x2, RZ ;  /* 0x000000021c187824 */ /* 0x002fc600078e00ff */
[----:B------:R-:W4:Y:S04]  /*25cc0*/  LDL.LU R20, [R1+0x690] ;  /* 0x0006900001147983 */ /* 0x000f280000300800 */
[----:B------:R-:W4:Y:S04]  /*25cd0*/  LDL.LU R21, [R1+0x668] ;  /* 0x0006680001157983 */ /* 0x000f280000300800 */
[----:B------:R-:W4:Y:S04]  /*25ce0*/  LDL.LU R22, [R1+0x660] ;  /* 0x0006600001167983 */ /* 0x000f280000300800 */
[----:B------:R-:W4:Y:S04]  /*25cf0*/  LDL.LU R23, [R1+0x658] ;  /* 0x0006580001177983 */ /* 0x000f280000300800 */
[----:B------:R-:W4:Y:S01]  /*25d00*/  LDL.LU R25, [R1+0x650] ;  /* 0x0006500001197983 */ /* 0x000f220000300800 */
[----:B------:R-:W-:-:S03]  /*25d10*/  LOP3.LUT R24, R24, 0x10, RZ, 0x3c, !PT ;  /* 0x0000001018187812 */ /* 0x000fc600078e3cff */
[----:B------:R-:W4:Y:S04]  /*25d20*/  LDL.LU R26, [R1+0x554] ;  /* 0x00055400011a7983 */ /* 0x000f280000300800 */
[----:B------:R-:W4:Y:S04]  /*25d30*/  LDL.LU R27, [R1+0x54c] ;  /* 0x00054c00011b7983 */ /* 0x000f280000300800 */
[----:B------:R-:W4:Y:S04]  /*25d40*/  LDL.LU R29, [R1+0x544] ;  /* 0x00054400011d7983 */ /* 0x000f280000300800 */
[----:B------:R-:W4:Y:S04]  /*25d50*/  LDL.LU R3, [R1+0x53c] ;  /* 0x00053c0001037983 */ /* 0x000f280000300800 */
[----:B------:R-:W4:Y:S04]  /*25d60*/  LDL.LU R28, [R1+0x534] ;  /* 0x00053400011c7983 */ /* 0x000f280000300800 */
[----:B---3--:R0:W-:Y:S04]  /*25d70*/  STS.U16 [R24+UR4+0xe700], R2 ;  /* 0x00e7000218007988 */ /* 0x0081e80008000404 */
[----:B0-----:R-:W3:Y:S04]  /*25d80*/  LDL.LU R2, [R1+0x449c] ;  /* 0x00449c0001027983 */ /* 0x001ee80000300800 */
[----:B---3--:R0:W-:Y:S04]  /*25d90*/  STS.U16 [R24+UR4+0xe780], R2 ;  /* 0x00e7800218007988 */ /* 0x0081e80008000404 */
[----:B0-----:R-:W3:Y:S04]  /*25da0*/  LDL.LU R24, [R1+0x4498] ;  /* 0x0044980001187983 */ /* 0x001ee80000300800 */
[----:B------:R-:W3:Y:S04]  /*25db0*/  LDL.LU R2, [R1+0x4494] ;  /* 0x0044940001027983 */ /* 0x000ee80000300800 */
[----:B---3--:R0:W-:Y:S04]  /*25dc0*/  STS.U16 [R2+UR4+0x800], R24 ;  /* 0x0008001802007988 */ /* 0x0081e80008000404 */
[----:B0-----:R-:W3:Y:S04]  /*25dd0*/  LDL.LU R24, [R1+0x4490] ;  /* 0x0044900001187983 */ /* 0x001ee80000300800 */
[----:B---3--:R-:W-:Y:S04]  /*25de0*/  STS.U16 [R2+UR4+0x880], R24 ;  /* 0x0008801802007988 */ /* 0x008fe80008000404 */
[----:B--2---:R-:W-:Y:S04]  /*25df0*/  STS.U16 [R2+UR4+0x900], R4 ;  /* 0x0009000402007988 */ /* 0x004fe80008000404 */
        /* <DEDUP_REMOVED lines=25> */
[----:B------:R0:W-:Y:S04]  /*25f90*/  STS.U16 [R2+UR4+0x6a00], R28 ;  /* 0x006a001c02007988 */ /* 0x0001e80008000404 */
[----:B0-----:R-:W2:Y:S04]  /*25fa0*/  LDL.LU R28, [R1+0x52c] ;  /* 0x00052c00011c7983 */ /* 0x001ea80000300800 */
[----:B------:R-:W3:Y:S04]  /*25fb0*/  LDL.LU R24, [R1+0x384] ;  /* 0x0003840001187983 */ /* 0x000ee80000300800 */
[----:B---3--:R0:W-:Y:S04]  /*25fc0*/  STL [R1+0x4488], R24 ;  /* 0x0044881801007387 */ /* 0x0081e80000100800 */
[----:B0-----:R-:W3:Y:S04]  /*25fd0*/  LDL.LU R24, [R1+0x51c] ;  /* 0x00051c0001187983 */ /* 0x001ee80000300800 */
        /* <DEDUP_REMOVED lines=30> */
[----:B---3--:R0:W-:Y:S04]  /*261c0*/  STS.U16 [R2+UR4+0x6b00], R24 ;  /* 0x006b001802007988 */ /* 0x0081e80008000404 */
[----:B0-----:R-:W3:Y:S04]  /*261d0*/  LDL.LU R24, [R1+0x448c] ;  /* 0x00448c0001187983 */ /* 0x001ee80000300800 */
[----:B---3--:R0:W-:Y:S04]  /*261e0*/  STS.U16 [R2+UR4+0x6b80], R24 ;  /* 0x006b801802007988 */ /* 0x0081e80008000404 */
[----:B0-----:R-:W3:Y:S04]  /*261f0*/  LDL.LU R24, [R1+0x4488] ;  /* 0x0044880001187983 */ /* 0x001ee80000300800 */
[----:B---3--:R0:W-:Y:S04]  /*26200*/  STS.U16 [R2+UR4+0x8800], R24 ;  /* 0x0088001802007988 */ /* 0x0081e80008000404 */
[----:B----4-:R1:W-:Y:S04]  /*26210*/  STS.U16 [R2+UR4+0x8880], R4 ;  /* 0x0088800402007988 */ /* 0x0103e80008000404 */
[----:B0-----:R-:W3:Y:S04]  /*26220*/  LDL.LU R24, [R1+0x14] ;  /* 0x0000140001187983 */ /* 0x001ee80000300800 */
[----:B-1----:R-:W4:Y:S04]  /*26230*/  LDL.LU R4, [R1+0xc] ;  /* 0x00000c0001047983 */ /* 0x002f280000300800 */
        /* <DEDUP_REMOVED lines=17> */
[----:B----4-:R0:W-:Y:S04]  /*26350*/  STL [R1+0x4480], R4 ;  /* 0x0044800401007387 */ /* 0x0101e80000100800 */
        /* <DEDUP_REMOVED lines=26> */
[----:B--2---:R-:W2:Y:S04]  /*26500*/  LDL.LU R23, [R1+0x618] ;  /* 0x0006180001177983 */ /* 0x004ea80000300800 */
[----:B---3--:R-:W3:Y:S04]  /*26510*/  LDL.LU R25, [R1+0x610] ;  /* 0x0006100001197983 */ /* 0x008ee80000300800 */
[----:B------:R-:W3:Y:S04]  /*26520*/  LDL.LU R26, [R1+0x608] ;  /* 0x00060800011a7983 */ /* 0x000ee80000300800 */
[----:B------:R0:W-:Y:S04]  /*26530*/  STS.U16 [R2+UR4+0xe880], R29 ;  /* 0x00e8801d02007988 */ /* 0x0001e80008000404 */
[----:B------:R-:W3:Y:S04]  /*26540*/  LDL.LU R27, [R1+0x600] ;  /* 0x00060000011b7983 */ /* 0x000ee80000300800 */
[----:B------:R1:W-:Y:S04]  /*26550*/  STS.U16 [R2+UR4+0xe900], R3 ;  /* 0x00e9000302007988 */ /* 0x0003e80008000404 */
[----:B------:R1:W-:Y:S04]  /*26560*/  STS.U16 [R2+UR4+0xe980], R28 ;  /* 0x00e9801c02007988 */ /* 0x0003e80008000404 */
[----:B------:R1:W-:Y:S04]  /*26570*/  STS.U16 [R2+UR4+0xea00], R24 ;  /* 0x00ea001802007988 */ /* 0x0003e80008000404 */
[----:B0-----:R-:W3:Y:S04]  /*26580*/  LDL.LU R29, [R1+0x5f8] ;  /* 0x0005f800011d7983 */ /* 0x001ee80000300800 */
[----:B-1----:R-:W3:Y:S04]  /*26590*/  LDL.LU R3, [R1+0x5f0] ;  /* 0x0005f00001037983 */ /* 0x002ee80000300800 */
[----:B------:R-:W3:Y:S04]  /*265a0*/  LDL.LU R28, [R1+0x514] ;  /* 0x00051400011c7983 */ /* 0x000ee80000300800 */
[----:B------:R-:W2:Y:S04]  /*265b0*/  LDL.LU R24, [R1+0x4484] ;  /* 0x0044840001187983 */ /* 0x000ea80000300800 */
[----:B----4-:R0:W-:Y:S04]  /*265c0*/  STS.U16 [R2+UR4+0xea80], R4 ;  /* 0x00ea800402007988 */ /* 0x0101e80008000404 */
[----:B0-----:R-:W4:Y:S01]  /*265d0*/  LDL.LU R4, [R1+0x4480] ;  /* 0x0044800001047983 */ /* 0x001f220000300800 */
[----:B--2---:R-:W-:-:S05]  /*265e0*/  IMAD.SHL.U32 R24, R24, 0x2, RZ ;  /* 0x0000000218187824 */ /* 0x004fca00078e00ff */
[----:B------:R-:W-:Y:S01]  /*265f0*/  LOP3.LUT R24, R24, 0x30, RZ, 0x3c, !PT ;  /* 0x0000003018187812 */ /* 0x000fe200078e3cff */
        /* <DEDUP_REMOVED lines=22> */
[----:B--2---:R0:W-:Y:S04]  /*26760*/  STL [R1+0x4474], R23 ;  /* 0x0044741701007387 */ /* 0x0041e80000100800 */
[----:B0-----:R-:W2:Y:S04]  /*26770*/  LDL.LU R23, [R1+0x4fc] ;  /* 0x0004fc0001177983 */ /* 0x001ea80000300800 */
[----:B--2---:R0:W-:Y:S04]  /*26780*/  STL [R1+0x4478], R23 ;  /* 0x0044781701007387 */ /* 0x0041e80000100800 */
[----:B0-----:R-:W2:Y:S04]  /*26790*/  LDL.LU R23, [R1+0x504] ;  /* 0x0005040001177983 */ /* 0x001ea80000300800 */
[----:B---3--:R-:W-:Y:S04]  /*267a0*/  STS.U16 [R24+UR4+0x4d80], R25 ;  /* 0x004d801918007988 */ /* 0x008fe80008000404 */
        /* <DEDUP_REMOVED lines=38> */
[----:B--2---:R0:W-:Y:S04]  /*26a10*/  STS.U16 [R24+UR4+0x6d80], R23 ;  /* 0x006d801718007988 */ /* 0x0041e80008000404 */
[----:B0-----:R-:W2:Y:S04]  /*26a20*/  LDL.LU R23, [R1+0x4474] ;  /* 0x0044740001177983 */ /* 0x001ea80000300800 */
[----:B--2---:R0:W-:Y:S04]  /*26a30*/  STS.U16 [R24+UR4+0x6e00], R23 ;  /* 0x006e001718007988 */ /* 0x0041e80008000404 */
[----:B---3--:R1:W-:Y:S04]  /*26a40*/  STS.U16 [R24+UR4+0x6e80], R25 ;  /* 0x006e801918007988 */ /* 0x0083e80008000404 */
[----:B----4-:R2:W-:Y:S04]  /*26a50*/  STS.U16 [R24+UR4+0x6f00], R26 ;  /* 0x006f001a18007988 */ /* 0x0105e80008000404 */
[----:B------:R3:W-:Y:S04]  /*26a60*/  STS.U16 [R24+UR4+0x6f80], R27 ;  /* 0x006f801b18007988 */ /* 0x0007e80008000404 */
[----:B------:R4:W-:Y:S04]  /*26a70*/  STS.U16 [R24+UR4+0x8c00], R29 ;  /* 0x008c001d18007988 */ /* 0x0009e80008000404 */
[----:B------:R4:W-:Y:S04]  /*26a80*/  STS.U16 [R24+UR4+0x8c80], R3 ;  /* 0x008c800318007988 */ /* 0x0009e80008000404 */
[----:B0-----:R-:W4:Y:S04]  /*26a90*/  LDL.LU R23, [R1+0x4470] ;  /* 0x0044700001177983 */ /* 0x001f280000300800 */
[----:B-1----:R-:W4:Y:S04]  /*26aa0*/  LDL.LU R25, [R1+0x446c] ;  /* 0x00446c0001197983 */ /* 0x002f280000300800 */
[----:B--2---:R-:W2:Y:S04]  /*26ab0*/  LDL.LU R26, [R1+0x4468] ;  /* 0x00446800011a7983 */ /* 0x004ea80000300800 */
[----:B---3--:R-:W3:Y:S04]  /*26ac0*/  LDL.LU R27, [R1+0x4464] ;  /* 0x00446400011b7983 */ /* 0x008ee80000300800 */
[----:B----4-:R-:W4:Y:S04]  /*26ad0*/  LDL.LU R29, [R1+0x4460] ;  /* 0x00446000011d7983 */ /* 0x010f280000300800 */
[----:B------:R-:W2:Y:S04]  /*26ae0*/  LDL.LU R3, [R1+0x445c] ;  /* 0x00445c0001037983 */ /* 0x000ea80000300800 */
[----:B------:R0:W-:Y:S04]  /*26af0*/  STS.U16 [R24+UR4+0x8d00], R28 ;  /* 0x008d001c18007988 */ /* 0x0001e80008000404 */
[----:B0-----:R-:W3:Y:S04]  /*26b00*/  LDL.LU R28, [R1+0x4458] ;  /* 0x00445800011c7983 */ /* 0x001ee80000300800 */
[----:B------:R-:W-:Y:S04]  /*26b10*/  STS.U16 [R24+UR4+0x8d80], R2 ;  /* 0x008d800218007988 */ /* 0x000fe80008000404 */
[----:B------:R0:W-:Y:S04]  /*26b20*/  STS.U16 [R24+UR4+0x8e00], R4 ;  /* 0x008e000418007988 */ /* 0x0001e80008000404 */
[----:B------:R1:W-:Y:S04]  /*26b30*/  STS.U16 [R24+UR4+0x8e80], R15 ;  /* 0x008e800f18007988 */ /* 0x0003e80008000404 */
        /* <DEDUP_REMOVED lines=13> */
[----:B------:R-:W4:Y:S04]  /*26c10*/  LDL.LU R7, [R1+0xe08] ;  /* 0x000e080001077983 */ /* 0x000f280000300800 */
[----:B------:R1:W-:Y:S04]  /*26c20*/  STS.U16 [R24+UR4+0xae80], R10 ;  /* 0x00ae800a18007988 */ /* 0x0003e80008000404 */
[----:B------:R1:W-:Y:S04]  /*26c30*/  STS.U16 [R24+UR4+0xaf00], R11 ;  /* 0x00af000b18007988 */ /* 0x0003e80008000404 */
[----:B------:R1:W-:Y:S04]  /*26c40*/  STS.U16 [R24+UR4+0xaf80], R12 ;  /* 0x00af800c18007988 */ /* 0x0003e80008000404 */
[----:B------:R1:W-:Y:S04]  /*26c50*/  STS.U16 [R24+UR4+0xcc00], R13 ;  /* 0x00cc000d18007988 */ /* 0x0003e80008000404 */
[----:B0-----:R-:W4:Y:S04]  /*26c60*/  LDL.LU R8, [R1+0xe04] ;  /* 0x000e040001087983 */ /* 0x001f280000300800 */
[----:B-1----:R-:W4:Y:S04]  /*26c70*/  LDL.LU R9, [R1+0xe00] ;  /* 0x000e000001097983 */ /* 0x002f280000300800 */
[----:B------:R0:W-:Y:S04]  /*26c80*/  STS.U16 [R24+UR4+0xcc80], R16 ;  /* 0x00cc801018007988 */ /* 0x0001e80008000404 */
        /* <DEDUP_REMOVED lines=8> */
[----:B0-----:R-:W4:Y:S04]  /*26d10*/  LDL.LU R16, [R1+0x5e8] ;  /* 0x0005e80001107983 */ /* 0x001f280000300800 */
[----:B------:R0:W-:Y:S04]  /*26d20*/  STS.U16 [R24+UR4+0xcf00], R21 ;  /* 0x00cf001518007988 */ /* 0x0001e80008000404 */
[----:B-1----:R-:W4:Y:S04]  /*26d30*/  LDL.LU R17, [R1+0x5e4] ;  /* 0x0005e40001117983 */ /* 0x002f280000300800 */
[----:B------:R-:W4:Y:S04]  /*26d40*/  LDL.LU R18, [R1+0x5e0] ;  /* 0x0005e00001127983 */ /* 0x000f280000300800 */
[----:B------:R-:W4:Y:S04]  /*26d50*/  LDL.LU R19, [R1+0x5dc] ;  /* 0x0005dc0001137983 */ /* 0x000f280000300800 */
[----:B------:R1:W-:Y:S04]  /*26d60*/  STS.U16 [R24+UR4+0xcf80], R22 ;  /* 0x00cf801618007988 */ /* 0x0003e80008000404 */
[----:B------:R-:W4:Y:S04]  /*26d70*/  LDL.LU R20, [R1+0x5d8] ;  /* 0x0005d80001147983 */ /* 0x000f280000300800 */
[----:B0-----:R-:W4:Y:S04]  /*26d80*/  LDL.LU R21, [R1+0x5d4] ;  /* 0x0005d40001157983 */ /* 0x001f280000300800 */
[----:B-1----:R-:W4:Y:S04]  /*26d90*/  LDL.LU R22, [R1+0x5d0] ;  /* 0x0005d00001167983 */ /* 0x002f280000300800 */
[----:B---3--:R-:W-:Y:S04]  /*26da0*/  STS.U16 [R24+UR4+0xec00], R28 ;  /* 0x00ec001c18007988 */ /* 0x008fe80008000404 */
[----:B--2---:R0:W-:Y:S04]  /*26db0*/  STS.U16 [R24+UR4+0xec80], R3 ;  /* 0x00ec800318007988 */ /* 0x0041e80008000404 */
[----:B----4-:R-:W-:Y:S04]  /*26dc0*/  STS.U16 [R24+UR4+0xed00], R29 ;  /* 0x00ed001d18007988 */ /* 0x010fe80008000404 */
[----:B------:R-:W-:Y:S04]  /*26dd0*/  STS.U16 [R24+UR4+0xed80], R27 ;  /* 0x00ed801b18007988 */ /* 0x000fe80008000404 */
[----:B------:R-:W-:Y:S04]  /*26de0*/  STS.U16 [R24+UR4+0xee00], R26 ;  /* 0x00ee001a18007988 */ /* 0x000fe80008000404 */
[----:B0-----:R-:W2:Y:S04]  /*26df0*/  LDL.LU R3, [R1+0x5cc] ;  /* 0x0005cc0001037983 */ /* 0x001ea80000300800 */
[----:B------:R-:W3:Y:S04]  /*26e00*/  LDL.LU R28, [R1+0x494] ;  /* 0x00049400011c7983 */ /* 0x000ee80000300800 */
[----:B------:R0:W-:Y:S04]  /*26e10*/  STL [R1+0x43cc], R29 ;  /* 0x0043cc1d01007387 */ /* 0x0001e80000100800 */
[----:B------:R-:W-:Y:S04]  /*26e20*/  STS.U16 [R24+UR4+0xee80], R25 ;  /* 0x00ee801918007988 */ /* 0x000fe80008000404 */
[----:B0-----:R-:W4:Y:S04]  /*26e30*/  LDL.LU R29, [R1+0xf24] ;  /* 0x000f2400011d7983 */ /* 0x001f280000300800 */
[----:B------:R0:W-:Y:S04]  /*26e40*/  STL [R1+0x43d0], R27 ;  /* 0x0043d01b01007387 */ /* 0x0001e80000100800 */
[----:B0-----:R-:W2:Y:S04]  /*26e50*/  LDL.LU R27, [R1+0xf28] ;  /* 0x000f2800011b7983 */ /* 0x001ea80000300800 */
[----:B------:R0:W-:Y:S04]  /*26e60*/  STL [R1+0x43d4], R26 ;  /* 0x0043d41a01007387 */ /* 0x0001e80000100800 */
[----:B0-----:R-:W3:Y:S04]  /*26e70*/  LDL.LU R26, [R1+0xf2c] ;  /* 0x000f2c00011a7983 */ /* 0x001ee80000300800 */
[----:B------:R-:W4:Y:S01]  /*26e80*/  LDL.LU R24, [R1+0x4454] ;  /* 0x0044540001187983 */ /* 0x000f220000300800 */
[----:B------:R-:W0:Y:S03]  /*26e90*/  S2R R2, SR_TID.X ;  /* 0x0000000000027919 */ /* 0x000e260000002100 */
[----:B------:R1:W-:Y:S01]  /*26ea0*/  STL [R1+0x43d8], R25 ;  /* 0x0043d81901007387 */ /* 0x0003e20000100800 */
[----:B0-----:R-:W-:-:S05]  /*26eb0*/  LOP3.LUT R2, R2, 0x3f, RZ, 0xc0, !PT ;  /* 0x0000003f02027812 */ /* 0x001fca00078ec0ff */
[C---:B-1----:R-:W-:Y:S02]  /*26ec0*/  IMAD.SHL.U32 R25, R2.reuse, 0x2, RZ ;  /* 0x0000000202197824 */ /* 0x042fe400078e00ff */
[----:B------:R-:W-:-:S03]  /*26ed0*/  IMAD.SHL.U32 R2, R2, 0x2, RZ ;  /* 0x0000000202027824 */ /* 0x000fc600078e00ff */
[----:B------:R-:W-:Y:S02]  /*26ee0*/  LOP3.LUT R25, R25, 0x30, RZ, 0x3c, !PT ;  /* 0x0000003019197812 */ /* 0x000fe400078e3cff */
[----:B------:R-:W-:-:S03]  /*26ef0*/  LOP3.LUT R2, R2, 0x40, RZ, 0x3c, !PT ;  /* 0x0000004002027812 */ /* 0x000fc600078e3cff */
[----:B----4-:R-:W-:Y:S04]  /*26f00*/  STS.U16 [R25+UR4+0xef00], R24 ;  /* 0x00ef001819007988 */ /* 0x010fe80008000404 */
[----:B------:R-:W-:Y:S04]  /*26f10*/  STS.U16 [R25+UR4+0xef80], R23 ;  /* 0x00ef801719007988 */ /* 0x000fe80008000404 */
[----:B---3--:R-:W-:Y:S04]  /*26f20*/  STS.U16 [R2+UR4+0x1000], R26 ;  /* 0x0010001a02007988 */ /* 0x008fe80008000404 */
[----:B--2---:R-:W-:Y:S04]  /*26f30*/  STS.U16 [R2+UR4+0x1080], R27 ;  /* 0x0010801b02007988 */ /* 0x004fe80008000404 */
        /* <DEDUP_REMOVED lines=12> */
[----:B------:R-:W-:Y:S04]  /*27000*/  STL [R1+0x43dc], R24 ;  /* 0x0043dc1801007387 */ /* 0x000fe80000100800 */
[----:B------:R-:W-:Y:S04]  /*27010*/  STS.U16 [R2+UR4+0x3300], R12 ;  /* 0x0033000c02007988 */ /* 0x000fe80008000404 */
[----:B------:R-:W-:Y:S04]  /*27020*/  STL [R1+0x43e0], R23 ;  /* 0x0043e01701007387 */ /* 0x000fe80000100800 */
[----:B------:R0:W-:Y:S04]  /*27030*/  STS.U16 [R2+UR4+0x3380], R13 ;  /* 0x0033800d02007988 */ /* 0x0001e80008000404 */
[----:B0-----:R-:W2:Y:S04]  /*27040*/  LDL.LU R13, [R1+0x484] ;  /* 0x00048400010d7983 */ /* 0x001ea80000300800 */
[----:B--2---:R0:W-:Y:S04]  /*27050*/  STL [R1+0x4448], R13 ;  /* 0x0044480d01007387 */ /* 0x0041e80000100800 */
[----:B0-----:R-:W2:Y:S04]  /*27060*/  LDL.LU R13, [R1+0x488] ;  /* 0x00048800010d7983 */ /* 0x001ea80000300800 */
        /* <DEDUP_REMOVED lines=38> */
[----:B0-----:R-:W4:Y:S04]  /*272d0*/  LDL.LU R3, [R1+0x8c] ;  /* 0x00008c0001037983 */ /* 0x001f280000300800 */
[----:B-1----:R-:W4:Y:S04]  /*272e0*/  LDL.LU R28, [R1+0x88] ;  /* 0x00008800011c7983 */ /* 0x002f280000300800 */
        /* <DEDUP_REMOVED lines=19> */
[----:B------:R1:W-:Y:S04]  /*27420*/  STS.U16 [R2+UR4+0x9180], R22 ;  /* 0x0091801602007988 */ /* 0x0003e80008000404 */
[----:B0-----:R-:W3:Y:S04]  /*27430*/  LDL.LU R21, [R1+0x442c] ;  /* 0x00442c0001157983 */ /* 0x001ee80000300800 */
[----:B-1----:R-:W4:Y:S04]  /*27440*/  LDL.LU R22, [R1+0x4428] ;  /* 0x0044280001167983 */ /* 0x002f280000300800 */
[----:B------:R0:W-:Y:S04]  /*27450*/  STS.U16 [R2+UR4+0x9200], R23 ;  /* 0x0092001702007988 */ /* 0x0001e80008000404 */
[----:B------:R1:W-:Y:S04]  /*27460*/  STS.U16 [R2+UR4+0x9280], R24 ;  /* 0x0092801802007988 */ /* 0x0003e80008000404 */
[----:B------:R1:W-:Y:S04]  /*27470*/  STS.U16 [R2+UR4+0x9300], R25 ;  /* 0x0093001902007988 */ /* 0x0003e80008000404 */
[----:B------:R1:W-:Y:S04]  /*27480*/  STS.U16 [R2+UR4+0x9380], R26 ;  /* 0x0093801a02007988 */ /* 0x0003e80008000404 */
[----:B------:R-:W-:Y:S04]  /*27490*/  STS.U16 [R2+UR4+0xb000], R27 ;  /* 0x00b0001b02007988 */ /* 0x000fe80008000404 */
[----:B------:R-:W-:Y:S04]  /*274a0*/  STS.U16 [R2+UR4+0xb080], R29 ;  /* 0x00b0801d02007988 */ /* 0x000fe80008000404 */
[----:B------:R1:W-:Y:S04]  /*274b0*/  STS.U16 [R2+UR4+0xb100], R4 ;  /* 0x00b1000402007988 */ /* 0x0003e80008000404 */
[----:B0-----:R-:W2:Y:S04]  /*274c0*/  LDL.LU R23, [R1+0xf0c] ;  /* 0x000f0c0001177983 */ /* 0x001ea80000300800 */
[----:B-1----:R-:W2:Y:S04]  /*274d0*/  LDL.LU R24, [R1+0xf08] ;  /* 0x000f080001187983 */ /* 0x002ea80000300800 */
        /* <DEDUP_REMOVED lines=8> */
[----:B0-----:R-:W2:Y:S04]  /*27560*/  LDL.LU R15, [R1+0xef4] ;  /* 0x000ef400010f7983 */ /* 0x001ea80000300800 */
[----:B-1----:R-:W2:Y:S04]  /*27570*/  LDL.LU R14, [R1+0xef0] ;  /* 0x000ef000010e7983 */ /* 0x002ea80000300800 */
        /* <DEDUP_REMOVED lines=16> */
[----:B------:R0:W-:Y:S04]  /*27680*/  STS.U16 [R2+UR4+0xd300], R3 ;  /* 0x00d3000302007988 */ /* 0x0001e80008000404 */
[----:B------:R-:W2:Y:S04]  /*27690*/  LDL.LU R12, [R1+0x5c4] ;  /* 0x0005c400010c7983 */ /* 0x000ea80000300800 */
[----:B------:R1:W-:Y:S04]  /*276a0*/  STS.U16 [R2+UR4+0xd380], R28 ;  /* 0x00d3801c02007988 */ /* 0x0003e80008000404 */
[----:B0-----:R-:W2:Y:S04]  /*276b0*/  LDL.LU R3, [R1+0x5c0] ;  /* 0x0005c00001037983 */ /* 0x001ea80000300800 */
[----:B-1----:R-:W2:Y:S04]  /*276c0*/  LDL.LU R28, [R1+0x5ac] ;  /* 0x0005ac00011c7983 */ /* 0x002ea80000300800 */
[----:B----4-:R0:W-:Y:S02]  /*276d0*/  STS.U16 [R2+UR4+0xf000], R22 ;  /* 0x00f0001602007988 */ /* 0x0101e40008000404 */
[----:B0-----:R-:W0:Y:S02]  /*276e0*/  S2R R2, SR_TID.X ;  /* 0x0000000000027919 */ /* 0x001e240000002100 */
[----:B------:R1:W-:Y:S04]  /*276f0*/  STL [R1+0x43e4], R22 ;  /* 0x0043e41601007387 */ /* 0x0003e80000100800 */
[----:B---3--:R-:W-:Y:S04]  /*27700*/  STL [R1+0x43e8], R21 ;  /* 0x0043e81501007387 */ /* 0x008fe80000100800 */
[----:B--2---:R-:W-:Y:S04]  /*27710*/  STL [R1+0x43ec], R20 ;  /* 0x0043ec1401007387 */ /* 0x004fe80000100800 */
[----:B------:R-:W-:Y:S04]  /*27720*/  STL [R1+0x43f0], R19 ;  /* 0x0043f01301007387 */ /* 0x000fe80000100800 */
[----:B------:R-:W-:Y:S01]  /*27730*/  STL [R1+0x441c], R18 ;  /* 0x00441c1201007387 */ /* 0x000fe20000100800 */
[----:B0-----:R-:W-:-:S05]  /*27740*/  LOP3.LUT R2, R2, 0x3f, RZ, 0xc0, !PT ;  /* 0x0000003f02027812 */ /* 0x001fca00078ec0ff */
[----:B------:R-:W-:-:S05]  /*27750*/  IMAD.SHL.U32 R2, R2, 0x2, RZ ;  /* 0x0000000202027824 */ /* 0x000fca00078e00ff */
[----:B-1----:R-:W-:-:S05]  /*27760*/  LOP3.LUT R22, R2, 0x40, RZ, 0x3c, !PT ;  /* 0x0000004002167812 */ /* 0x002fca00078e3cff */
[----:B------:R-:W-:Y:S04]  /*27770*/  STS.U16 [R22+UR4+0xf080], R21 ;  /* 0x00f0801516007988 */ /* 0x000fe80008000404 */
[----:B------:R-:W-:Y:S04]  /*27780*/  STS.U16 [R22+UR4+0xf100], R20 ;  /* 0x00f1001416007988 */ /* 0x000fe80008000404 */
[----:B------:R0:W-:Y:S04]  /*27790*/  STS.U16 [R22+UR4+0xf180], R19 ;  /* 0x00f1801316007988 */ /* 0x0001e80008000404 */
[----:B------:R-:W-:Y:S04]  /*277a0*/  STS.U16 [R22+UR4+0xf200], R18 ;  /* 0x00f2001216007988 */ /* 0x000fe80008000404 */
[----:B------:R-:W-:Y:S04]  /*277b0*/  STS.U16 [R22+UR4+0xf280], R17 ;  /* 0x00f2801116007988 */ /* 0x000fe80008000404 */
[----:B------:R-:W-:Y:S04]  /*277c0*/  STS.U16 [R22+UR4+0xf300], R16 ;  /* 0x00f3001016007988 */ /* 0x000fe80008000404 */
[----:B------:R-:W-:Y:S01]  /*277d0*/  STS.U16 [R22+UR4+0xf380], R13 ;  /* 0x00f3800d16007988 */ /* 0x000fe20008000404 */
[----:B0-----:R-:W-:-:S03]  /*277e0*/  LOP3.LUT R19, R2, 0x50, RZ, 0x3c, !PT ;  /* 0x0000005002137812 */ /* 0x001fc600078e3cff */
[----:B------:R-:W-:Y:S04]  /*277f0*/  STL [R1+0x4420], R17 ;  /* 0x0044201101007387 */ /* 0x000fe80000100800 */
[----:B------:R-:W-:Y:S04]  /*27800*/  STS.U16 [R19+UR4+0x1400], R23 ;  /* 0x0014001713007988 */ /* 0x000fe80008000404 */
[----:B------:R-:W-:Y:S04]  /*27810*/  STS.U16 [R19+UR4+0x1480], R24 ;  /* 0x0014801813007988 */ /* 0x000fe80008000404 */
[----:B------:R-:W-:Y:S04]  /*27820*/  STS.U16 [R19+UR4+0x1500], R25 ;  /* 0x0015001913007988 */ /* 0x000fe80008000404 */
[----:B------:R-:W-:Y:S04]  /*27830*/  STS.U16 [R19+UR4+0x1580], R26 ;  /* 0x0015801a13007988 */ /* 0x000fe80008000404 */
[----:B------:R0:W-:Y:S04]  /*27840*/  STS.U16 [R19+UR4+0x1600], R4 ;  /* 0x0016000413007988 */ /* 0x0001e80008000404 */
[----:B------:R-:W-:Y:S04]  /*27850*/  STL [R1+0x4424], R16 ;  /* 0x0044241001007387 */ /* 0x000fe80000100800 */
[----:B------:R1:W-:Y:S04]  /*27860*/  STS.U16 [R19+UR4+0x1680], R15 ;  /* 0x0016800f13007988 */ /* 0x0003e80008000404 */
[----:B------:R2:W-:Y:S04]  /*27870*/  STS.U16 [R19+UR4+0x1700], R14 ;  /* 0x0017000e13007988 */ /* 0x0005e80008000404 */
[----:B------:R-:W-:Y:S04]  /*27880*/  STS.U16 [R19+UR4+0x1780], R27 ;  /* 0x0017801b13007988 */ /* 0x000fe80008000404 */
[----:B------:R-:W-:Y:S04]  /*27890*/  STS.U16 [R19+UR4+0x3400], R29 ;  /* 0x0034001d13007988 */ /* 0x000fe80008000404 */
[----:B------:R3:W-:Y:S04]  /*278a0*/  STS.U16 [R19+UR4+0x3480], R0 ;  /* 0x0034800013007988 */ /* 0x0007e80008000404 */
[----:B0-----:R-:W4:Y:S04]  /*278b0*/  LDL.LU R4, [R1+0x5a8] ;  /* 0x0005a80001047983 */ /* 0x001f280000300800 */
[----:B-1----:R-:W4:Y:S04]  /*278c0*/  LDL.LU R15, [R1+0x5a4] ;  /* 0x0005a400010f7983 */ /* 0x002f280000300800 */
[----:B--2---:R-:W2:Y:S04]  /*278d0*/  LDL.LU R14, [R1+0x5a0] ;  /* 0x0005a000010e7983 */ /* 0x004ea80000300800 */
[----:B------:R-:W2:Y:S04]  /*278e0*/  LDL.LU R16, [R1+0x59c] ;  /* 0x00059c0001107983 */ /* 0x000ea80000300800 */
[----:B------:R0:W-:Y:S04]  /*278f0*/  STS.U16 [R19+UR4+0x3500], R5 ;  /* 0x0035000513007988 */ /* 0x0001e80008000404 */
[----:B---3--:R-:W3:Y:S04]  /*27900*/  LDL.LU R0, [R1+0x464] ;  /* 0x0004640001007983 */ /* 0x008ee80000300800 */
[----:B------:R1:W-:Y:S04]  /*27910*/  STS.U16 [R19+UR4+0x3580], R6 ;  /* 0x0035800613007988 */ /* 0x0003e80008000404 */
        /* <DEDUP_REMOVED lines=8> */
[----:B------:R0:W-:Y:S04]  /*279a0*/  STS.U16 [R19+UR4+0x5400], R11 ;  /* 0x0054000b13007988 */ /* 0x0001e80008000404 */
[----:B------:R-:W3:Y:S04]  /*279b0*/  LDL.LU R7, [R1+0x450] ;  /* 0x0004500001077983 */ /* 0x000ee80000300800 */
[----:B------:R-:W3:Y:S04]  /*279c0*/  LDL.LU R8, [R1+0x44c] ;  /* 0x00044c0001087983 */ /* 0x000ee80000300800 */
[----:B------:R-:W-:Y:S04]  /*279d0*/  STS.U16 [R19+UR4+0x5480], R12 ;  /* 0x0054800c13007988 */ /* 0x000fe80008000404 */
[----:B------:R-:W3:Y:S04]  /*279e0*/  LDL.LU R9, [R1+0x448] ;  /* 0x0004480001097983 */ /* 0x000ee80000300800 */
[----:B------:R-:W-:Y:S04]  /*279f0*/  STS.U16 [R19+UR4+0x5500], R3 ;  /* 0x0055000313007988 */ /* 0x000fe80008000404 */
[----:B------:R-:W3:Y:S04]  /*27a00*/  LDL.LU R10, [R1+0x2d4] ;  /* 0x0002d400010a7983 */ /* 0x000ee80000300800 */
[----:B------:R1:W-:Y:S04]  /*27a10*/  STS.U16 [R19+UR4+0x5580], R28 ;  /* 0x0055801c13007988 */ /* 0x0003e80008000404 */
[----:B0-----:R-:W3:Y:S04]  /*27a20*/  LDL.LU R11, [R1+0x2d0] ;  /* 0x0002d000010b7983 */ /* 0x001ee80000300800 */
[----:B-1----:R-:W3:Y:S04]  /*27a30*/  LDL.LU R28, [R1+0x2cc] ;  /* 0x0002cc00011c7983 */ /* 0x002ee80000300800 */
[----:B------:R-:W3:Y:S04]  /*27a40*/  LDL.LU R2, [R1+0x2c8] ;  /* 0x0002c80001027983 */ /* 0x000ee80000300800 */
        /* <DEDUP_REMOVED lines=11> */
[----:B----4-:R0:W-:Y:S04]  /*27b00*/  STS.U16 [R19+UR4+0x5600], R4 ;  /* 0x0056000413007988 */ /* 0x0101e80008000404 */
[----:B------:R1:W-:Y:S04]  /*27b10*/  STS.U16 [R19+UR4+0x5680], R15 ;  /* 0x0056800f13007988 */ /* 0x0003e80008000404 */
[----:B--2---:R2:W-:Y:S04]  /*27b20*/  STS.U16 [R19+UR4+0x5700], R14 ;  /* 0x0057000e13007988 */ /* 0x0045e80008000404 */
[----:B------:R4:W-:Y:S04]  /*27b30*/  STS.U16 [R19+UR4+0x5780], R16 ;  /* 0x0057801013007988 */ /* 0x0009e80008000404 */
[----:B---3--:R3:W-:Y:S04]  /*27b40*/  STS.U16 [R19+UR4+0x7400], R0 ;  /* 0x0074000013007988 */ /* 0x0087e80008000404 */
[----:B------:R3:W-:Y:S04]  /*27b50*/  STS.U16 [R19+UR4+0x7480], R17 ;  /* 0x0074801113007988 */ /* 0x0007e80008000404 */
[----:B0-----:R-:W3:Y:S04]  /*27b60*/  LDL.LU R4, [R1+0x168] ;  /* 0x0001680001047983 */ /* 0x001ee80000300800 */
[----:B-1----:R-:W3:Y:S04]  /*27b70*/  LDL.LU R15, [R1+0x84] ;  /* 0x00008400010f7983 */ /* 0x002ee80000300800 */
[----:B--2---:R-:W2:Y:S04]  /*27b80*/  LDL.LU R14, [R1+0x80] ;  /* 0x00008000010e7983 */ /* 0x004ea80000300800 */
[----:B----4-:R-:W4:Y:S04]  /*27b90*/  LDL.LU R16, [R1+0x4424] ;  /* 0x0044240001107983 */ /* 0x010f280000300800 */
[----:B------:R0:W-:Y:S04]  /*27ba0*/  STS.U16 [R19+UR4+0x7500], R18 ;  /* 0x0075001213007988 */ /* 0x0001e80008000404 */
[----:B---3--:R-:W3:Y:S04]  /*27bb0*/  LDL.LU R0, [R1+0x7c] ;  /* 0x00007c0001007983 */ /* 0x008ee80000300800 */
        /* <DEDUP_REMOVED lines=15> */
[----:B------:R-:W-:Y:S04]  /*27cb0*/  STS.U16 [R19+UR4+0x9580], R2 ;  /* 0x0095800213007988 */ /* 0x000fe80008000404 */
[----:B0-----:R-:W4:Y:S04]  /*27cc0*/  LDL.LU R10, [R1+0x4404] ;  /* 0x00440400010a7983 */ /* 0x001f280000300800 */
[----:B------:R0:W-:Y:S04]  /*27cd0*/  STS.U16 [R19+UR4+0x9600], R12 ;  /* 0x0096000c13007988 */ /* 0x0001e80008000404 */
[----:B-1----:R-:W4:Y:S04]  /*27ce0*/  LDL.LU R11, [R1+0x4400] ;  /* 0x00440000010b7983 */ /* 0x002f280000300800 */
[----:B------:R1:W-:Y:S04]  /*27cf0*/  STS.U16 [R19+UR4+0x9680], R3 ;  /* 0x0096800313007988 */ /* 0x0003e80008000404 */
[----:B------:R-:W4:Y:S04]  /*27d00*/  LDL.LU R28, [R1+0x43fc] ;  /* 0x0043fc00011c7983 */ /* 0x000f280000300800 */
[----:B0-----:R-:W4:Y:S04]  /*27d10*/  LDL.LU R12, [R1+0x74] ;  /* 0x00007400010c7983 */ /* 0x001f280000300800 */
[----:B-1----:R-:W4:Y:S04]  /*27d20*/  LDL.LU R3, [R1+0x70] ;  /* 0x0000700001037983 */ /* 0x002f280000300800 */
        /* <DEDUP_REMOVED lines=10> */
[----:B------:R0:W-:Y:S04]  /*27dd0*/  STS.U16 [R19+UR4+0xb600], R26 ;  /* 0x00b6001a13007988 */ /* 0x0001e80008000404 */
[----:B------:R-:W4:Y:S04]  /*27de0*/  LDL.LU R23, [R1+0xed4] ;  /* 0x000ed40001177983 */ /* 0x000f280000300800 */
[----:B------:R-:W4:Y:S04]  /*27df0*/  LDL.LU R24, [R1+0xed0] ;  /* 0x000ed00001187983 */ /* 0x000f280000300800 */
[----:B------:R1:W-:Y:S04]  /*27e00*/  STS.U16 [R19+UR4+0xb680], R27 ;  /* 0x00b6801b13007988 */ /* 0x0003e80008000404 */
[----:B------:R-:W4:Y:S04]  /*27e10*/  LDL.LU R25, [R1+0xecc] ;  /* 0x000ecc0001197983 */ /* 0x000f280000300800 */
[----:B------:R1:W-:Y:S04]  /*27e20*/  STS.U16 [R19+UR4+0xb700], R29 ;  /* 0x00b7001d13007988 */ /* 0x0003e80008000404 */
[----:B0-----:R-:W4:Y:S04]  /*27e30*/  LDL.LU R26, [R1+0xdcc] ;  /* 0x000dcc00011a7983 */ /* 0x001f280000300800 */
[----:B-1----:R-:W4:Y:S04]  /*27e40*/  LDL.LU R27, [R1+0xdc8] ;  /* 0x000dc800011b7983 */ /* 0x002f280000300800 */
[----:B------:R-:W4:Y:S04]  /*27e50*/  LDL.LU R29, [R1+0xdc4] ;  /* 0x000dc400011d7983 */ /* 0x000f280000300800 */
[----:B------:R0:W-:Y:S04]  /*27e60*/  STS.U16 [R19+UR4+0xb780], R4 ;  /* 0x00b7800413007988 */ /* 0x0001e80008000404 */
[----:B------:R-:W-:Y:S04]  /*27e70*/  STS.U16 [R19+UR4+0xd400], R15 ;  /* 0x00d4000f13007988 */ /* 0x000fe80008000404 */
[----:B--2---:R1:W-:Y:S04]  /*27e80*/  STS.U16 [R19+UR4+0xd480], R14 ;  /* 0x00d4800e13007988 */ /* 0x0043e80008000404 */
[----:B---3--:R2:W-:Y:S04]  /*27e90*/  STS.U16 [R19+UR4+0xd500], R0 ;  /* 0x00d5000013007988 */ /* 0x0085e80008000404 */
[----:B0-----:R-:W3:Y:S04]  /*27ea0*/  LDL.LU R4, [R1+0xdc0] ;  /* 0x000dc00001047983 */ /* 0x001ee80000300800 */
[----:B-1----:R-:W3:Y:S04]  /*27eb0*/  LDL.LU R14, [R1+0xdbc] ;  /* 0x000dbc00010e7983 */ /* 0x002ee80000300800 */
[----:B------:R-:W3:Y:S04]  /*27ec0*/  LDL.LU R15, [R1+0xdb8] ;  /* 0x000db800010f7983 */ /* 0x000ee80000300800 */
[----:B--2---:R-:W2:Y:S04]  /*27ed0*/  LDL.LU R0, [R1+0xdb4] ;  /* 0x000db40001007983 */ /* 0x004ea80000300800 */
[----:B----4-:R0:W-:Y:S04]  /*27ee0*/  STS.U16 [R19+UR4+0xd580], R28 ;  /* 0x00d5801c13007988 */ /* 0x0101e80008000404 */
[----:B------:R1:W-:Y:S04]  /*27ef0*/  STS.U16 [R19+UR4+0xd600], R12 ;  /* 0x00d6000c13007988 */ /* 0x0003e80008000404 */
[----:B------:R4:W-:Y:S04]  /*27f00*/  STS.U16 [R19+UR4+0xd680], R3 ;  /* 0x00d6800313007988 */ /* 0x0009e80008000404 */
[----:B0-----:R-:W2:Y:S04]  /*27f10*/  LDL.LU R28, [R1+0xdb0] ;  /* 0x000db000011c7983 */ /* 0x001ea80000300800 */
[----:B-1----:R-:W3:Y:S04]  /*27f20*/  LDL.LU R12, [R1+0x43f8] ;  /* 0x0043f800010c7983 */ /* 0x002ee80000300800 */
[----:B----4-:R-:W4:Y:S04]  /*27f30*/  LDL.LU R3, [R1+0x43f4] ;  /* 0x0043f40001037983 */ /* 0x010f280000300800 */
[----:B------:R0:W-:Y:S02]  /*27f40*/  STS.U16 [R19+UR4+0xd700], R2 ;  /* 0x00d7000213007988 */ /* 0x0001e40008000404 */
[----:B0-----:R-:W0:Y:S02]  /*27f50*/  S2R R2, SR_TID.X ;  /* 0x0000000000027919 */ /* 0x001e240000002100 */
[----:B----4-:R-:W-:Y:S04]  /*27f60*/  STS.U16 [R19+UR4+0xd780], R3 ;  /* 0x00d7800313007988 */ /* 0x010fe80008000404 */
[----:B---3--:R-:W-:Y:S04]  /*27f70*/  STS.U16 [R19+UR4+0xf400], R12 ;  /* 0x00f4000c13007988 */ /* 0x008fe80008000404 */
[----:B------:R-:W-:Y:S04]  /*27f80*/  STS.U16 [R19+UR4+0xf480], R11 ;  /* 0x00f4800b13007988 */ /* 0x000fe80008000404 */
[----:B------:R-:W-:Y:S04]  /*27f90*/  STS.U16 [R19+UR4+0xf500], R10 ;  /* 0x00f5000a13007988 */ /* 0x000fe80008000404 */
[----:B------:R-:W-:Y:S04]  /*27fa0*/  STS.U16 [R19+UR4+0xf580], R9 ;  /* 0x00f5800913007988 */ /* 0x000fe80008000404 */
[----:B------:R-:W-:Y:S04]  /*27fb0*/  STS.U16 [R19+UR4+0xf600], R8 ;  /* 0x00f6000813007988 */ /* 0x000fe80008000404 */
[----:B------:R1:W-:Y:S04]  /*27fc0*/  STS.U16 [R19+UR4+0xf680], R7 ;  /* 0x00f6800713007988 */ /* 0x0003e80008000404 */
[----:B------:R3:W-:Y:S04]  /*27fd0*/  STS.U16 [R19+UR4+0xf700], R6 ;  /* 0x00f7000613007988 */ /* 0x0007e80008000404 */
[----:B-1----:R-:W4:Y:S04]  /*27fe0*/  LDL.LU R7, [R1+0xedc] ;  /* 0x000edc0001077983 */ /* 0x002f280000300800 */
[----:B---3--:R-:W3:Y:S01]  /*27ff0*/  LDL.LU R6, [R1+0xee0] ;  /* 0x000ee00001067983 */ /* 0x008ee20000300800 */
[----:B0-----:R-:W-:-:S05]  /*28000*/  LOP3.LUT R2, R2, 0x3f, RZ, 0xc0, !PT ;  /* 0x0000003f02027812 */ /* 0x001fca00078ec0ff */
[----:B------:R-:W-:Y:S01]  /*28010*/  IMAD.SHL.U32 R2, R2, 0x2, RZ ;  /* 0x0000000202027824 */ /* 0x000fe200078e00ff */
[----:B------:R0:W-:Y:S04]  /*28020*/  STS.U16 [R19+UR4+0xf780], R5 ;  /* 0x00f7800513007988 */ /* 0x0001e80008000404 */
[----:B------:R-:W-:-:S05]  /*28030*/  LOP3.LUT R3, R2, 0x60, RZ, 0x3c, !PT ;  /* 0x0000006002037812 */ /* 0x000fca00078e3cff */
[----:B------:R1:W-:Y:S04]  /*28040*/  STS.U16 [R3+UR4+0x1800], R20 ;  /* 0x0018001403007988 */ /* 0x0003e80008000404 */
[----:B0-----:R-:W2:Y:S04]  /*28050*/  LDL.LU R19, [R1+0x43f0] ;  /* 0x0043f00001137983 */ /* 0x001ea80000300800 */
[----:B------:R0:W-:Y:S04]  /*28060*/  STS.U16 [R3+UR4+0x1880], R21 ;  /* 0x0018801503007988 */ /* 0x0001e80008000404 */
[----:B-1----:R-:W2:Y:S04]  /*28070*/  LDL.LU R20, [R1+0x43ec] ;  /* 0x0043ec0001147983 */ /* 0x002ea80000300800 */
[----:B0-----:R-:W2:Y:S04]  /*28080*/  LDL.LU R21, [R1+0x43e8] ;  /* 0x0043e80001157983 */ /* 0x001ea80000300800 */
[----:B---3--:R0:W-:Y:S04]  /*28090*/  STS.U16 [R3+UR4+0x1900], R6 ;  /* 0x0019000603007988 */ /* 0x0081e80008000404 */
[----:B----4-:R1:W-:Y:S04]  /*280a0*/  STS.U16 [R3+UR4+0x1980], R7 ;  /* 0x0019800703007988 */ /* 0x0103e80008000404 */
[----:B------:R3:W-:Y:S04]  /*280b0*/  STS.U16 [R3+UR4+0x1a00], R22 ;  /* 0x001a001603007988 */ /* 0x0007e80008000404 */
[----:B------:R4:W-:Y:S04]  /*280c0*/  STS.U16 [R3+UR4+0x1a80], R23 ;  /* 0x001a801703007988 */ /* 0x0009e80008000404 */
[----:B------:R4:W-:Y:S04]  /*280d0*/  STS.U16 [R3+UR4+0x1b00], R24 ;  /* 0x001b001803007988 */ /* 0x0009e80008000404 */
[----:B------:R2:W-:Y:S04]  /*280e0*/  STS.U16 [R3+UR4+0x1b80], R25 ;  /* 0x001b801903007988 */ /* 0x0005e80008000404 */
[----:B------:R2:W-:Y:S04]  /*280f0*/  STS.U16 [R3+UR4+0x3800], R26 ;  /* 0x0038001a03007988 */ /* 0x0005e80008000404 */
[----:B0-----:R-:W2:Y:S04]  /*28100*/  LDL R6, [R1+0x219c] ;  /* 0x00219c0001067983 */ /* 0x001ea80000100800 */
[----:B-1----:R-:W2:Y:S04]  /*28110*/  LDL R7, [R1+0x2194] ;  /* 0x0021940001077983 */ /* 0x002ea80000100800 */
[----:B---3--:R-:W3:Y:S04]  /*28120*/  LDL.LU R22, [R1+0x43e4] ;  /* 0x0043e40001167983 */ /* 0x008ee80000300800 */
[----:B----4-:R-:W4:Y:S04]  /*28130*/  LDL.LU R23, [R1+0x43e0] ;  /* 0x0043e00001177983 */ /* 0x010f280000300800 */
[----:B------:R-:W4:Y:S04]  /*28140*/  LDL.LU R24, [R1+0x43dc] ;  /* 0x0043dc0001187983 */ /* 0x000f280000300800 */
[----:B--2---:R-:W2:Y:S04]  /*28150*/  LDL.LU R25, [R1+0x43d8] ;  /* 0x0043d80001197983 */ /* 0x004ea80000300800 */
[----:B------:R-:W3:Y:S04]  /*28160*/  LDL.LU R26, [R1+0x43d4] ;  /* 0x0043d400011a7983 */ /* 0x000ee80000300800 */
[----:B------:R0:W-:Y:S04]  /*28170*/  STS.U16 [R3+UR4+0x3880], R27 ;  /* 0x0038801b03007988 */ /* 0x0001e80008000404 */
[----:B------:R1:W-:Y:S04]  /*28180*/  STS.U16 [R3+UR4+0x3900], R29 ;  /* 0x0039001d03007988 */ /* 0x0003e80008000404 */
[----:B------:R1:W-:Y:S04]  /*28190*/  STS.U16 [R3+UR4+0x3980], R4 ;  /* 0x0039800403007988 */ /* 0x0003e80008000404 */
[----:B------:R1:W-:Y:S04]  /*281a0*/  STS.U16 [R3+UR4+0x3a00], R14 ;  /* 0x003a000e03007988 */ /* 0x0003e80008000404 */
[----:B------:R1:W-:Y:S04]  /*281b0*/  STS.U16 [R3+UR4+0x3a80], R15 ;  /* 0x003a800f03007988 */ /* 0x0003e80008000404 */
[----:B------:R1:W-:Y:S04]  /*281c0*/  STS.U16 [R3+UR4+0x3b00], R0 ;  /* 0x003b000003007988 */ /* 0x0003e80008000404 */
[----:B0-----:R-:W4:Y:S04]  /*281d0*/  LDL.LU R27, [R1+0x43d0] ;  /* 0x0043d000011b7983 */ /* 0x001f280000300800 */
[----:B-1----:R-:W2:Y:S04]  /*281e0*/  LDL.LU R29, [R1+0x43cc] ;  /* 0x0043cc00011d7983 */ /* 0x002ea80000300800 */
[----:B------:R-:W3:Y:S04]  /*281f0*/  LDL.LU R4, [R1+0x43c8] ;  /* 0x0043c80001047983 */ /* 0x000ee80000300800 */
[----:B------:R-:W4:Y:S04]  /*28200*/  LDL.LU R14, [R1+0x43c4] ;  /* 0x0043c400010e7983 */ /* 0x000f280000300800 */
[----:B------:R-:W2:Y:S04]  /*28210*/  LDL.LU R15, [R1+0x43c0] ;  /* 0x0043c000010f7983 */ /* 0x000ea80000300800 */
[----:B------:R-:W4:Y:S04]  /*28220*/  LDL.LU R0, [R1+0x43bc] ;  /* 0x0043bc0001007983 */ /* 0x000f280000300800 */
[----:B------:R0:W-:Y:S04]  /*28230*/  STS.U16 [R3+UR4+0x3b80], R28 ;  /* 0x003b801c03007988 */ /* 0x0001e80008000404 */
[----:B0-----:R-:W2:Y:S01]  /*28240*/  LDL.LU R28, [R1+0x43b8] ;  /* 0x0043b800011c7983 */ /* 0x001ea20000300800 */
[----:B---3--:R-:W-:-:S06]  /*28250*/  PRMT R4, RZ, 0x7610, R4 ;  /* 0x00007610ff047816 */ /* 0x008fcc0000000004 */
[----:B------:R0:W3:Y:S04]  /*28260*/  @!P0 LDG.E.U16 R4, desc[UR8][R6.64] ;  /* 0x0000000806048981 */ /* 0x0000e8000c1e1500 */
[----:B--2---:R1:W-:Y:S04]  /*28270*/  STS.U16 [R3+UR4+0x5800], R28 ;  /* 0x0058001c03007988 */ /* 0x0043e80008000404 */
[----:B-1----:R-:W2:Y:S04]  /*28280*/  LDL.LU R28, [R1+0x43b4] ;  /* 0x0043b400011c7983 */ /* 0x002ea80000300800 */
[----:B------:R-:W0:Y:S04]  /*28290*/  LDL R6, [R1+0x1f9c] ;  /* 0x001f9c0001067983 */ /* 0x000e280000100800 */
[----:B------:R-:W0:Y:S02]  /*282a0*/  LDL R7, [R1+0x1fd0] ;  /* 0x001fd00001077983 */ /* 0x000e240000100800 */
[----:B0-----:R-:W-:-:S02]  /*282b0*/  @!P0 LOP3.LUT R7, R7, R6, RZ, 0x3c, !PT ;  /* 0x0000000607078212 */ /* 0x001fc400078e3cff */
[----:B--2---:R-:W-:Y:S02]  /*282c0*/  PRMT R28, RZ, 0x7610, R28 ;  /* 0x00007610ff1c7816 */ /* 0x004fe4000000001c */
[----:B------:R-:W-:-:S04]  /*282d0*/  @!P0 LOP3.LUT R6, R7, R6, RZ, 0x3c, !PT ;  /* 0x0000000607068212 */ /* 0x000fc800078e3cff */
[----:B------:R-:W-:-:S05]  /*282e0*/  @!P0 LOP3.LUT R7, R7, R6, RZ, 0x3c, !PT ;  /* 0x0000000607078212 */ /* 0x000fca00078e3cff */
[----:B------:R-:W2:Y:S04]  /*282f0*/  @!P0 LDG.E.U16 R28, desc[UR8][R6.64] ;  /* 0x00000008061c8981 */ /* 0x000ea8000c1e1500 */
[----:B---3--:R-:W-:Y:S04]  /*28300*/  STL [R1+0x42dc], R4 ;  /* 0x0042dc0401007387 */ /* 0x008fe80000100800 */
[----:B--2---:R0:W-:Y:S04]  /*28310*/  STL [R1+0xa0], R28 ;  /* 0x0000a01c01007387 */ /* 0x0041e80000100800 */
[----:B0-----:R-:W2:Y:S04]  /*28320*/  LDL.LU R28, [R1+0x43b0] ;  /* 0x0043b000011c7983 */ /* 0x001ea80000300800 */
[----:B------:R-:W3:Y:S04]  /*28330*/  LDL R6, [R1+0x1fdc] ;  /* 0x001fdc0001067983 */ /* 0x000ee80000100800 */
[----:B------:R-:W3:Y:S01]  /*28340*/  LDL R7, [R1+0x2018] ;  /* 0x0020180001077983 */ /* 0x000ee20000100800 */
[----:B----4-:R-:W-:-:S02]  /*28350*/  PRMT R0, RZ, 0x7610, R0 ;  /* 0x00007610ff007816 */ /* 0x010fc40000000000 */
[----:B---3--:R-:W-:-:S04]  /*28360*/  @!P0 LOP3.LUT R7, R7, R6, RZ, 0x3c, !PT ;  /* 0x0000000607078212 */ /* 0x008fc800078e3cff */
[----:B------:R-:W-:-:S04]  /*28370*/  @!P0 LOP3.LUT R6, R7, R6, RZ, 0x3c, !PT ;  /* 0x0000000607068212 */ /* 0x000fc800078e3cff */
[----:B------:R-:W-:-:S05]  /*28380*/  @!P0 LOP3.LUT R7, R7, R6, RZ, 0x3c, !PT ;  /* 0x0000000607078212 */ /* 0x000fca00078e3cff */
[----:B------:R-:W3:Y:S04]  /*28390*/  @!P0 LDG.E.U16 R0, desc[UR8][R6.64] ;  /* 0x0000000806008981 */ /* 0x000ee8000c1e1500 */
[----:B---3--:R0:W-:Y:S04]  /*283a0*/  STL [R1+0x98], R0 ;  /* 0x0000980001007387 */ /* 0x0081e80000100800 */
[----:B0-----:R-:W3:Y:S04]  /*283b0*/  LDL.LU R0, [R1+0x43ac] ;  /* 0x0043ac0001007983 */ /* 0x001ee80000300800 */
[----:B------:R-:W4:Y:S04]  /*283c0*/  LDL R6, [R1+0x201c] ;  /* 0x00201c0001067983 */ /* 0x000f280000100800 */
[----:B------:R-:W4:Y:S01]  /*283d0*/  LDL R7, [R1+0x2058] ;  /* 0x0020580001077983 */ /* 0x000f220000100800 */
[----:B--2---:R-:W-:-:S02]  /*283e0*/  PRMT R28, RZ, 0x7610, R28 ;  /* 0x00007610ff1c7816 */ /* 0x004fc4000000001c */
[----:B----4-:R-:W-:-:S04]  /*283f0*/  @!P0 LOP3.LUT R7, R7, R6, RZ, 0x3c, !PT ;  /* 0x0000000607078212 */ /* 0x010fc800078e3cff */
[----:B------:R-:W-:-:S04]  /*28400*/  @!P0 LOP3.LUT R6, R7, R6, RZ, 0x3c, !PT ;  /* 0x0000000607068212 */ /* 0x000fc800078e3cff */
[----:B------:R-:W-:-:S05]  /*28410*/  @!P0 LOP3.LUT R7, R7, R6, RZ, 0x3c, !PT ;  /* 0x0000000607078212 */ /* 0x000fca00078e3cff */
[----:B------:R-:W2:Y:S04]  /*28420*/  @!P0 LDG.E.U16 R28, desc[UR8][R6.64] ;  /* 0x00000008061c8981 */ /* 0x000ea8000c1e1500 */
[----:B--2---:R0:W-:Y:S04]  /*28430*/  STL [R1+0x90], R28 ;  /* 0x0000901c01007387 */ /* 0x0041e80000100800 */
[----:B0-----:R-:W2:Y:S04]  /*28440*/  LDL.LU R28, [R1+0x43a8] ;  /* 0x0043a800011c7983 */ /* 0x001ea80000300800 */
[----:B------:R-:W4:Y:S04]  /*28450*/  LDL R6, [R1+0x205c] ;  /* 0x00205c0001067983 */ /* 0x000f280000100800 */
[----:B------:R-:W4:Y:S01]  /*28460*/  LDL R7, [R1+0x2098] ;  /* 0x0020980001077983 */ /* 0x000f220000100800 */
[----:B---3--:R-:W-:-:S02]  /*28470*/  PRMT R0, RZ, 0x7610, R0 ;  /* 0x00007610ff007816 */ /* 0x008fc40000000000 */
[----:B----4-:R-:W-:-:S04]  /*28480*/  @!P0 LOP3.LUT R7, R7, R6, RZ, 0x3c, !PT ;  /* 0x0000000607078212 */ /* 0x010fc800078e3cff */
        /* <DEDUP_REMOVED lines=70> */
[----:B------:R-:W-:-:S02]  /*288f0*/  PRMT R12, RZ, 0x7610, R12 ;  /* 0x00007610ff0c7816 */ /* 0x000fc4000000000c */
[----:B----4-:R-:W-:-:S04]  /*28900*/  @!P0 LOP3.LUT R7, R7, R6, RZ, 0x3c, !PT ;  /* 0x0000000607078212 */ /* 0x010fc800078e3cff */
[----:B------:R-:W-:-:S04]  /*28910*/  @!P0 LOP3.LUT R6, R7, R6, RZ, 0x3c, !PT ;  /* 0x0000000607068212 */ /* 0x000fc800078e3cff */
[----:B------:R-:W-:-:S05]  /*28920*/  @!P0 LOP3.LUT R7, R7, R6, RZ, 0x3c, !PT ;  /* 0x0000000607078212 */ /* 0x000fca00078e3cff */
[----:B------:R0:W4:Y:S04]  /*28930*/  @!P0 LDG.E.U16 R12, desc[UR8][R6.64] ;  /* 0x00000008060c8981 */ /* 0x000128000c1e1500 */
[----:B------:R-:W0:Y:S04]  /*28940*/  LDL R6, [R1+0x20a4] ;  /* 0x0020a40001067983 */ /* 0x000e280000100800 */
[----:B------:R-:W0:Y:S01]  /*28950*/  LDL R7, [R1+0x20e0] ;  /* 0x0020e00001077983 */ /* 0x000e220000100800 */
[----:B--2---:R-:W-:Y:S02]  /*28960*/  PRMT R28, RZ, 0x7610, R28 ;  /* 0x00007610ff1c7816 */ /* 0x004fe4000000001c */
[----:B0-----:R-:W-:-:S04]  /*28970*/  @!P0 LOP3.LUT R7, R7, R6, RZ, 0x3c, !PT ;  /* 0x0000000607078212 */ /* 0x001fc800078e3cff */
[----:B------:R-:W-:-:S04]  /*28980*/  @!P0 LOP3.LUT R6, R7, R6, RZ, 0x3c, !PT ;  /* 0x0000000607068212 */ /* 0x000fc800078e3cff */
[----:B------:R-:W-:-:S05]  /*28990*/  @!P0 LOP3.LUT R7, R7, R6, RZ, 0x3c, !PT ;  /* 0x0000000607078212 */ /* 0x000fca00078e3cff */
[----:B------:R-:W2:Y:S04]  /*289a0*/  @!P0 LDG.E.U16 R28, desc[UR8][R6.64] ;  /* 0x00000008061c8981 */ /* 0x000ea8000c1e1500 */
[----:B----4-:R-:W-:Y:S04]  /*289b0*/  STL [R1+0x432c], R12 ;  /* 0x00432c0c01007387 */ /* 0x010fe80000100800 */
        /* <DEDUP_REMOVED lines=65> */
[----:B---3--:R-:W-:Y:S02]  /*28dd0*/  PRMT R0, RZ, 0x7610, R0 ;  /* 0x00007610ff007816 */ /* 0x008fe40000000000 */
[----:B0-----:R-:W-:-:S04]  /*28de0*/  @!P0 LOP3.LUT R7, R7, R6, RZ, 0x3c, !PT ;  /* 0x0000000607078212 */ /* 0x001fc800078e3cff */
[----:B------:R-:W-:-:S04]  /*28df0*/  @!P0 LOP3.LUT R6, R7, R6, RZ, 0x3c, !PT ;  /* 0x0000000607068212 */ /* 0x000fc800078e3cff */
[----:B------:R-:W-:-:S05]  /*28e00*/  @!P0 LOP3.LUT R7, R7, R6, RZ, 0x3c, !PT ;  /* 0x0000000607078212 */ /* 0x000fca00078e3cff */
[----:B------:R-:W3:Y:S04]  /*28e10*/  @!P0 LDG.E.U16 R0, desc[UR8][R6.64] ;  /* 0x0000000806008981 */ /* 0x000ee8000c1e1500 */
[----:B----4-:R-:W-:Y:S04]  /*28e20*/  STL [R1+0x4330], R11 ;  /* 0x0043300b01007387 */ /* 0x010fe80000100800 */
        /* <DEDUP_REMOVED lines=43> */
[----:B----4-:R0:W-:Y:S04]  /*290e0*/  STL [R1+0x60], R14 ;  /* 0x0000600e01007387 */ /* 0x0101e80000100800 */
[----:B0-----:R-:W4:Y:S04]  /*290f0*/  LDL R14, [R1+0x2170] ;  /* 0x00217000010e7983 */ /* 0x001f280000100800 */
        /* <DEDUP_REMOVED lines=34> */
[----:B------:R-:W2:Y:S01]  /*29320*/  @!P0 LDG.E.U16 R28, desc[UR8][R6.64] ;  /* 0x00000008061c8981 */ /* 0x000ea2000c1e1500 */
[----:B------:R-:W-:-:S03]  /*29330*/  PRMT R26, RZ, 0x7610, R26 ;  /* 0x00007610ff1a7816 */ /* 0x000fc6000000001a */
[----:B--2---:R0:W-:Y:S04]  /*29340*/  STL [R1+0x34], R28 ;  /* 0x0000341c01007387 */ /* 0x0041e80000100800 */
[----:B0-----:R-:W2:Y:S04]  /*29350*/  LDL.LU R28, [R1+0x434c] ;  /* 0x00434c00011c7983 */ /* 0x001ea80000300800 */
[----:B------:R-:W4:Y:S01]  /*29360*/  LDL R7, [R1+0x2134] ;  /* 0x0021340001077983 */ /* 0x000f220000100800 */
[----:B------:R-:W-:Y:S01]  /*29370*/  @!P0 IMAD.MOV.U32 R6, RZ, RZ, R14 ;  /* 0x000000ffff068224 */ /* 0x000fe200078e000e */
[----:B---3--:R-:W-:-:S02]  /*29380*/  PRMT R0, RZ, 0x7610, R0 ;  /* 0x00007610ff007816 */ /* 0x008fc40000000000 */
[----:B------:R-:W3:Y:S04]  /*29390*/  LDL R14, [R1+0x21ac] ;  /* 0x0021ac00010e7983 */ /* 0x000ee80000100800 */
[----:B----4-:R0:W4:Y:S04]  /*293a0*/  @!P0 LDG.E.U16 R26, desc[UR8][R6.64] ;  /* 0x00000008061a8981 */ /* 0x010128000c1e1500 */
[----:B------:R-:W0:Y:S04]  /*293b0*/  LDL R6, [R1+0x1fc8] ;  /* 0x001fc80001067983 */ /* 0x000e280000100800 */
[----:B------:R-:W0:Y:S02]  /*293c0*/  LDL R7, [R1+0x1ff8] ;  /* 0x001ff80001077983 */ /* 0x000e240000100800 */
[----:B0-----:R-:W-:-:S04]  /*293d0*/  @!P0 LOP3.LUT R7, R7, R6, RZ, 0x3c, !PT ;  /* 0x0000000607078212 */ /* 0x001fc800078e3cff */
[----:B------:R-:W-:-:S04]  /*293e0*/  @!P0 LOP3.LUT R6, R7, R6, RZ, 0x3c, !PT ;  /* 0x0000000607068212 */ /* 0x000fc800078e3cff */
[----:B------:R-:W-:-:S05]  /*293f0*/  @!P0 LOP3.LUT R7, R7, R6, RZ, 0x3c, !PT ;  /* 0x0000000607078212 */ /* 0x000fca00078e3cff */
[----:B------:R-:W2:Y:S04]  /*29400*/  @!P0 LDG.E.U16 R0, desc[UR8][R6.64] ;  /* 0x0000000806008981 */ /* 0x000ea8000c1e1500 */
[----:B----4-:R0:W-:Y:S04]  /*29410*/  STL [R1+0x42fc], R26 ;  /* 0x0042fc1a01007387 */ /* 0x0101e80000100800 */
[----:B0-----:R-:W4:Y:S04]  /*29420*/  LDL R26, [R1+0x2174] ;  /* 0x00217400011a7983 */ /* 0x001f280000100800 */
[----:B--2---:R0:W-:Y:S04]  /*29430*/  STL [R1+0x44], R0 ;  /* 0x0000440001007387 */ /* 0x0041e80000100800 */
[----:B0-----:R-:W2:Y:S04]  /*29440*/  LDL.LU R0, [R1+0x4348] ;  /* 0x0043480001007983 */ /* 0x001ea80000300800 */
[----:B------:R-:W3:Y:S04]  /*29450*/  LDL R6, [R1+0x1ffc] ;  /* 0x001ffc0001067983 */ /* 0x000ee80000100800 */
[----:B------:R-:W3:Y:S01]  /*29460*/  LDL R7, [R1+0x2038] ;  /* 0x0020380001077983 */ /* 0x000ee20000100800 */
[----:B------:R-:W-:-:S02]  /*29470*/  PRMT R28, RZ, 0x7610, R28 ;  /* 0x00007610ff1c7816 */ /* 0x000fc4000000001c */
        /* <DEDUP_REMOVED lines=19> */
[----:B------:R0:W3:Y:S01]  /*295b0*/  @!P0 LDG.E.U16 R28, desc[UR8][R6.64] ;  /* 0x00000008061c8981 */ /* 0x0000e2000c1e1500 */
[----:B------:R-:W-:-:S03]  /*295c0*/  PRMT R9, RZ, 0x7610, R9 ;  /* 0x00007610ff097816 */ /* 0x000fc60000000009 */
[----:B----4-:R1:W-:Y:S01]  /*295d0*/  STL [R1+0x3c], R11 ;  /* 0x00003c0b01007387 */ /* 0x0103e20000100800 */
[----:B0-----:R-:W-:Y:S02]  /*295e0*/  @!P0 IMAD.MOV.U32 R6, RZ, RZ, R14 ;  /* 0x000000ffff068224 */ /* 0x001fe400078e000e */
[----:B------:R-:W-:Y:S01]  /*295f0*/  @!P0 IMAD.MOV.U32 R7, RZ, RZ, R26 ;  /* 0x000000ffff078224 */ /* 0x000fe200078e001a */
[----:B-1----:R-:W4:Y:S04]  /*29600*/  LDL R11, [R1+0x2178] ;  /* 0x00217800010b7983 */ /* 0x002f280000100800 */
[----:B------:R0:W4:Y:S04]  /*29610*/  @!P0 LDG.E.U16 R9, desc[UR8][R6.64] ;  /* 0x0000000806098981 */ /* 0x000128000c1e1500 */
[----:B---3--:R1:W-:Y:S04]  /*29620*/  STL [R1+0x38], R28 ;  /* 0x0000381c01007387 */ /* 0x0083e80000100800 */
[----:B-1----:R-:W3:Y:S04]  /*29630*/  LDL.LU R28, [R1+0x4340] ;  /* 0x00434000011c7983 */ /* 0x002ee80000300800 */
[----:B------:R-:W0:Y:S04]  /*29640*/  LDL R6, [R1+0x20bc] ;  /* 0x0020bc0001067983 */ /* 0x000e280000100800 */
[----:B------:R-:W0:Y:S01]  /*29650*/  LDL R7, [R1+0x20f8] ;  /* 0x0020f80001077983 */ /* 0x000e220000100800 */
[----:B--2---:R-:W-:-:S03]  /*29660*/  PRMT R0, RZ, 0x7610, R0 ;  /* 0x00007610ff007816 */ /* 0x004fc60000000000 */
[----:B------:R-:W2:Y:S04]  /*29670*/  LDL R26, [R1+0x2004] ;  /* 0x00200400011a7983 */ /* 0x000ea80000100800 */
[----:B------:R-:W2:Y:S01]  /*29680*/  LDL R14, [R1+0x2040] ;  /* 0x00204000010e7983 */ /* 0x000ea20000100800 */
        /* <DEDUP_REMOVED lines=13> */
[----:B------:R-:W4:Y:S01]  /*29760*/  @!P0 LDG.E.U16 R28, desc[UR8][R6.64] ;  /* 0x00000008061c8981 */ /* 0x000f22000c1e1500 */
[----:B------:R-:W-:-:S03]  /*29770*/  PRMT R19, RZ, 0x7610, R19 ;  /* 0x00007610ff137816 */ /* 0x000fc60000000013 */
[----:B----4-:R0:W-:Y:S04]  /*29780*/  STL [R1+0x2c], R28 ;  /* 0x00002c1c01007387 */ /* 0x0101e80000100800 */
[----:B0-----:R-:W4:Y:S04]  /*29790*/  LDL.LU R28, [R1+0x4338] ;  /* 0x00433800011c7983 */ /* 0x001f280000300800 */
[----:B------:R-:W2:Y:S01]  /*297a0*/  LDL R7, [R1+0x213c] ;  /* 0x00213c0001077983 */ /* 0x000ea20000100800 */
[----:B------:R-:W-:Y:S01]  /*297b0*/  @!P0 IMAD.MOV.U32 R6, RZ, RZ, R11 ;  /* 0x000000ffff068224 */ /* 0x000fe200078e000b */
[----:B------:R-:W-:-:S02]  /*297c0*/  PRMT R12, RZ, 0x7610, R12 ;  /* 0x00007610ff0c7816 */ /* 0x000fc4000000000c */
[----:B------:R-:W3:Y:S04]  /*297d0*/  LDL R11, [R1+0x20c0] ;  /* 0x0020c000010b7983 */ /* 0x000ee80000100800 */
[----:B--2---:R0:W2:Y:S04]  /*297e0*/  @!P0 LDG.E.U16 R19, desc[UR8][R6.64] ;  /* 0x0000000806138981 */ /* 0x0040a8000c1e1500 */
[----:B------:R-:W0:Y:S04]  /*297f0*/  LDL R6, [R1+0x1fcc] ;  /* 0x001fcc0001067983 */ /* 0x000e280000100800 */
[----:B------:R-:W0:Y:S01]  /*29800*/  LDL R7, [R1+0x2000] ;  /* 0x0020000001077983 */ /* 0x000e220000100800 */
[----:B----4-:R-:W-:-:S02]  /*29810*/  PRMT R28, RZ, 0x7610, R28 ;  /* 0x00007610ff1c7816 */ /* 0x010fc4000000001c */
[----:B0-----:R-:W-:-:S04]  /*29820*/  @!P0 LOP3.LUT R7, R7, R6, RZ, 0x3c, !PT ;  /* 0x0000000607078212 */ /* 0x001fc800078e3cff */
[----:B------:R-:W-:-:S04]  /*29830*/  @!P0 LOP3.LUT R6, R7, R6, RZ, 0x3c, !PT ;  /* 0x0000000607068212 */ /* 0x000fc800078e3cff */
[----:B------:R-:W-:-:S05]  /*29840*/  @!P0 LOP3.LUT R7, R7, R6, RZ, 0x3c, !PT ;  /* 0x0000000607078212 */ /* 0x000fca00078e3cff */
[----:B------:R0:W4:Y:S04]  /*29850*/  @!P0 LDG.E.U16 R28, desc[UR8][R6.64] ;  /* 0x00000008061c8981 */ /* 0x000128000c1e1500 */
[----:B--2---:R-:W-:Y:S01]  /*29860*/  STL [R1+0x42e0], R19 ;  /* 0x0042e01301007387 */ /* 0x004fe20000100800 */
[----:B0-----:R-:W-:Y:S02]  /*29870*/  @!P0 IMAD.MOV.U32 R6, RZ, RZ, R14 ;  /* 0x000000ffff068224 */ /* 0x001fe400078e000e */
[----:B------:R-:W-:-:S05]  /*29880*/  @!P0 IMAD.MOV.U32 R7, RZ, RZ, R26 ;  /* 0x000000ffff078224 */ /* 0x000fca00078e001a */
[----:B------:R0:W2:Y:S04]  /*29890*/  @!P0 LDG.E.U16 R12, desc[UR8][R6.64] ;  /* 0x00000008060c8981 */ /* 0x0000a8000c1e1500 */
[----:B----4-:R1:W-:Y:S04]  /*298a0*/  STL [R1+0x24], R28 ;  /* 0x0000241c01007387 */ /* 0x0103e80000100800 */
[----:B-1----:R-:W4:Y:S04]  /*298b0*/  LDL.LU R28, [R1+0x4334] ;  /* 0x00433400011c7983 */ /* 0x002f280000300800 */
[----:B------:R-:W0:Y:S04]  /*298c0*/  LDL R6, [R1+0x2044] ;  /* 0x0020440001067983 */ /* 0x000e280000100800 */
[----:B------:R-:W0:Y:S01]  /*298d0*/  LDL R7, [R1+0x2080] ;  /* 0x0020800001077983 */ /* 0x000e220000100800 */
[----:B------:R-:W-:-:S03]  /*298e0*/  PRMT R2, RZ, 0x7610, R2 ;  /* 0x00007610ff027816 */ /* 0x000fc60000000002 */
[----:B------:R-:W4:Y:S04]  /*298f0*/  LDL R26, [R1+0x20c4] ;  /* 0x0020c400011a7983 */ /* 0x000f280000100800 */
[----:B------:R-:W4:Y:S04]  /*29900*/  LDL R19, [R1+0x2100] ;  /* 0x0021000001137983 */ /* 0x000f280000100800 */
[----:B------:R-:W4:Y:S01]  /*29910*/  LDL R14, [R1+0x2104] ;  /* 0x00210400010e7983 */ /* 0x000f220000100800 */
[----:B0-----:R-:W-:-:S04]  /*29920*/  @!P0 LOP3.LUT R7, R7, R6, RZ, 0x3c, !PT ;  /* 0x0000000607078212 */ /* 0x001fc800078e3cff */
[----:B------:R-:W-:-:S04]  /*29930*/  @!P0 LOP3.LUT R6, R7, R6, RZ, 0x3c, !PT ;  /* 0x0000000607068212 */ /* 0x000fc800078e3cff */
[----:B------:R-:W-:-:S05]  /*29940*/  @!P0 LOP3.LUT R7, R7, R6, RZ, 0x3c, !PT ;  /* 0x0000000607078212 */ /* 0x000fca00078e3cff */
[----:B------:R-:W3:Y:S04]  /*29950*/  @!P0 LDG.E.U16 R2, desc[UR8][R6.64] ;  /* 0x0000000806028981 */ /* 0x000ee8000c1e1500 */
[----:B--2---:R0:W-:Y:S04]  /*29960*/  STL [R1+0x20], R12 ;  /* 0x0000200c01007387 */ /* 0x0041e80000100800 */
[----:B0-----:R-:W2:Y:S04]  /*29970*/  LDL R12, [R1+0x2140] ;  /* 0x00214000010c7983 */ /* 0x001ea80000100800 */
[----:B---3--:R-:W-:Y:S04]  /*29980*/  STL [R1+0x1c], R2 ;  /* 0x00001c0201007387 */ /* 0x008fe80000100800 */
[----:B------:R-:W3:Y:S01]  /*29990*/  LDL R7, [R1+0x2084] ;  /* 0x0020840001077983 */ /* 0x000ee20000100800 */
[----:B------:R-:W-:Y:S01]  /*299a0*/  PRMT R9, RZ, 0x7610, R9 ;  /* 0x00007610ff097816 */ /* 0x000fe20000000009 */
[----:B------:R-:W-:Y:S01]  /*299b0*/  @!P0 IMAD.MOV.U32 R6, RZ, RZ, R11 ;  /* 0x000000ffff068224 */ /* 0x000fe200078e000b */
[----:B------:R-:W-:-:S02]  /*299c0*/  PRMT R8, RZ, 0x7610, R8 ;  /* 0x00007610ff087816 */ /* 0x000fc40000000008 */
[----:B------:R-:W-:Y:S01]  /*299d0*/  PRMT R15, RZ, 0x7610, R15 ;  /* 0x00007610ff0f7816 */ /* 0x000fe2000000000f */
[----:B------:R-:W2:Y:S04]  /*299e0*/  LDL R11, [R1+0x2144] ;  /* 0x00214400010b7983 */ /* 0x000ea80000100800 */
[----:B---3--:R0:W3:Y:S04]  /*299f0*/  @!P0 LDG.E.U16 R9, desc[UR8][R6.64] ;  /* 0x0000000806098981 */ /* 0x0080e8000c1e1500 */
[----:B------:R-:W0:Y:S04]  /*29a00*/  LDL R6, [R1+0x217c] ;  /* 0x00217c0001067983 */ /* 0x000e280000100800 */
[----:B------:R-:W0:Y:S02]  /*29a10*/  LDL R7, [R1+0x21a8] ;  /* 0x0021a80001077983 */ /* 0x000e240000100800 */
[----:B0-----:R-:W-:-:S04]  /*29a20*/  @!P0 LOP3.LUT R7, R7, R6, RZ, 0x3c, !PT ;  /* 0x0000000607078212 */ /* 0x001fc800078e3cff */
[----:B------:R-:W-:-:S04]  /*29a30*/  @!P0 LOP3.LUT R6, R7, R6, RZ, 0x3c, !PT ;  /* 0x0000000607068212 */ /* 0x000fc800078e3cff */
[----:B------:R-:W-:-:S05]  /*29a40*/  @!P0 LOP3.LUT R7, R7, R6, RZ, 0x3c, !PT ;  /* 0x0000000607078212 */ /* 0x000fca00078e3cff */
[----:B------:R4:W2:Y:S02]  /*29a50*/  @!P0 LDG.E.U16 R8, desc[UR8][R6.64] ;  /* 0x0000000806088981 */ /* 0x0008a4000c1e1500 */
[----:B----4-:R-:W-:Y:S02]  /*29a60*/  @!P0 IMAD.MOV.U32 R6, RZ, RZ, R19 ;  /* 0x000000ffff068224 */ /* 0x010fe400078e0013 */
[----:B------:R-:W-:-:S05]  /*29a70*/  @!P0 IMAD.MOV.U32 R7, RZ, RZ, R26 ;  /* 0x000000ffff078224 */ /* 0x000fca00078e001a */
[----:B------:R-:W4:Y:S04]  /*29a80*/  @!P0 LDG.E.U16 R15, desc[UR8][R6.64] ;  /* 0x00000008060f8981 */ /* 0x000f28000c1e1500 */
[----:B---3--:R0:W-:Y:S01]  /*29a90*/  STL [R1+0x18], R9 ;  /* 0x0000180901007387 */ /* 0x0081e20000100800 */
[----:B------:R-:W-:-:S03]  /*29aa0*/  PRMT R10, RZ, 0x7610, R10 ;  /* 0x00007610ff0a7816 */ /* 0x000fc6000000000a */
[----:B0-----:R-:W3:Y:S04]  /*29ab0*/  LDL R9, [R1+0x2180] ;  /* 0x0021800001097983 */ /* 0x001ee80000100800 */
[----:B--2---:R0:W-:Y:S04]  /*29ac0*/  STL [R1+0x42e4], R8 ;  /* 0x0042e40801007387 */ /* 0x0041e80000100800 */
[----:B0-----:R-:W2:Y:S04]  /*29ad0*/  LDL R8, [R1+0x2008] ;  /* 0x0020080001087983 */ /* 0x001ea80000100800 */
[----:B----4-:R0:W-:Y:S01]  /*29ae0*/  STL [R1+0x10], R15 ;  /* 0x0000100f01007387 */ /* 0x0101e20000100800 */
[----:B------:R-:W-:-:S03]  /*29af0*/  PRMT R7, RZ, 0x7610, R7 ;  /* 0x00007610ff077816 */ /* 0x000fc60000000007 */
[----:B------:R-:W4:Y:S04]  /*29b00*/  LDL R26, [R1+0x200c] ;  /* 0x00200c00011a7983 */ /* 0x000f280000100800 */
[----:B------:R-:W4:Y:S01]  /*29b10*/  LDL R19, [R1+0x2048] ;  /* 0x0020480001137983 */ /* 0x000f220000100800 */
[----:B0-----:R-:W-:Y:S02]  /*29b20*/  @!P0 IMAD.MOV.U32 R15, RZ, RZ, R14 ;  /* 0x000000ffff0f8224 */ /* 0x001fe400078e000e */
[----:B------:R-:W-:Y:S02]  /*29b30*/  @!P0 IMAD.MOV.U32 R14, RZ, RZ, R12 ;  /* 0x000000ffff0e8224 */ /* 0x000fe400078e000c */
[----:B------:R-:W4:Y:S04]  /*29b40*/  LDL R12, [R1+0x204c] ;  /* 0x00204c00010c7983 */ /* 0x000f280000100800 */
[----:B------:R3:W2:Y:S02]  /*29b50*/  @!P0 LDG.E.U16 R10, desc[UR8][R14.64] ;  /* 0x000000080e0a8981 */ /* 0x0006a4000c1e1500 */
[----:B---3--:R-:W-:-:S02]  /*29b60*/  @!P0 IMAD.MOV.U32 R14, RZ, RZ, R9 ;  /* 0x000000ffff0e8224 */ /* 0x008fc400078e0009 */
[----:B------:R-:W-:-:S05]  /*29b70*/  @!P0 IMAD.MOV.U32 R15, RZ, RZ, R11 ;  /* 0x000000ffff0f8224 */ /* 0x000fca00078e000b */
[----:B------:R0:W3:Y:S04]  /*29b80*/  @!P0 LDG.E.U16 R7, desc[UR8][R14.64] ;  /* 0x000000080e078981 */ /* 0x0000e8000c1e1500 */
[----:B--2---:R1:W-:Y:S04]  /*29b90*/  STL [R1+0xc], R10 ;  /* 0x00000c0a01007387 */ /* 0x0043e80000100800 */
[----:B------:R-:W2:Y:S04]  /*29ba0*/  LDL R15, [R1+0x1fd4] ;  /* 0x001fd400010f7983 */ /* 0x000ea80000100800 */
[----:B------:R-:W3:Y:S04]  /*29bb0*/  LDL R11, [R1+0x208c] ;  /* 0x00208c00010b7983 */ /* 0x000ee80000100800 */
[----:B------:R-:W3:Y:S04]  /*29bc0*/  LDL R9, [R1+0x20c8] ;  /* 0x0020c80001097983 */ /* 0x000ee80000100800 */
[----:B-1----:R-:W3:Y:S01]  /*29bd0*/  LDL R10, [R1+0x2088] ;  /* 0x00208800010a7983 */ /* 0x002ee20000100800 */
[----:B------:R-:W-:Y:S01]  /*29be0*/  PRMT R4, RZ, 0x7610, R4 ;  /* 0x00007610ff047816 */ /* 0x000fe20000000004 */
[----:B0-----:R-:W-:Y:S01]  /*29bf0*/  @!P0 IMAD.MOV.U32 R14, RZ, RZ, R8 ;  /* 0x000000ffff0e8224 */ /* 0x001fe200078e0008 */
[----:B------:R-:W-:-:S02]  /*29c00*/  PRMT R28, RZ, 0x7610, R28 ;  /* 0x00007610ff1c7816 */ /* 0x000fc4000000001c */
[----:B------:R-:W-:Y:S02]  /*29c10*/  PRMT R29, RZ, 0x7610, R29 ;  /* 0x00007610ff1d7816 */ /* 0x000fe4000000001d */
[----:B------:R-:W-:Y:S01]  /*29c20*/  PRMT R27, RZ, 0x7610, R27 ;  /* 0x00007610ff1b7816 */ /* 0x000fe2000000001b */
[----:B--2---:R4:W2:Y:S02]  /*29c30*/  @!P0 LDG.E.U16 R4, desc[UR8][R14.64] ;  /* 0x000000080e048981 */ /* 0x0048a4000c1e1500 */
[----:B----4-:R-:W-:Y:S02]  /*29c40*/  @!P0 IMAD.MOV.U32 R14, RZ, RZ, R19 ;  /* 0x000000ffff0e8224 */ /* 0x010fe400078e0013 */
[----:B------:R-:W-:-:S05]  /*29c50*/  @!P0 IMAD.MOV.U32 R15, RZ, RZ, R26 ;  /* 0x000000ffff0f8224 */ /* 0x000fca00078e001a */
[----:B------:R3:W4:Y:S02]  /*29c60*/  @!P0 LDG.E.U16 R28, desc[UR8][R14.64] ;  /* 0x000000080e1c8981 */ /* 0x000724000c1e1500 */
[----:B---3--:R-:W-:Y:S02]  /*29c70*/  @!P0 IMAD.MOV.U32 R14, RZ, RZ, R10 ;  /* 0x000000ffff0e8224 */ /* 0x008fe400078e000a */
[----:B------:R-:W-:-:S05]  /*29c80*/  @!P0 IMAD.MOV.U32 R15, RZ, RZ, R12 ;  /* 0x000000ffff0f8224 */ /* 0x000fca00078e000c */
[----:B------:R0:W3:Y:S02]  /*29c90*/  @!P0 LDG.E.U16 R29, desc[UR8][R14.64] ;  /* 0x000000080e1d8981 */ /* 0x0000e4000c1e1500 */
[----:B0-----:R-:W-:Y:S02]  /*29ca0*/  @!P0 IMAD.MOV.U32 R14, RZ, RZ, R9 ;  /* 0x000000ffff0e8224 */ /* 0x001fe400078e0009 */
[----:B------:R-:W-:-:S05]  /*29cb0*/  @!P0 IMAD.MOV.U32 R15, RZ, RZ, R11 ;  /* 0x000000ffff0f8224 */ /* 0x000fca00078e000b */
[----:B------:R-:W3:Y:S04]  /*29cc0*/  @!P0 LDG.E.U16 R27, desc[UR8][R14.64] ;  /* 0x000000080e1b8981 */ /* 0x000ee8000c1e1500 */
[----:B------:R0:W-:Y:S04]  /*29cd0*/  STL [R1+0x42e8], R7 ;  /* 0x0042e80701007387 */ /* 0x0001e80000100800 */
[----:B------:R-:W3:Y:S04]  /*29ce0*/  LDL R8, [R1+0x2184] ;  /* 0x0021840001087983 */ /* 0x000ee80000100800 */
[----:B0-----:R-:W3:Y:S04]  /*29cf0*/  LDL R7, [R1+0x21a4] ;  /* 0x0021a40001077983 */ /* 0x001ee80000100800 */
[----:B--2---:R0:W-:Y:S04]  /*29d00*/  STL [R1+0x42ec], R4 ;  /* 0x0042ec0401007387 */ /* 0x0041e80000100800 */
[----:B----4-:R-:W-:Y:S04]  /*29d10*/  STL [R1+0x42f0], R28 ;  /* 0x0042f01c01007387 */ /* 0x010fe80000100800 */
[----:B------:R-:W2:Y:S04]  /*29d20*/  LDL R19, [R1+0x20cc] ;  /* 0x0020cc0001137983 */ /* 0x000ea80000100800 */
[----:B------:R-:W4:Y:S04]  /*29d30*/  LDL R10, [R1+0x2108] ;  /* 0x00210800010a7983 */ /* 0x000f280000100800 */
[----:B---3--:R-:W-:Y:S04]  /*29d40*/  STL [R1+0x42f4], R29 ;  /* 0x0042f41d01007387 */ /* 0x008fe80000100800 */
[----:B------:R-:W3:Y:S04]  /*29d50*/  LDL R9, [R1+0x210c] ;  /* 0x00210c0001097983 */ /* 0x000ee80000100800 */
[----:B0-----:R-:W3:Y:S04]  /*29d60*/  LDL R4, [R1+0x2148] ;  /* 0x0021480001047983 */ /* 0x001ee80000100800 */
[----:B------:R-:W-:Y:S04]  /*29d70*/  STL [R1+0x42f8], R27 ;  /* 0x0042f81b01007387 */ /* 0x000fe80000100800 */
[----:B------:R-:W3:Y:S04]  /*29d80*/  LDL R12, [R1+0x214c] ;  /* 0x00214c00010c7983 */ /* 0x000ee80000100800 */
[----:B------:R-:W3:Y:S01]  /*29d90*/  LDL R11, [R1+0x2188] ;  /* 0x00218800010b7983 */ /* 0x000ee20000100800 */
[----:B------:R-:W-:Y:S01]  /*29da0*/  PRMT R6, RZ, 0x7610, R6 ;  /* 0x00007610ff067816 */ /* 0x000fe20000000006 */
[----:B------:R-:W-:Y:S01]  /*29db0*/  @!P0 IMAD.MOV.U32 R15, RZ, RZ, R8 ;  /* 0x000000ffff0f8224 */ /* 0x000fe200078e0008 */
[----:B------:R-:W-:-:S02]  /*29dc0*/  PRMT R25, RZ, 0x7610, R25 ;  /* 0x00007610ff197816 */ /* 0x000fc40000000019 */
[----:B------:R-:W-:Y:S01]  /*29dd0*/  PRMT R21, RZ, 0x7610, R21 ;  /* 0x00007610ff157816 */ /* 0x000fe20000000015 */
[----:B------:R-:W3:Y:S01]  /*29de0*/  LDL R8, [R1+0x1fd8] ;  /* 0x001fd80001087983 */ /* 0x000ee20000100800 */
[----:B------:R-:W-:-:S03]  /*29df0*/  @!P0 IMAD.MOV.U32 R14, RZ, RZ, R7 ;  /* 0x000000ffff0e8224 */ /* 0x000fc600078e0007 */
[----:B------:R-:W3:Y:S04]  /*29e00*/  LDL R7, [R1+0x2010] ;  /* 0x0020100001077983 */ /* 0x000ee80000100800 */
[----:B------:R2:W3:Y:S01]  /*29e10*/  @!P0 LDG.E.U16 R6, desc[UR8][R14.64] ;  /* 0x000000080e068981 */ /* 0x0004e2000c1e1500 */
[----:B------:R-:W-:Y:S01]  /*29e20*/  PRMT R5, RZ, 0x7610, R5 ;  /* 0x00007610ff057816 */ /* 0x000fe20000000005 */
[----:B--2---:R-:W-:Y:S02]  /*29e30*/  @!P0 IMAD.MOV.U32 R15, RZ, RZ, R19 ;  /* 0x000000ffff0f8224 */ /* 0x004fe400078e0013 */
[----:B----4-:R-:W-:-:S05]  /*29e40*/  @!P0 IMAD.MOV.U32 R14, RZ, RZ, R10 ;  /* 0x000000ffff0e8224 */ /* 0x010fca00078e000a */
[----:B------:R3:W2:Y:S02]  /*29e50*/  @!P0 LDG.E.U16 R25, desc[UR8][R14.64] ;  /* 0x000000080e198981 */ /* 0x0006a4000c1e1500 */
[----:B---3--:R-:W-:Y:S02]  /*29e60*/  @!P0 IMAD.MOV.U32 R15, RZ, RZ, R9 ;  /* 0x000000ffff0f8224 */ /* 0x008fe400078e0009 */
[----:B------:R-:W-:-:S05]  /*29e70*/  @!P0 IMAD.MOV.U32 R14, RZ, RZ, R4 ;  /* 0x000000ffff0e8224 */ /* 0x000fca00078e0004 */
[----:B------:R0:W3:Y:S02]  /*29e80*/  @!P0 LDG.E.U16 R21, desc[UR8][R14.64] ;  /* 0x000000080e158981 */ /* 0x0000e4000c1e1500 */
[----:B0-----:R-:W-:Y:S02]  /*29e90*/  @!P0 IMAD.MOV.U32 R15, RZ, RZ, R12 ;  /* 0x000000ffff0f8224 */ /* 0x001fe400078e000c */
[----:B------:R-:W-:-:S05]  /*29ea0*/  @!P0 IMAD.MOV.U32 R14, RZ, RZ, R11 ;  /* 0x000000ffff0e8224 */ /* 0x000fca00078e000b */
[----:B------:R0:W4:Y:S01]  /*29eb0*/  @!P0 LDG.E.U16 R5, desc[UR8][R14.64] ;  /* 0x000000080e058981 */ /* 0x000122000c1e1500 */
[----:B------:R-:W-:-:S03]  /*29ec0*/  PRMT R17, RZ, 0x7610, R17 ;  /* 0x00007610ff117816 */ /* 0x000fc60000000011 */
[----:B------:R1:W-:Y:S04]  /*29ed0*/  STL [R1+0x4304], R6 ;  /* 0x0043040601007387 */ /* 0x0003e80000100800 */
[----:B------:R-:W4:Y:S01]  /*29ee0*/  LDL R10, [R1+0x2014] ;  /* 0x00201400010a7983 */ /* 0x000f220000100800 */
[----:B0-----:R-:W-:Y:S02]  /*29ef0*/  @!P0 IMAD.MOV.U32 R14, RZ, RZ, R7 ;  /* 0x000000ffff0e8224 */ /* 0x001fe400078e0007 */
[----:B------:R-:W-:-:S05]  /*29f00*/  @!P0 IMAD.MOV.U32 R15, RZ, RZ, R8 ;  /* 0x000000ffff0f8224 */ /* 0x000fca00078e0008 */
[----:B------:R0:W4:Y:S04]  /*29f10*/  @!P0 LDG.E.U16 R17, desc[UR8][R14.64] ;  /* 0x000000080e118981 */ /* 0x000128000c1e1500 */
[----:B-1----:R-:W4:Y:S04]  /*29f20*/  LDL R6, [R1+0x2050] ;  /* 0x0020500001067983 */ /* 0x002f280000100800 */
[----:B--2---:R-:W-:Y:S04]  /*29f30*/  STL [R1+0x4308], R25 ;  /* 0x0043081901007387 */ /* 0x004fe80000100800 */
[----:B------:R-:W2:Y:S04]  /*29f40*/  LDL R9, [R1+0x2054] ;  /* 0x0020540001097983 */ /* 0x000ea80000100800 */
[----:B------:R-:W2:Y:S04]  /*29f50*/  LDL R4, [R1+0x2090] ;  /* 0x0020900001047983 */ /* 0x000ea80000100800 */
[----:B---3--:R-:W-:Y:S04]  /*29f60*/  STL [R1+0x430c], R21 ;  /* 0x00430c1501007387 */ /* 0x008fe80000100800 */
[----:B----4-:R1:W-:Y:S04]  /*29f70*/  STL [R1+0x4310], R5 ;  /* 0x0043100501007387 */ /* 0x0103e80000100800 */
[----:B------:R-:W3:Y:S04]  /*29f80*/  LDL R8, [R1+0x2094] ;  /* 0x0020940001087983 */ /* 0x000ee80000100800 */
[----:B------:R-:W4:Y:S01]  /*29f90*/  LDL R7, [R1+0x20d0] ;  /* 0x0020d00001077983 */ /* 0x000f220000100800 */
[----:B------:R-:W-:Y:S01]  /*29fa0*/  PRMT R13, RZ, 0x7610, R13 ;  /* 0x00007610ff0d7816 */ /* 0x000fe2000000000d */
[----:B0-----:R-:W-:Y:S01]  /*29fb0*/  @!P0 IMAD.MOV.U32 R15, RZ, RZ, R10 ;  /* 0x000000ffff0f8224 */ /* 0x001fe200078e000a */
[----:B------:R-:W-:Y:S01]  /*29fc0*/  PRMT R16, RZ, 0x7610, R16 ;  /* 0x00007610ff107816 */ /* 0x000fe20000000010 */
[----:B------:R-:W-:Y:S01]  /*29fd0*/  @!P0 IMAD.MOV.U32 R14, RZ, RZ, R6 ;  /* 0x000000ffff0e8224 */ /* 0x000fe200078e0006 */
[----:B------:R-:W-:Y:S04]  /*29fe0*/  STL [R1+0x4318], R17 ;  /* 0x0043181101007387 */ /* 0x000fe80000100800 */
[----:B------:R-:W4:Y:S04]  /*29ff0*/  LDL R6, [R1+0x218c] ;  /* 0x00218c0001067983 */ /* 0x000f280000100800 */
[----:B-1----:R-:W4:Y:S04]  /*2a000*/  LDL R5, [R1+0x21a0] ;  /* 0x0021a00001057983 */ /* 0x002f280000100800 */
[----:B------:R2:W4:Y:S01]  /*2a010*/  @!P0 LDG.E.U16 R13, desc[UR8][R14.64] ;  /* 0x000000080e0d8981 */ /* 0x000522000c1e1500 */
[----:B------:R-:W-:Y:S01]  /*2a020*/  PRMT R18, RZ, 0x7610, R18 ;  /* 0x00007610ff127816 */ /* 0x000fe20000000012 */
[----:B--2---:R-:W-:-:S02]  /*2a030*/  @!P0 IMAD.MOV.U32 R15, RZ, RZ, R9 ;  /* 0x000000ffff0f8224 */ /* 0x004fc400078e0009 */
[----:B------:R-:W-:-:S05]  /*2a040*/  @!P0 IMAD.MOV.U32 R14, RZ, RZ, R4 ;  /* 0x000000ffff0e8224 */ /* 0x000fca00078e0004 */
[----:B------:R3:W2:Y:S02]  /*2a050*/  @!P0 LDG.E.U16 R16, desc[UR8][R14.64] ;  /* 0x000000080e108981 */ /* 0x0006a4000c1e1500 */
[----:B---3--:R-:W-:Y:S02]  /*2a060*/  @!P0 IMAD.MOV.U32 R15, RZ, RZ, R8 ;  /* 0x000000ffff0f8224 */ /* 0x008fe400078e0008 */
[----:B----4-:R-:W-:-:S05]  /*2a070*/  @!P0 IMAD.MOV.U32 R14, RZ, RZ, R7 ;  /* 0x000000ffff0e8224 */ /* 0x010fca00078e0007 */
[----:B------:R0:W3:Y:S01]  /*2a080*/  @!P0 LDG.E.U16 R18, desc[UR8][R14.64] ;  /* 0x000000080e128981 */ /* 0x0000e2000c1e1500 */
[----:B------:R-:W-:Y:S01]  /*2a090*/  PRMT R20, RZ, 0x7610, R20 ;  /* 0x00007610ff147816 */ /* 0x000fe20000000014 */
[----:B0-----:R-:W-:Y:S02]  /*2a0a0*/  @!P0 IMAD.MOV.U32 R15, RZ, RZ, R6 ;  /* 0x000000ffff0f8224 */ /* 0x001fe400078e0006 */
[----:B------:R-:W-:Y:S04]  /*2a0b0*/  STL [R1+0x431c], R13 ;  /* 0x00431c0d01007387 */ /* 0x000fe80000100800 */
[----:B------:R-:W4:Y:S04]  /*2a0c0*/  LDL R11, [R1+0x20d4] ;  /* 0x0020d400010b7983 */ /* 0x000f280000100800 */
[----:B------:R-:W4:Y:S01]  /*2a0d0*/  LDL R10, [R1+0x2110] ;  /* 0x00211000010a7983 */ /* 0x000f220000100800 */
[----:B------:R-:W-:-:S03]  /*2a0e0*/  @!P0 IMAD.MOV.U32 R14, RZ, RZ, R5 ;  /* 0x000000ffff0e8224 */ /* 0x000fc600078e0005 */
[----:B------:R-:W4:Y:S04]  /*2a0f0*/  LDL.LU R4, [R1+0xe80] ;  /* 0x000e800001047983 */ /* 0x000f280000300800 */
[----:B------:R-:W4:Y:S04]  /*2a100*/  LDL.LU R12, [R1+0xe78] ;  /* 0x000e7800010c7983 */ /* 0x000f280000300800 */
[----:B------:R4:W4:Y:S04]  /*2a110*/  @!P0 LDG.E.U16 R20, desc[UR8][R14.64] ;  /* 0x000000080e148981 */ /* 0x000928000c1e1500 */
[----:B--2---:R-:W-:Y:S04]  /*2a120*/  STL [R1+0x4320], R16 ;  /* 0x0043201001007387 */ /* 0x004fe80000100800 */
[----:B------:R-:W2:Y:S04]  /*2a130*/  LDL R9, [R1+0x2114] ;  /* 0x0021140001097983 */ /* 0x000ea80000100800 */
[----:B------:R-:W2:Y:S04]  /*2a140*/  LDL R7, [R1+0x2150] ;  /* 0x0021500001077983 */ /* 0x000ea80000100800 */
[----:B---3--:R-:W-:Y:S04]  /*2a150*/  STL [R1+0x4324], R18 ;  /* 0x0043241201007387 */ /* 0x008fe80000100800 */
[----:B------:R-:W3:Y:S04]  /*2a160*/  LDL R6, [R1+0x2154] ;  /* 0x0021540001067983 */ /* 0x000ee80000100800 */
[----:B------:R-:W3:Y:S01]  /*2a170*/  LDL R5, [R1+0x2190] ;  /* 0x0021900001057983 */ /* 0x000ee20000100800 */
[----:B------:R-:W-:-:S03]  /*2a180*/  PRMT R22, RZ, 0x7610, R22 ;  /* 0x00007610ff167816 */ /* 0x000fc60000000016 */
[----:B------:R-:W3:Y:S04]  /*2a190*/  LDL.LU R29, [R1+0xe70] ;  /* 0x000e7000011d7983 */ /* 0x000ee80000300800 */
[----:B------:R-:W3:Y:S01]  /*2a1a0*/  LDL.LU R26, [R1+0xe68] ;  /* 0x000e6800011a7983 */ /* 0x000ee20000300800 */
[----:B------:R-:W-:-:S03]  /*2a1b0*/  PRMT R23, RZ, 0x7610, R23 ;  /* 0x00007610ff177816 */ /* 0x000fc60000000017 */
[----:B------:R-:W3:Y:S01]  /*2a1c0*/  LDL.LU R8, [R1+0xe60] ;  /* 0x000e600001087983 */ /* 0x000ee20000300800 */
[----:B----4-:R-:W-:Y:S02]  /*2a1d0*/  @!P0 IMAD.MOV.U32 R15, RZ, RZ, R11 ;  /* 0x000000ffff0f8224 */ /* 0x010fe400078e000b */
[----:B------:R-:W-:-:S05]  /*2a1e0*/  @!P0 IMAD.MOV.U32 R14, RZ, RZ, R10 ;  /* 0x000000ffff0e8224 */ /* 0x000fca00078e000a */
[----:B------:R2:W4:Y:S04]  /*2a1f0*/  @!P0 LDG.E.U16 R22, desc[UR8][R14.64] ;  /* 0x000000080e168981 */ /* 0x000528000c1e1500 */
[----:B------:R0:W-:Y:S01]  /*2a200*/  STL [R1+0x4328], R20 ;  /* 0x0043281401007387 */ /* 0x0001e20000100800 */
[----:B------:R-:W-:-:S03]  /*2a210*/  PRMT R24, RZ, 0x7610, R24 ;  /* 0x00007610ff187816 */ /* 0x000fc60000000018 */
[----:B0-----:R-:W4:Y:S04]  /*2a220*/  LDL.LU R20, [R1+0xe50] ;  /* 0x000e500001147983 */ /* 0x001f280000300800 */
[----:B------:R-:W4:Y:S04]  /*2a230*/  LDL.LU R18, [R1+0x6a4] ;  /* 0x0006a40001127983 */ /* 0x000f280000300800 */
[----:B------:R-:W4:Y:S04]  /*2a240*/  LDL.LU R28, [R1+0x69c] ;  /* 0x00069c00011c7983 */ /* 0x000f280000300800 */
[----:B------:R-:W4:Y:S04]  /*2a250*/  LDL.LU R19, [R1+0x694] ;  /* 0x0006940001137983 */ /* 0x000f280000300800 */
[----:B------:R0:W-:Y:S04]  /*2a260*/  STS.U16 [R3+UR4+0x5880], R4 ;  /* 0x0058800403007988 */ /* 0x0001e80008000404 */
[----:B------:R1:W-:Y:S01]  /*2a270*/  STS.U16 [R3+UR4+0x5900], R12 ;  /* 0x0059000c03007988 */ /* 0x0003e20008000404 */
[----:B--2---:R-:W-:-:S02]  /*2a280*/  @!P0 IMAD.MOV.U32 R15, RZ, RZ, R9 ;  /* 0x000000ffff0f8224 */ /* 0x004fc400078e0009 */
[----:B------:R-:W-:Y:S02]  /*2a290*/  @!P0 IMAD.MOV.U32 R14, RZ, RZ, R7 ;  /* 0x000000ffff0e8224 */ /* 0x000fe400078e0007 */
[----:B------:R-:W2:Y:S04]  /*2a2a0*/  LDL.LU R7, [R1+0x66c] ;  /* 0x00066c0001077983 */ /* 0x000ea80000300800 */
[----:B------:R3:W2:Y:S04]  /*2a2b0*/  @!P0 LDG.E.U16 R23, desc[UR8][R14.64] ;  /* 0x000000080e178981 */ /* 0x0006a8000c1e1500 */
[----:B------:R-:W2:Y:S04]  /*2a2c0*/  LDL.LU R9, [R1+0x664] ;  /* 0x0006640001097983 */ /* 0x000ea80000300800 */
[----:B------:R-:W2:Y:S04]  /*2a2d0*/  LDL.LU R16, [R1+0x65c] ;  /* 0x00065c0001107983 */ /* 0x000ea80000300800 */
[----:B------:R-:W2:Y:S04]  /*2a2e0*/  LDL.LU R13, [R1+0x654] ;  /* 0x00065400010d7983 */ /* 0x000ea80000300800 */
[----:B------:R-:W2:Y:S04]  /*2a2f0*/  LDL.LU R10, [R1+0x62c] ;  /* 0x00062c00010a7983 */ /* 0x000ea80000300800 */
[----:B------:R-:W2:Y:S01]  /*2a300*/  LDL.LU R11, [R1+0x550] ;  /* 0x00055000010b7983 */ /* 0x000ea20000300800 */
[----:B---3--:R-:W-:-:S02]  /*2a310*/  @!P0 IMAD.MOV.U32 R15, RZ, RZ, R6 ;  /* 0x000000ffff0f8224 */ /* 0x008fc400078e0006 */
[----:B------:R-:W-:-:S05]  /*2a320*/  @!P0 IMAD.MOV.U32 R14, RZ, RZ, R5 ;  /* 0x000000ffff0e8224 */ /* 0x000fca00078e0005 */
[----:B------:R3:W3:Y:S04]  /*2a330*/  @!P0 LDG.E.U16 R24, desc[UR8][R14.64] ;  /* 0x000000080e188981 */ /* 0x0006e8000c1e1500 */
[----:B------:R-:W4:Y:S04]  /*2a340*/  LDL.LU R15, [R1+0xe58] ;  /* 0x000e5800010f7983 */ /* 0x000f280000300800 */
[----:B------:R-:W3:Y:S04]  /*2a350*/  LDL.LU R17, [R1+0x548] ;  /* 0x0005480001117983 */ /* 0x000ee80000300800 */
[----:B------:R-:W3:Y:S04]  /*2a360*/  LDL.LU R5, [R1+0x540] ;  /* 0x0005400001057983 */ /* 0x000ee80000300800 */
[----:B------:R-:W3:Y:S04]  /*2a370*/  LDL.LU R21, [R1+0x538] ;  /* 0x0005380001157983 */ /* 0x000ee80000300800 */
[----:B------:R-:W3:Y:S04]  /*2a380*/  LDL.LU R25, [R1+0x530] ;  /* 0x0005300001197983 */ /* 0x000ee80000300800 */
[----:B------:R-:W3:Y:S04]  /*2a390*/  LDL.LU R6, [R1+0x528] ;  /* 0x0005280001067983 */ /* 0x000ee80000300800 */
[----:B0-----:R-:W3:Y:S04]  /*2a3a0*/  LDL.LU R4, [R1+0x520] ;  /* 0x0005200001047983 */ /* 0x001ee80000300800 */
[----:B-1----:R-:W3:Y:S04]  /*2a3b0*/  LDL.LU R12, [R1+0x518] ;  /* 0x00051800010c7983 */ /* 0x002ee80000300800 */
[----:B------:R-:W-:Y:S04]  /*2a3c0*/  STS.U16 [R3+UR4+0x5980], R29 ;  /* 0x0059801d03007988 */ /* 0x000fe80008000404 */
[----:B------:R0:W-:Y:S04]  /*2a3d0*/  STS.U16 [R3+UR4+0x5a00], R26 ;  /* 0x005a001a03007988 */ /* 0x0001e80008000404 */
[----:B------:R1:W-:Y:S04]  /*2a3e0*/  STS.U16 [R3+UR4+0x5a80], R8 ;  /* 0x005a800803007988 */ /* 0x0003e80008000404 */
[----:B0-----:R-:W3:Y:S04]  /*2a3f0*/  LDL.LU R26, [R1+0x380] ;  /* 0x00038000011a7983 */ /* 0x001ee80000300800 */
[----:B------:R-:W3:Y:S04]  /*2a400*/  LDL.LU R27, [R1+0x378] ;  /* 0x00037800011b7983 */ /* 0x000ee80000300800 */
[----:B------:R-:W3:Y:S04]  /*2a410*/  LDL.LU R29, [R1+0x370] ;  /* 0x00037000011d7983 */ /* 0x000ee80000300800 */
[----:B-1----:R-:W3:Y:S04]  /*2a420*/  LDL.LU R8, [R1+0x368] ;  /* 0x0003680001087983 */ /* 0x002ee80000300800 */
[----:B----4-:R-:W-:Y:S04]  /*2a430*/  STS.U16 [R3+UR4+0x5b00], R15 ;  /* 0x005b000f03007988 */ /* 0x010fe80008000404 */
[----:B------:R-:W-:Y:S04]  /*2a440*/  STS.U16 [R3+UR4+0x5b80], R20 ;  /* 0x005b801403007988 */ /* 0x000fe80008000404 */
[----:B------:R-:W-:Y:S04]  /*2a450*/  STS.U16 [R3+UR4+0x7800], R18 ;  /* 0x0078001203007988 */ /* 0x000fe80008000404 */
[----:B------:R-:W-:Y:S04]  /*2a460*/  STS.U16 [R3+UR4+0x7880], R28 ;  /* 0x0078801c03007988 */ /* 0x000fe80008000404 */
[----:B------:R0:W-:Y:S04]  /*2a470*/  STS.U16 [R3+UR4+0x7900], R19 ;  /* 0x0079001303007988 */ /* 0x0001e80008000404 */
[----:B--2---:R1:W-:Y:S04]  /*2a480*/  STS.U16 [R3+UR4+0x7980], R7 ;  /* 0x0079800703007988 */ /* 0x0043e80008000404 */
[----:B------:R2:W-:Y:S04]  /*2a490*/  STS.U16 [R3+UR4+0x7a00], R9 ;  /* 0x007a000903007988 */ /* 0x0005e80008000404 */
[----:B------:R-:W-:Y:S04]  /*2a4a0*/  STS.U16 [R3+UR4+0x7a80], R16 ;  /* 0x007a801003007988 */ /* 0x000fe80008000404 */
[----:B------:R-:W-:Y:S04]  /*2a4b0*/  STS.U16 [R3+UR4+0x7b00], R13 ;  /* 0x007b000d03007988 */ /* 0x000fe80008000404 */
[----:B0-----:R-:W4:Y:S04]  /*2a4c0*/  LDL.LU R19, [R1+0x360] ;  /* 0x0003600001137983 */ /* 0x001f280000300800 */
[----:B------:R-:W4:Y:S04]  /*2a4d0*/  LDL.LU R28, [R1+0x358] ;  /* 0x00035800011c7983 */ /* 0x000f280000300800 */
[----:B-1----:R-:W4:Y:S04]  /*2a4e0*/  LDL.LU R7, [R1+0x350] ;  /* 0x0003500001077983 */ /* 0x002f280000300800 */
[----:B------:R0:W-:Y:S04]  /*2a4f0*/  STS.U16 [R3+UR4+0x7b80], R10 ;  /* 0x007b800a03007988 */ /* 0x0001e80008000404 */
[----:B--2---:R-:W2:Y:S04]  /*2a500*/  LDL.LU R9, [R1+0x348] ;  /* 0x0003480001097983 */ /* 0x004ea80000300800 */
[----:B------:R1:W-:Y:S04]  /*2a510*/  STS.U16 [R3+UR4+0x9800], R11 ;  /* 0x0098000b03007988 */ /* 0x0003e80008000404 */
[----:B---3--:R-:W-:Y:S04]  /*2a520*/  STS.U16 [R3+UR4+0x9880], R17 ;  /* 0x0098801103007988 */ /* 0x008fe80008000404 */
[----:B------:R-:W-:Y:S04]  /*2a530*/  STS.U16 [R3+UR4+0x9900], R5 ;  /* 0x0099000503007988 */ /* 0x000fe80008000404 */
[----:B------:R-:W-:Y:S04]  /*2a540*/  STS.U16 [R3+UR4+0x9980], R21 ;  /* 0x0099801503007988 */ /* 0x000fe80008000404 */
[----:B------:R-:W-:Y:S04]  /*2a550*/  STS.U16 [R3+UR4+0x9a00], R25 ;  /* 0x009a001903007988 */ /* 0x000fe80008000404 */
[----:B------:R-:W-:Y:S04]  /*2a560*/  STS.U16 [R3+UR4+0x9a80], R6 ;  /* 0x009a800603007988 */ /* 0x000fe80008000404 */
[----:B------:R3:W-:Y:S04]  /*2a570*/  STS.U16 [R3+UR4+0x9b00], R4 ;  /* 0x009b000403007988 */ /* 0x0007e80008000404 */
[----:B0-----:R-:W2:Y:S04]  /*2a580*/  LDL.LU R10, [R1+0x25c] ;  /* 0x00025c00010a7983 */ /* 0x001ea80000300800 */
[----:B-1----:R-:W2:Y:S04]  /*2a590*/  LDL.LU R11, [R1+0x254] ;  /* 0x00025400010b7983 */ /* 0x002ea80000300800 */
[----:B------:R0:W-:Y:S04]  /*2a5a0*/  STS.U16 [R3+UR4+0x9b80], R12 ;  /* 0x009b800c03007988 */ /* 0x0001e80008000404 */
[----:B---3--:R-:W3:Y:S04]  /*2a5b0*/  LDL.LU R4, [R1+0x24c] ;  /* 0x00024c0001047983 */ /* 0x008ee80000300800 */
[----:B0-----:R-:W3:Y:S04]  /*2a5c0*/  LDL.LU R12, [R1+0x244] ;  /* 0x00024400010c7983 */ /* 0x001ee80000300800 */
[----:B------:R0:W-:Y:S04]  /*2a5d0*/  STS.U16 [R3+UR4+0xb800], R26 ;  /* 0x00b8001a03007988 */ /* 0x0001e80008000404 */
[----:B------:R-:W-:Y:S04]  /*2a5e0*/  STS.U16 [R3+UR4+0xb880], R27 ;  /* 0x00b8801b03007988 */ /* 0x000fe80008000404 */
[----:B------:R-:W-:Y:S04]  /*2a5f0*/  STS.U16 [R3+UR4+0xb900], R29 ;  /* 0x00b9001d03007988 */ /* 0x000fe80008000404 */
[----:B------:R1:W-:Y:S04]  /*2a600*/  STS.U16 [R3+UR4+0xb980], R8 ;  /* 0x00b9800803007988 */ /* 0x0003e80008000404 */
[----:B0-----:R-:W3:Y:S04]  /*2a610*/  LDL.LU R26, [R1+0x23c] ;  /* 0x00023c00011a7983 */ /* 0x001ee80000300800 */
[----:B------:R-:W3:Y:S04]  /*2a620*/  LDL.LU R15, [R1+0x234] ;  /* 0x00023400010f7983 */ /* 0x000ee80000300800 */
[----:B------:R-:W3:Y:S04]  /*2a630*/  LDL.LU R20, [R1+0x22c] ;  /* 0x00022c0001147983 */ /* 0x000ee80000300800 */
[----:B------:R-:W3:Y:S04]  /*2a640*/  LDL.LU R18, [R1+0x224] ;  /* 0x0002240001127983 */ /* 0x000ee80000300800 */
[----:B------:R-:W3:Y:S04]  /*2a650*/  LDL.LU R16, [R1+0x120] ;  /* 0x0001200001107983 */ /* 0x000ee80000300800 */
[----:B-1----:R-:W3:Y:S04]  /*2a660*/  LDL.LU R8, [R1+0x118] ;  /* 0x0001180001087983 */ /* 0x002ee80000300800 */
[----:B------:R-:W3:Y:S04]  /*2a670*/  LDL.LU R13, [R1+0x110] ;  /* 0x00011000010d7983 */ /* 0x000ee80000300800 */
[----:B----4-:R0:W-:Y:S04]  /*2a680*/  STS.U16 [R3+UR4+0xba00], R19 ;  /* 0x00ba001303007988 */ /* 0x0101e80008000404 */
[----:B------:R-:W-:Y:S04]  /*2a690*/  STS.U16 [R3+UR4+0xba80], R28 ;  /* 0x00ba801c03007988 */ /* 0x000fe80008000404 */
[----:B------:R1:W-:Y:S04]  /*2a6a0*/  STS.U16 [R3+UR4+0xbb00], R7 ;  /* 0x00bb000703007988 */ /* 0x0003e80008000404 */
[----:B--2---:R2:W-:Y:S04]  /*2a6b0*/  STS.U16 [R3+UR4+0xbb80], R9 ;  /* 0x00bb800903007988 */ /* 0x0045e80008000404 */
[----:B0-----:R-:W4:Y:S04]  /*2a6c0*/  LDL.LU R19, [R1+0x108] ;  /* 0x0001080001137983 */ /* 0x001f280000300800 */
[----:B------:R-:W4:Y:S04]  /*2a6d0*/  LDL.LU R17, [R1+0xf8] ;  /* 0x0000f80001117983 */ /* 0x000f280000300800 */
[----:B------:R-:W4:Y:S04]  /*2a6e0*/  LDL.LU R5, [R1+0xf0] ;  /* 0x0000f00001057983 */ /* 0x000f280000300800 */
[----:B-1----:R-:W4:Y:S04]  /*2a6f0*/  LDL.LU R7, [R1+0xe8] ;  /* 0x0000e80001077983 */ /* 0x002f280000300800 */
[----:B--2---:R-:W2:Y:S04]  /*2a700*/  LDL.LU R9, [R1+0xfec] ;  /* 0x000fec0001097983 */ /* 0x004ea80000300800 */
[----:B------:R-:W2:Y:S04]  /*2a710*/  LDL.LU R21, [R1+0xfe8] ;  /* 0x000fe80001157983 */ /* 0x000ea80000300800 */
[----:B------:R-:W2:Y:S04]  /*2a720*/  LDL.LU R25, [R1+0xfe4] ;  /* 0x000fe40001197983 */ /* 0x000ea80000300800 */
[----:B------:R-:W2:Y:S04]  /*2a730*/  LDL.LU R6, [R1+0xfe0] ;  /* 0x000fe00001067983 */ /* 0x000ea80000300800 */
[----:B------:R0:W-:Y:S04]  /*2a740*/  STS.U16 [R3+UR4+0xd800], R10 ;  /* 0x00d8000a03007988 */ /* 0x0001e80008000404 */
[----:B------:R-:W2:Y:S04]  /*2a750*/  LDL.LU R27, [R1+0xfdc] ;  /* 0x000fdc00011b7983 */ /* 0x000ea80000300800 */
[----:B------:R1:W-:Y:S04]  /*2a760*/  STS.U16 [R3+UR4+0xd880], R11 ;  /* 0x00d8800b03007988 */ /* 0x0003e80008000404 */
[----:B------:R-:W2:Y:S04]  /*2a770*/  LDL.LU R29, [R1+0xfd8] ;  /* 0x000fd800011d7983 */ /* 0x000ea80000300800 */
[----:B---3--:R-:W-:Y:S04]  /*2a780*/  STS.U16 [R3+UR4+0xd900], R4 ;  /* 0x00d9000403007988 */ /* 0x008fe80008000404 */
[----:B------:R3:W-:Y:S04]  /*2a790*/  STS.U16 [R3+UR4+0xd980], R12 ;  /* 0x00d9800c03007988 */ /* 0x0007e80008000404 */
[----:B0-----:R-:W2:Y:S04]  /*2a7a0*/  LDL.LU R10, [R1+0xfd4] ;  /* 0x000fd400010a7983 */ /* 0x001ea80000300800 */
[----:B-1----:R-:W2:Y:S04]  /*2a7b0*/  LDL.LU R11, [R1+0xfd0] ;  /* 0x000fd000010b7983 */ /* 0x002ea80000300800 */
[----:B---3--:R-:W3:Y:S01]  /*2a7c0*/  LDL.LU R12, [R1+0xf68] ;  /* 0x000f6800010c7983 */ /* 0x008ee20000300800 */
[----:B------:R-:W0:Y:S03]  /*2a7d0*/  S2R R2, SR_TID.X ;  /* 0x0000000000027919 */ /* 0x000e260000002100 */
[----:B------:R1:W-:Y:S04]  /*2a7e0*/  STS.U16 [R3+UR4+0xda00], R26 ;  /* 0x00da001a03007988 */ /* 0x0003e80008000404 */
[----:B------:R-:W-:Y:S04]  /*2a7f0*/  STS.U16 [R3+UR4+0xda80], R15 ;  /* 0x00da800f03007988 */ /* 0x000fe80008000404 */
[----:B------:R-:W3:Y:S04]  /*2a800*/  LDL.LU R28, [R1+0xf60] ;  /* 0x000f6000011c7983 */ /* 0x000ee80000300800 */
[----:B------:R-:W-:Y:S04]  /*2a810*/  STS.U16 [R3+UR4+0xdb00], R20 ;  /* 0x00db001403007988 */ /* 0x000fe80008000404 */
[----:B------:R-:W3:Y:S04]  /*2a820*/  LDL.LU R4, [R1+0xf58] ;  /* 0x000f580001047983 */ /* 0x000ee80000300800 */
[----:B------:R-:W-:Y:S04]  /*2a830*/  STS.U16 [R3+UR4+0xdb80], R18 ;  /* 0x00db801203007988 */ /* 0x000fe80008000404 */
[----:B------:R-:W-:Y:S04]  /*2a840*/  STS.U16 [R3+UR4+0xf800], R16 ;  /* 0x00f8001003007988 */ /* 0x000fe80008000404 */
[----:B------:R0:W-:Y:S04]  /*2a850*/  STS.U16 [R3+UR4+0xf880], R8 ;  /* 0x00f8800803007988 */ /* 0x0001e80008000404 */
[----:B------:R-:W-:Y:S04]  /*2a860*/  STS.U16 [R3+UR4+0xf900], R13 ;  /* 0x00f9000d03007988 */ /* 0x000fe80008000404 */
[----:B-1----:R-:W3:Y:S04]  /*2a870*/  LDL.LU R26, [R1+0xf50] ;  /* 0x000f5000011a7983 */ /* 0x002ee80000300800 */
[----:B0-----:R-:W3:Y:S01]  /*2a880*/  LDL.LU R8, [R1+0xf48] ;  /* 0x000f480001087983 */ /* 0x001ee20000300800 */
[----:B------:R-:W-:-:S05]  /*2a890*/  LOP3.LUT R2, R2, 0x3f, RZ, 0xc0, !PT ;  /* 0x0000003f02027812 */ /* 0x000fca00078ec0ff */
[----:B------:R-:W-:Y:S01]  /*2a8a0*/  IMAD.SHL.U32 R2, R2, 0x2, RZ ;  /* 0x0000000202027824 */ /* 0x000fe200078e00ff */
[----:B----4-:R0:W-:Y:S04]  /*2a8b0*/  STS.U16 [R3+UR4+0xf980], R19 ;  /* 0x00f9801303007988 */ /* 0x0101e80008000404 */
[----:B------:R1:W-:Y:S04]  /*2a8c0*/  STS.U16 [R3+UR4+0xfa00], R0 ;  /* 0x00fa000003007988 */ /* 0x0003e80008000404 */
[----:B------:R-:W-:Y:S04]  /*2a8d0*/  STS.U16 [R3+UR4+0xfa80], R17 ;  /* 0x00fa801103007988 */ /* 0x000fe80008000404 */
[----:B------:R-:W-:Y:S04]  /*2a8e0*/  STS.U16 [R3+UR4+0xfb00], R5 ;  /* 0x00fb000503007988 */ /* 0x000fe80008000404 */
[----:B------:R4:W-:Y:S04]  /*2a8f0*/  STS.U16 [R3+UR4+0xfb80], R7 ;  /* 0x00fb800703007988 */ /* 0x0009e80008000404 */
[----:B0-----:R-:W3:Y:S01]  /*2a900*/  LDL.LU R19, [R1+0xf40] ;  /* 0x000f400001137983 */ /* 0x001ee20000300800 */
[----:B-1----:R-:W-:-:S03]  /*2a910*/  LOP3.LUT R0, R2, 0x70, RZ, 0x3c, !PT ;  /* 0x0000007002007812 */ /* 0x002fc600078e3cff */
[----:B----4-:R-:W4:Y:S04]  /*2a920*/  LDL.LU R7, [R1+0xf38] ;  /* 0x000f380001077983 */ /* 0x010f280000300800 */
[----:B--2---:R0:W-:Y:S04]  /*2a930*/  STS.U16 [R0+UR4+0x1c00], R9 ;  /* 0x001c000900007988 */ /* 0x0041e80008000404 */
[----:B------:R-:W-:Y:S04]  /*2a940*/  STS.U16 [R0+UR4+0x1c80], R21 ;  /* 0x001c801500007988 */ /* 0x000fe80008000404 */
[----:B------:R-:W-:Y:S04]  /*2a950*/  STS.U16 [R0+UR4+0x1d00], R25 ;  /* 0x001d001900007988 */ /* 0x000fe80008000404 */
[----:B------:R-:W-:Y:S04]  /*2a960*/  STS.U16 [R0+UR4+0x1d80], R6 ;  /* 0x001d800600007988 */ /* 0x000fe80008000404 */
[----:B------:R-:W-:Y:S04]  /*2a970*/  STS.U16 [R0+UR4+0x1e00], R27 ;  /* 0x001e001b00007988 */ /* 0x000fe80008000404 */
[----:B------:R-:W-:Y:S04]  /*2a980*/  STS.U16 [R0+UR4+0x1e80], R29 ;  /* 0x001e801d00007988 */ /* 0x000fe80008000404 */
[----:B------:R1:W-:Y:S04]  /*2a990*/  STS.U16 [R0+UR4+0x1f00], R10 ;  /* 0x001f000a00007988 */ /* 0x0003e80008000404 */
[----:B------:R2:W-:Y:S04]  /*2a9a0*/  STS.U16 [R0+UR4+0x1f80], R11 ;  /* 0x001f800b00007988 */ /* 0x0005e80008000404 */
[----:B0-----:R-:W4:Y:S04]  /*2a9b0*/  LDL.LU R9, [R1+0xf30] ;  /* 0x000f300001097983 */ /* 0x001f280000300800 */
[----:B---3--:R0:W-:Y:S04]  /*2a9c0*/  STS.U16 [R0+UR4+0x3c00], R12 ;  /* 0x003c000c00007988 */ /* 0x0081e80008000404 */
[----:B-1----:R-:W3:Y:S04]  /*2a9d0*/  LDL.LU R10, [R1+0xe48] ;  /* 0x000e4800010a7983 */ /* 0x002ee80000300800 */
[----:B--2---:R-:W2:Y:S04]  /*2a9e0*/  LDL.LU R11, [R1+0xe40] ;  /* 0x000e4000010b7983 */ /* 0x004ea80000300800 */
[----:B0-----:R-:W2:Y:S04]  /*2a9f0*/  LDL.LU R12, [R1+0xe38] ;  /* 0x000e3800010c7983 */ /* 0x001ea80000300800 */
[----:B------:R-:W2:Y:S04]  /*2aa00*/  LDL.LU R2, [R1+0xe30] ;  /* 0x000e300001027983 */ /* 0x000ea80000300800 */
[----:B------:R-:W-:Y:S04]  /*2aa10*/  STS.U16 [R0+UR4+0x3c80], R28 ;  /* 0x003c801c00007988 */ /* 0x000fe80008000404 */
[----:B------:R-:W2:Y:S04]  /*2aa20*/  LDL.LU R14, [R1+0xe28] ;  /* 0x000e2800010e7983 */ /* 0x000ea80000300800 */
[----:B------:R-:W-:Y:S04]  /*2aa30*/  STS.U16 [R0+UR4+0x3d00], R4 ;  /* 0x003d000400007988 */ /* 0x000fe80008000404 */
[----:B------:R-:W2:Y:S04]  /*2aa40*/  LDL.LU R15, [R1+0xe20] ;  /* 0x000e2000010f7983 */ /* 0x000ea80000300800 */
[----:B------:R0:W-:Y:S04]  /*2aa50*/  STS.U16 [R0+UR4+0x3d80], R26 ;  /* 0x003d801a00007988 */ /* 0x0001e80008000404 */
[----:B------:R-:W2:Y:S04]  /*2aa60*/  LDL.LU R20, [R1+0xe18] ;  /* 0x000e180001147983 */ /* 0x000ea80000300800 */
[----:B------:R1:W-:Y:S04]  /*2aa70*/  STS.U16 [R0+UR4+0x3e00], R8 ;  /* 0x003e000800007988 */ /* 0x0003e80008000404 */
[----:B0-----:R-:W2:Y:S04]  /*2aa80*/  LDL.LU R26, [R1+0xe10] ;  /* 0x000e1000011a7983 */ /* 0x001ea80000300800 */
[----:B------:R-:W2:Y:S04]  /*2aa90*/  LDL.LU R18, [R1+0x624] ;  /* 0x0006240001127983 */ /* 0x000ea80000300800 */
[----:B------:R-:W2:Y:S04]  /*2aaa0*/  LDL.LU R16, [R1+0x61c] ;  /* 0x00061c0001107983 */ /* 0x000ea80000300800 */
[----:B------:R-:W2:Y:S04]  /*2aab0*/  LDL.LU R13, [R1+0x614] ;  /* 0x00061400010d7983 */ /* 0x000ea80000300800 */
[----:B------:R-:W2:Y:S04]  /*2aac0*/  LDL.LU R4, [R1+0x60c] ;  /* 0x00060c0001047983 */ /* 0x000ea80000300800 */
[----:B------:R-:W2:Y:S04]  /*2aad0*/  LDL.LU R17, [R1+0x604] ;  /* 0x0006040001117983 */ /* 0x000ea80000300800 */
[----:B------:R-:W2:Y:S04]  /*2aae0*/  LDL.LU R5, [R1+0x5fc] ;  /* 0x0005fc0001057983 */ /* 0x000ea80000300800 */
[----:B-1----:R-:W2:Y:S04]  /*2aaf0*/  LDL.LU R8, [R1+0x5f4] ;  /* 0x0005f40001087983 */ /* 0x002ea80000300800 */
[----:B------:R0:W-:Y:S04]  /*2ab00*/  STS.U16 [R0+UR4+0x3e80], R19 ;  /* 0x003e801300007988 */ /* 0x0001e80008000404 */
[----:B----4-:R1:W-:Y:S04]  /*2ab10*/  STS.U16 [R0+UR4+0x3f00], R7 ;  /* 0x003f000700007988 */ /* 0x0103e80008000404 */
[----:B0-----:R-:W4:Y:S04]  /*2ab20*/  LDL.LU R19, [R1+0x5ec] ;  /* 0x0005ec0001137983 */ /* 0x001f280000300800 */
[----:B------:R-:W4:Y:S04]  /*2ab30*/  LDL.LU R21, [R1+0x510] ;  /* 0x0005100001157983 */ /* 0x000f280000300800 */
[----:B------:R-:W4:Y:S04]  /*2ab40*/  LDL.LU R25, [R1+0x508] ;  /* 0x0005080001197983 */ /* 0x000f280000300800 */
[----:B------:R-:W4:Y:S04]  /*2ab50*/  LDL.LU R6, [R1+0x500] ;  /* 0x0005000001067983 */ /* 0x000f280000300800 */
[----:B------:R-:W4:Y:S04]  /*2ab60*/  LDL.LU R27, [R1+0x4f8] ;  /* 0x0004f800011b7983 */ /* 0x000f280000300800 */
[----:B------:R-:W4:Y:S04]  /*2ab70*/  LDL.LU R29, [R1+0x4f0] ;  /* 0x0004f000011d7983 */ /* 0x000f280000300800 */
[----:B------:R-:W4:Y:S04]  /*2ab80*/  LDL.LU R28, [R1+0x4e8] ;  /* 0x0004e800011c7983 */ /* 0x000f280000300800 */
[----:B------:R0:W-:Y:S04]  /*2ab90*/  STS.U16 [R0+UR4+0x3f80], R9 ;  /* 0x003f800900007988 */ /* 0x0001e80008000404 */
[----:B-1----:R-:W4:Y:S04]  /*2aba0*/  LDL.LU R7, [R1+0x4e0] ;  /* 0x0004e00001077983 */ /* 0x002f280000300800 */
[----:B---3--:R1:W-:Y:S04]  /*2abb0*/  STS.U16 [R0+UR4+0x5c00], R10 ;  /* 0x005c000a00007988 */ /* 0x0083e80008000404 */
[----:B--2---:R2:W-:Y:S04]  /*2abc0*/  STS.U16 [R0+UR4+0x5c80], R11 ;  /* 0x005c800b00007988 */ /* 0x0045e80008000404 */
[----:B0-----:R-:W3:Y:S04]  /*2abd0*/  LDL.LU R9, [R1+0x498] ;  /* 0x0004980001097983 */ /* 0x001ee80000300800 */
[----:B------:R0:W-:Y:S04]  /*2abe0*/  STS.U16 [R0+UR4+0x5d00], R12 ;  /* 0x005d000c00007988 */ /* 0x0001e80008000404 */
[----:B-1----:R-:W3:Y:S04]  /*2abf0*/  LDL.LU R10, [R1+0x340] ;  /* 0x00034000010a7983 */ /* 0x002ee80000300800 */
[----:B--2---:R-:W2:Y:S04]  /*2ac00*/  LDL.LU R11, [R1+0x338] ;  /* 0x00033800010b7983 */ /* 0x004ea80000300800 */
[----:B0-----:R-:W2:Y:S04]  /*2ac10*/  LDL.LU R12, [R1+0x330] ;  /* 0x00033000010c7983 */ /* 0x001ea80000300800 */
[----:B------:R-:W-:Y:S04]  /*2ac20*/  STS.U16 [R0+UR4+0x5d80], R2 ;  /* 0x005d800200007988 */ /* 0x000fe80008000404 */
[----:B------:R-:W-:Y:S04]  /*2ac30*/  STS.U16 [R0+UR4+0x5e00], R14 ;  /* 0x005e000e00007988 */ /* 0x000fe80008000404 */
[----:B------:R-:W-:Y:S04]  /*2ac40*/  STS.U16 [R0+UR4+0x5e80], R15 ;  /* 0x005e800f00007988 */ /* 0x000fe80008000404 */
[----:B------:R-:W-:Y:S04]  /*2ac50*/  STS.U16 [R0+UR4+0x5f00], R20 ;  /* 0x005f001400007988 */ /* 0x000fe80008000404 */
[----:B------:R0:W-:Y:S04]  /*2ac60*/  STS.U16 [R0+UR4+0x5f80], R26 ;  /* 0x005f801a00007988 */ /* 0x0001e80008000404 */
[----:B------:R-:W-:Y:S04]  /*2ac70*/  STS.U16 [R0+UR4+0x7c00], R18 ;  /* 0x007c001200007988 */ /* 0x000fe80008000404 */
[----:B------:R-:W-:Y:S04]  /*2ac80*/  STS.U16 [R0+UR4+0x7c80], R16 ;  /* 0x007c801000007988 */ /* 0x000fe80008000404 */
[----:B------:R-:W-:Y:S04]  /*2ac90*/  STS.U16 [R0+UR4+0x7d00], R13 ;  /* 0x007d000d00007988 */ /* 0x000fe80008000404 */
[----:B------:R1:W-:Y:S04]  /*2aca0*/  STS.U16 [R0+UR4+0x7d80], R4 ;  /* 0x007d800400007988 */ /* 0x0003e80008000404 */
[----:B------:R-:W-:Y:S04]  /*2acb0*/  STS.U16 [R0+UR4+0x7e00], R17 ;  /* 0x007e001100007988 */ /* 0x000fe80008000404 */
[----:B------:R-:W-:Y:S04]  /*2acc0*/  STS.U16 [R0+UR4+0x7e80], R5 ;  /* 0x007e800500007988 */ /* 0x000fe80008000404 */
[----:B0-----:R-:W2:Y:S04]  /*2acd0*/  LDL.LU R26, [R1+0x328] ;  /* 0x00032800011a7983 */ /* 0x001ea80000300800 */
[----:B------:R0:W-:Y:S04]  /*2ace0*/  STS.U16 [R0+UR4+0x7f00], R8 ;  /* 0x007f000800007988 */ /* 0x0001e80008000404 */
[----:B-1----:R-:W2:Y:S04]  /*2acf0*/  LDL.LU R4, [R1+0x320] ;  /* 0x0003200001047983 */ /* 0x002ea80000300800 */
[----:B0-----:R-:W2:Y:S04]  /*2ad00*/  LDL.LU R8, [R1+0x308] ;  /* 0x0003080001087983 */ /* 0x001ea80000300800 */
[----:B----4-:R0:W-:Y:S04]  /*2ad10*/  STS.U16 [R0+UR4+0x7f80], R19 ;  /* 0x007f801300007988 */ /* 0x0101e80008000404 */
[----:B------:R-:W-:Y:S04]  /*2ad20*/  STS.U16 [R0+UR4+0x9c00], R21 ;  /* 0x009c001500007988 */ /* 0x000fe80008000404 */
[----:B------:R-:W-:Y:S04]  /*2ad30*/  STS.U16 [R0+UR4+0x9c80], R25 ;  /* 0x009c801900007988 */ /* 0x000fe80008000404 */
[----:B------:R-:W-:Y:S04]  /*2ad40*/  STS.U16 [R0+UR4+0x9d00], R6 ;  /* 0x009d000600007988 */ /* 0x000fe80008000404 */
[----:B------:R-:W-:Y:S04]  /*2ad50*/  STS.U16 [R0+UR4+0x9d80], R27 ;  /* 0x009d801b00007988 */ /* 0x000fe80008000404 */
[----:B------:R1:W-:Y:S04]  /*2ad60*/  STS.U16 [R0+UR4+0x9e00], R29 ;  /* 0x009e001d00007988 */ /* 0x0003e80008000404 */
[----:B------:R-:W-:Y:S04]  /*2ad70*/  STS.U16 [R0+UR4+0x9e80], R28 ;  /* 0x009e801c00007988 */ /* 0x000fe80008000404 */
[----:B------:R4:W-:Y:S04]  /*2ad80*/  STS.U16 [R0+UR4+0x9f00], R7 ;  /* 0x009f000700007988 */ /* 0x0009e80008000404 */
[----:B0-----:R-:W2:Y:S04]  /*2ad90*/  LDL.LU R19, [R1+0x2fc] ;  /* 0x0002fc0001137983 */ /* 0x001ea80000300800 */
[----:B-1----:R-:W2:Y:S04]  /*2ada0*/  LDL.LU R29, [R1+0x2f4] ;  /* 0x0002f400011d7983 */ /* 0x002ea80000300800 */
[----:B---3--:R0:W-:Y:S04]  /*2adb0*/  STS.U16 [R0+UR4+0x9f80], R9 ;  /* 0x009f800900007988 */ /* 0x0081e80008000404 */
[----:B----4-:R-:W3:Y:S04]  /*2adc0*/  LDL.LU R7, [R1+0x1dc] ;  /* 0x0001dc0001077983 */ /* 0x010ee80000300800 */
[----:B------:R-:W-:Y:S04]  /*2add0*/  STS.U16 [R0+UR4+0xbc00], R10 ;  /* 0x00bc000a00007988 */ /* 0x000fe80008000404 */
[----:B--2---:R1:W-:Y:S04]  /*2ade0*/  STS.U16 [R0+UR4+0xbc80], R11 ;  /* 0x00bc800b00007988 */ /* 0x0043e80008000404 */
[----:B0-----:R-:W2:Y:S04]  /*2adf0*/  LDL.LU R9, [R1+0x1d4] ;  /* 0x0001d40001097983 */ /* 0x001ea80000300800 */
[----:B------:R0:W-:Y:S04]  /*2ae00*/  STS.U16 [R0+UR4+0xbd00], R12 ;  /* 0x00bd000c00007988 */ /* 0x0001e80008000404 */
[----:B-1----:R-:W4:Y:S04]  /*2ae10*/  LDL.LU R11, [R1+0x1cc] ;  /* 0x0001cc00010b7983 */ /* 0x002f280000300800 */
[----:B0-----:R-:W4:Y:S04]  /*2ae20*/  LDL.LU R12, [R1+0x1c4] ;  /* 0x0001c400010c7983 */ /* 0x001f280000300800 */
        /* <DEDUP_REMOVED lines=9> */
[----:B------:R-:W4:Y:S04]  /*2aec0*/  LDL.LU R16, [R1+0xc8] ;  /* 0x0000c80001107983 */ /* 0x000f280000300800 */
[----:B------:R-:W4:Y:S04]  /*2aed0*/  LDL.LU R13, [R1+0xc0] ;  /* 0x0000c000010d7983 */ /* 0x000f280000300800 */
[----:B------:R-:W4:Y:S04]  /*2aee0*/  LDL.LU R28, [R1+0xb8] ;  /* 0x0000b800011c7983 */ /* 0x000f280000300800 */
[----:B-1----:R-:W4:Y:S04]  /*2aef0*/  LDL.LU R4, [R1+0xb0] ;  /* 0x0000b00001047983 */ /* 0x002f280000300800 */
[----:B------:R-:W4:Y:S04]  /*2af00*/  LDL.LU R17, [R1+0xa8] ;  /* 0x0000a80001117983 */ /* 0x000f280000300800 */
[----:B------:R-:W4:Y:S04]  /*2af10*/  LDL.LU R5, [R1+0xa0] ;  /* 0x0000a00001057983 */ /* 0x000f280000300800 */
[----:B------:R-:W4:Y:S04]  /*2af20*/  LDL.LU R21, [R1+0x98] ;  /* 0x0000980001157983 */ /* 0x000f280000300800 */
[----:B------:R-:W4:Y:S04]  /*2af30*/  LDL.LU R25, [R1+0x90] ;  /* 0x0000900001197983 */ /* 0x000f280000300800 */
[----:B------:R0:W-:Y:S04]  /*2af40*/  STS.U16 [R0+UR4+0xbe80], R8 ;  /* 0x00be800800007988 */ /* 0x0001e80008000404 */
[----:B------:R-:W4:Y:S04]  /*2af50*/  LDL.LU R6, [R1+0x88] ;  /* 0x0000880001067983 */ /* 0x000f280000300800 */
[----:B0-----:R-:W4:Y:S04]  /*2af60*/  LDL.LU R8, [R1+0x70] ;  /* 0x0000700001087983 */ /* 0x001f280000300800 */
[----:B------:R0:W-:Y:S04]  /*2af70*/  STS.U16 [R0+UR4+0xbf00], R19 ;  /* 0x00bf001300007988 */ /* 0x0001e80008000404 */
[----:B------:R1:W-:Y:S04]  /*2af80*/  STS.U16 [R0+UR4+0xbf80], R29 ;  /* 0x00bf801d00007988 */ /* 0x0003e80008000404 */
[----:B---3--:R3:W-:Y:S04]  /*2af90*/  STS.U16 [R0+UR4+0xdc00], R7 ;  /* 0x00dc000700007988 */ /* 0x0087e80008000404 */
[----:B0-----:R-:W4:Y:S04]  /*2afa0*/  LDL.LU R19, [R1+0x54] ;  /* 0x0000540001137983 */ /* 0x001f280000300800 */
[----:B------:R-:W4:Y:S04]  /*2afb0*/  LDL.LU R27, [R1+0x28] ;  /* 0x00002800011b7983 */ /* 0x000f280000300800 */
[----:B-1----:R-:W4:Y:S04]  /*2afc0*/  LDL.LU R29, [R1+0x9c] ;  /* 0x00009c00011d7983 */ /* 0x002f280000300800 */
[----:B--2---:R0:W-:Y:S04]  /*2afd0*/  STS.U16 [R0+UR4+0xdc80], R9 ;  /* 0x00dc800900007988 */ /* 0x0041e80008000404 */
[----:B---3--:R-:W2:Y:S04]  /*2afe0*/  LDL.LU R7, [R1+0x94] ;  /* 0x0000940001077983 */ /* 0x008ea80000300800 */
[----:B----4-:R1:W-:Y:S04]  /*2aff0*/  STS.U16 [R0+UR4+0xdd00], R11 ;  /* 0x00dd000b00007988 */ /* 0x0103e80008000404 */
[----:B0-----:R-:W3:Y:S04]  /*2b000*/  LDL.LU R9, [R1+0x8c] ;  /* 0x00008c0001097983 */ /* 0x001ee80000300800 */
[----:B-1----:R-:W4:Y:S04]  /*2b010*/  LDL.LU R11, [R1+0x4330] ;  /* 0x00433000010b7983 */ /* 0x002f280000300800 */
[----:B------:R0:W-:Y:S04]  /*2b020*/  STS.U16 [R0+UR4+0xdd80], R12 ;  /* 0x00dd800c00007988 */ /* 0x0001e80008000404 */
[----:B------:R-:W-:Y:S04]  /*2b030*/  STS.U16 [R0+UR4+0xde00], R2 ;  /* 0x00de000200007988 */ /* 0x000fe80008000404 */
[----:B------:R-:W-:Y:S04]  /*2b040*/  STS.U16 [R0+UR4+0xde80], R14 ;  /* 0x00de800e00007988 */ /* 0x000fe80008000404 */
[----:B------:R1:W-:Y:S04]  /*2b050*/  STS.U16 [R0+UR4+0xdf00], R10 ;  /* 0x00df000a00007988 */ /* 0x0003e80008000404 */
[----:B0-----:R-:W2:Y:S04]  /*2b060*/  LDL.LU R12, [R1+0x432c] ;  /* 0x00432c00010c7983 */ /* 0x001ea80000300800 */
[----:B-1----:R-:W4:Y:S01]  /*2b070*/  LDL.LU R10, [R1+0x78] ;  /* 0x00007800010a7983 */ /* 0x002f220000300800 */
[----:B------:R-:W0:Y:S03]  /*2b080*/  S2R R2, SR_TID.X ;  /* 0x0000000000027919 */ /* 0x000e260000002100 */
[----:B------:R-:W-:Y:S04]  /*2b090*/  STS.U16 [R0+UR4+0xdf80], R15 ;  /* 0x00df800f00007988 */ /* 0x000fe80008000404 */
[----:B------:R-:W-:Y:S04]  /*2b0a0*/  STS.U16 [R0+UR4+0xfc00], R20 ;  /* 0x00fc001400007988 */ /* 0x000fe80008000404 */
[----:B------:R-:W-:Y:S04]  /*2b0b0*/  STS.U16 [R0+UR4+0xfc80], R18 ;  /* 0x00fc801200007988 */ /* 0x000fe80008000404 */
[----:B------:R1:W-:Y:S04]  /*2b0c0*/  STS.U16 [R0+UR4+0xfd00], R26 ;  /* 0x00fd001a00007988 */ /* 0x0003e80008000404 */
[----:B------:R-:W-:Y:S04]  /*2b0d0*/  STS.U16 [R0+UR4+0xfd80], R16 ;  /* 0x00fd801000007988 */ /* 0x000fe80008000404 */
[----:B------:R-:W-:Y:S04]  /*2b0e0*/  STS.U16 [R0+UR4+0xfe00], R13 ;  /* 0x00fe000d00007988 */ /* 0x000fe80008000404 */
[----:B------:R0:W-:Y:S04]  /*2b0f0*/  STS.U16 [R0+UR4+0xfe80], R28 ;  /* 0x00fe801c00007988 */ /* 0x0001e80008000404 */
[----:B------:R0:W-:Y:S04]  /*2b100*/  STS.U16 [R0+UR4+0xff00], R4 ;  /* 0x00ff000400007988 */ /* 0x0001e80008000404 */
[----:B------:R-:W-:Y:S04]  /*2b110*/  STS.U16 [R0+UR4+0xff80], R17 ;  /* 0x00ff801100007988 */ /* 0x000fe80008000404 */
[----:B-1----:R-:W4:Y:S04]  /*2b120*/  LDL.LU R26, [R1+0x6c] ;  /* 0x00006c00011a7983 */ /* 0x002f280000300800 */
[----:B0-----:R-:W4:Y:S04]  /*2b130*/  LDL.LU R28, [R1+0x4c] ;  /* 0x00004c00011c7983 */ /* 0x001f280000300800 */
[----:B------:R-:W4:Y:S01]  /*2b140*/  LDL.LU R4, [R1+0x14] ;  /* 0x0000140001047983 */ /* 0x000f220000300800 */
[----:B------:R-:W-:-:S05]  /*2b150*/  LOP3.LUT R2, R2, 0x3f, RZ, 0xc0, !PT ;  /* 0x0000003f02027812 */ /* 0x000fca00078ec0ff */
[----:B------:R-:W-:-:S05]  /*2b160*/  IMAD.SHL.U32 R2, R2, 0x2, RZ ;  /* 0x0000000202027824 */ /* 0x000fca00078e00ff */
[----:B------:R0:W-:Y:S04]  /*2b170*/  STS.U16 [R2+UR4+0x11000], R8 ;  /* 0x0110000802007988 */ /* 0x0001e80008000404 */
[----:B------:R-:W-:Y:S04]  /*2b180*/  STS.U16 [R2+UR4+0x10000], R5 ;  /* 0x0100000502007988 */ /* 0x000fe80008000404 */
[----:B------:R-:W-:Y:S04]  /*2b190*/  STS.U16 [R2+UR4+0x10400], R21 ;  /* 0x0104001502007988 */ /* 0x000fe80008000404 */
[----:B------:R-:W-:Y:S04]  /*2b1a0*/  STS.U16 [R2+UR4+0x10800], R25 ;  /* 0x0108001902007988 */ /* 0x000fe80008000404 */
[----:B------:R-:W-:Y:S01]  /*2b1b0*/  STS.U16 [R2+UR4+0x10c00], R6 ;  /* 0x010c000602007988 */ /* 0x000fe20008000404 */
[----:B0-----:R-:W-:-:S03]  /*2b1c0*/  LOP3.LUT R8, R2, 0x10, RZ, 0x3c, !PT ;  /* 0x0000001002087812 */ /* 0x001fc600078e3cff */
[----:B------:R0:W-:Y:S04]  /*2b1d0*/  STS.U16 [R2+UR4+0x11400], R19 ;  /* 0x0114001302007988 */ /* 0x0001e80008000404 */
[----:B------:R-:W-:Y:S04]  /*2b1e0*/  STS.U16 [R2+UR4+0x11800], R27 ;  /* 0x0118001b02007988 */ /* 0x000fe80008000404 */
[----:B0-----:R-:W4:Y:S04]  /*2b1f0*/  LDL.LU R19, [R1+0x84] ;  /* 0x0000840001137983 */ /* 0x001f280000300800 */
[----:B------:R-:W4:Y:S04]  /*2b200*/  LDL.LU R20, [R1+0x80] ;  /* 0x0000800001147983 */ /* 0x000f280000300800 */
[----:B------:R-:W4:Y:S04]  /*2b210*/  LDL.LU R18, [R1+0x7c] ;  /* 0x00007c0001127983 */ /* 0x000f280000300800 */
[----:B------:R-:W4:Y:S04]  /*2b220*/  LDL.LU R16, [R1+0x74] ;  /* 0x0000740001107983 */ /* 0x000f280000300800 */
[----:B------:R-:W4:Y:S04]  /*2b230*/  LDL.LU R13, [R1+0x68] ;  /* 0x00006800010d7983 */ /* 0x000f280000300800 */
[----:B------:R-:W4:Y:S04]  /*2b240*/  LDL.LU R17, [R1+0x48] ;  /* 0x0000480001117983 */ /* 0x000f280000300800 */
[----:B--2---:R-:W-:Y:S04]  /*2b250*/  STS.U16 [R2+UR4+0x11c00], R12 ;  /* 0x011c000c02007988 */ /* 0x004fe80008000404 */
[----:B------:R-:W-:Y:S04]  /*2b260*/  STS.U16 [R8+UR4+0x10080], R29 ;  /* 0x0100801d08007988 */ /* 0x000fe80008000404 */
[----:B------:R-:W-:Y:S04]  /*2b270*/  STS.U16 [R8+UR4+0x10480], R7 ;  /* 0x0104800708007988 */ /* 0x000fe80008000404 */
[----:B---3--:R-:W-:Y:S04]  /*2b280*/  STS.U16 [R8+UR4+0x10880], R9 ;  /* 0x0108800908007988 */ /* 0x008fe80008000404 */
[----:B----4-:R0:W-:Y:S04]  /*2b290*/  STS.U16 [R8+UR4+0x10c80], R10 ;  /* 0x010c800a08007988 */ /* 0x0101e80008000404 */
[----:B0-----:R-:W2:Y:S01]  /*2b2a0*/  LDL.LU R10, [R1+0x8] ;  /* 0x00000800010a7983 */ /* 0x001ea20000300800 */
[----:B------:R-:W0:Y:S03]  /*2b2b0*/  S2R R7, SR_TID.X ;  /* 0x0000000000077919 */ /* 0x000e260000002100 */
[----:B------:R-:W3:Y:S04]  /*2b2c0*/  LDL.LU R21, [R1+0x64] ;  /* 0x0000640001157983 */ /* 0x000ee80000300800 */
        /* <DEDUP_REMOVED lines=8> */
[----:B-1----:R-:W4:Y:S04]  /*2b350*/  LDL.LU R26, [R1+0x34] ;  /* 0x00003400011a7983 */ /* 0x002f280000300800 */
[----:B------:R-:W4:Y:S04]  /*2b360*/  LDL.LU R29, [R1+0x44] ;  /* 0x00004400011d7983 */ /* 0x000f280000300800 */
[----:B0-----:R-:W4:Y:S04]  /*2b370*/  LDL.LU R28, [R1+0x40] ;  /* 0x00004000011c7983 */ /* 0x001f280000300800 */
[----:B------:R-:W4:Y:S01]  /*2b380*/  LDL.LU R4, [R1+0x3c] ;  /* 0x00003c0001047983 */ /* 0x000f220000300800 */
[----:B------:R-:W-:-:S03]  /*2b390*/  LOP3.LUT R27, R7, 0x3f, RZ, 0xc0, !PT ;  /* 0x0000003f071b7812 */ /* 0x000fc600078ec0ff */
[----:B------:R-:W4:Y:S04]  /*2b3a0*/  LDL.LU R7, [R1+0x38] ;  /* 0x0000380001077983 */ /* 0x000f280000300800 */
[----:B------:R-:W4:Y:S01]  /*2b3b0*/  LDL.LU R8, [R1+0x30] ;  /* 0x0000300001087983 */ /* 0x000f220000300800 */
[----:B------:R-:W-:-:S05]  /*2b3c0*/  IMAD.SHL.U32 R5, R27, 0x2, RZ ;  /* 0x000000021b057824 */ /* 0x000fca00078e00ff */
[----:B------:R-:W-:-:S05]  /*2b3d0*/  LOP3.LUT R5, R5, 0x20, RZ, 0x3c, !PT ;  /* 0x0000002005057812 */ /* 0x000fca00078e3cff */
[----:B------:R0:W-:Y:S04]  /*2b3e0*/  STS.U16 [R5+UR4+0x10100], R19 ;  /* 0x0101001305007988 */ /* 0x0001e80008000404 */
[----:B------:R1:W-:Y:S04]  /*2b3f0*/  STS.U16 [R5+UR4+0x10500], R20 ;  /* 0x0105001405007988 */ /* 0x0003e80008000404 */
[----:B------:R1:W-:Y:S04]  /*2b400*/  STS.U16 [R5+UR4+0x10900], R18 ;  /* 0x0109001205007988 */ /* 0x0003e80008000404 */
[----:B------:R1:W-:Y:S04]  /*2b410*/  STS.U16 [R5+UR4+0x10d00], R16 ;  /* 0x010d001005007988 */ /* 0x0003e80008000404 */
[----:B0-----:R-:W4:Y:S04]  /*2b420*/  LDL.LU R19, [R1+0x2c] ;  /* 0x00002c0001137983 */ /* 0x001f280000300800 */
[----:B------:R-:W4:Y:S04]  /*2b430*/  LDL.LU R11, [R1+0x1c] ;  /* 0x00001c00010b7983 */ /* 0x000f280000300800 */
[----:B------:R-:W4:Y:S04]  /*2b440*/  LDL.LU R12, [R1+0x18] ;  /* 0x00001800010c7983 */ /* 0x000f280000300800 */
[----:B------:R-:W4:Y:S04]  /*2b450*/  LDL.LU R2, [R1+0x10] ;  /* 0x0000100001027983 */ /* 0x000f280000300800 */
[----:B------:R-:W4:Y:S04]  /*2b460*/  LDL.LU R14, [R1+0xc] ;  /* 0x00000c00010e7983 */ /* 0x000f280000300800 */
[----:B-1----:R-:W4:Y:S04]  /*2b470*/  LDL.LU R20, [R1+0x4328] ;  /* 0x0043280001147983 */ /* 0x002f280000300800 */
[----:B------:R-:W4:Y:S04]  /*2b480*/  LDL.LU R18, [R1+0x4324] ;  /* 0x0043240001127983 */ /* 0x000f280000300800 */
[----:B------:R-:W4:Y:S04]  /*2b490*/  LDL.LU R16, [R1+0x4320] ;  /* 0x0043200001107983 */ /* 0x000f280000300800 */
[----:B------:R0:W-:Y:S04]  /*2b4a0*/  STS.U16 [R5+UR4+0x11100], R13 ;  /* 0x0111000d05007988 */ /* 0x0001e80008000404 */
[----:B------:R1:W-:Y:S04]  /*2b4b0*/  STS.U16 [R5+UR4+0x11500], R17 ;  /* 0x0115001105007988 */ /* 0x0003e80008000404 */
[----:B0-----:R-:W4:Y:S04]  /*2b4c0*/  LDL.LU R13, [R1+0x431c] ;  /* 0x00431c00010d7983 */ /* 0x001f280000300800 */
[----:B-1----:R-:W4:Y:S04]  /*2b4d0*/  LDL.LU R17, [R1+0x4318] ;  /* 0x0043180001117983 */ /* 0x002f280000300800 */
[----:B--2---:R0:W-:Y:S04]  /*2b4e0*/  STS.U16 [R5+UR4+0x11900], R10 ;  /* 0x0119000a05007988 */ /* 0x0041e80008000404 */
[----:B0-----:R-:W2:Y:S01]  /*2b4f0*/  LDL.LU R10, [R1+0x4314] ;  /* 0x00431400010a7983 */ /* 0x001ea20000300800 */
[----:B------:R-:W-:-:S05]  /*2b500*/  IMAD.SHL.U32 R27, R27, 0x2, RZ ;  /* 0x000000021b1b7824 */ /* 0x000fca00078e00ff */
[----:B------:R-:W-:Y:S01]  /*2b510*/  LOP3.LUT R27, R27, 0x30, RZ, 0x3c, !PT ;  /* 0x000000301b1b7812 */ /* 0x000fe200078e3cff */
[----:B--2---:R0:W-:Y:S04]  /*2b520*/  STS.U16 [R5+UR4+0x11d00], R10 ;  /* 0x011d000a05007988 */ /* 0x0041e80008000404 */
[----:B---3--:R1:W-:Y:S04]  /*2b530*/  STS.U16 [R27+UR4+0x10180], R21 ;  /* 0x010180151b007988 */ /* 0x0083e80008000404 */
[----:B----4-:R2:W-:Y:S04]  /*2b540*/  STS.U16 [R27+UR4+0x10580], R25 ;  /* 0x010580191b007988 */ /* 0x0105e80008000404 */
[----:B------:R-:W-:Y:S04]  /*2b550*/  STS.U16 [R27+UR4+0x10980], R15 ;  /* 0x0109800f1b007988 */ /* 0x000fe80008000404 */
[----:B------:R3:W-:Y:S04]  /*2b560*/  STS.U16 [R27+UR4+0x10d80], R6 ;  /* 0x010d80061b007988 */ /* 0x0007e80008000404 */
[----:B------:R4:W-:Y:S04]  /*2b570*/  STS.U16 [R27+UR4+0x11180], R9 ;  /* 0x011180091b007988 */ /* 0x0009e80008000404 */
[----:B0-----:R-:W4:Y:S04]  /*2b580*/  LDL.LU R5, [R1+0x4310] ;  /* 0x0043100001057983 */ /* 0x001f280000300800 */
[----:B------:R-:W4:Y:S04]  /*2b590*/  LDL.LU R10, [R1+0x20] ;  /* 0x00002000010a7983 */ /* 0x000f280000300800 */
[----:B-1----:R-:W4:Y:S04]  /*2b5a0*/  LDL.LU R21, [R1+0x430c] ;  /* 0x00430c0001157983 */ /* 0x002f280000300800 */
[----:B--2---:R-:W2:Y:S04]  /*2b5b0*/  LDL.LU R25, [R1+0x4308] ;  /* 0x0043080001197983 */ /* 0x004ea80000300800 */
[----:B---3--:R-:W3:Y:S04]  /*2b5c0*/  LDL.LU R6, [R1+0x4304] ;  /* 0x0043040001067983 */ /* 0x008ee80000300800 */
[----:B----4-:R-:W4:Y:S04]  /*2b5d0*/  LDL.LU R9, [R1+0x4300] ;  /* 0x0043000001097983 */ /* 0x010f280000300800 */
[----:B------:R0:W-:Y:S04]  /*2b5e0*/  STS.U16 [R27+UR4+0x11580], R26 ;  /* 0x0115801a1b007988 */ /* 0x0001e80008000404 */
[----:B0-----:R-:W2:Y:S01]  /*2b5f0*/  LDL.LU R26, [R1+0x42fc] ;  /* 0x0042fc00011a7983 */ /* 0x001ea20000300800 */
[----:B------:R-:W0:Y:S02]  /*2b600*/  S2R R15, SR_TID.X ;  /* 0x00000000000f7919 */ /* 0x000e240000002100 */
[----:B0-----:R-:W-:Y:S01]  /*2b610*/  LOP3.LUT R15, R15, 0x3f, RZ, 0xc0, !PT ;  /* 0x0000003f0f0f7812 */ /* 0x001fe200078ec0ff */
[----:B--2---:R0:W-:Y:S04]  /*2b620*/  STS.U16 [R27+UR4+0x11980], R26 ;  /* 0x0119801a1b007988 */ /* 0x0041e80008000404 */
[----:B----4-:R1:W-:Y:S04]  /*2b630*/  STS.U16 [R27+UR4+0x11d80], R9 ;  /* 0x011d80091b007988 */ /* 0x0103e80008000404 */
[----:B0-----:R-:W2:Y:S01]  /*2b640*/  LDL.LU R26, [R1+0x24] ;  /* 0x00002400011a7983 */ /* 0x001ea20000300800 */
[----:B-1----:R-:W-:-:S03]  /*2b650*/  IMAD.SHL.U32 R9, R15, 0x2, RZ ;  /* 0x000000020f097824 */ /* 0x002fc600078e00ff */
[----:B------:R-:W4:Y:S02]  /*2b660*/  LDL.LU R27, [R1+0x42f8] ;  /* 0x0042f800011b7983 */ /* 0x000f240000300800 */
[----:B------:R-:W-:-:S05]  /*2b670*/  LOP3.LUT R9, R9, 0x40, RZ, 0x3c, !PT ;  /* 0x0000004009097812 */ /* 0x000fca00078e3cff */
        /* <DEDUP_REMOVED lines=8> */
[----:B---3--:R-:W3:Y:S04]  /*2b700*/  LDL.LU R4, [R1+0x42ec] ;  /* 0x0042ec0001047983 */ /* 0x008ee80000300800 */
[----:B------:R-:W4:Y:S04]  /*2b710*/  LDL.LU R7, [R1+0x42e8] ;  /* 0x0042e80001077983 */ /* 0x000f280000300800 */
[----:B------:R-:W2:Y:S04]  /*2b720*/  LDL.LU R8, [R1+0x42e4] ;  /* 0x0042e40001087983 */ /* 0x000ea80000300800 */
[----:B------:R-:W3:Y:S01]  /*2b730*/  LDL.LU R19, [R1+0x42e0] ;  /* 0x0042e00001137983 */ /* 0x000ee20000300800 */
[----:B------:R-:W-:-:S05]  /*2b740*/  IMAD.SHL.U32 R15, R15, 0x2, RZ ;  /* 0x000000020f0f7824 */ /* 0x000fca00078e00ff */
[----:B------:R-:W-:Y:S01]  /*2b750*/  LOP3.LUT R15, R15, 0x50, RZ, 0x3c, !PT ;  /* 0x000000500f0f7812 */ /* 0x000fe200078e3cff */
        /* <DEDUP_REMOVED lines=10> */
[----:B------:R0:W-:Y:S04]  /*2b800*/  STS.U16 [R3+UR4+0x10300], R4 ;  /* 0x0103000403007988 */ /* 0x0001e80008000404 */
[----:B0-----:R-:W2:Y:S04]  /*2b810*/  LDL.LU R4, [R1+0x42dc] ;  /* 0x0042dc0001047983 */ /* 0x001ea80000300800 */
[----:B------:R0:W-:Y:S04]  /*2b820*/  STS.U16 [R3+UR4+0x10700], R28 ;  /* 0x0107001c03007988 */ /* 0x0001e80008000404 */
[----:B0-----:R-:W3:Y:S04]  /*2b830*/  LDL.LU R28, [R1+0x42d8] ;  /* 0x0042d800011c7983 */ /* 0x001ee80000300800 */
[----:B------:R-:W-:Y:S04]  /*2b840*/  STS.U16 [R3+UR4+0x10b00], R29 ;  /* 0x010b001d03007988 */ /* 0x000fe80008000404 */
[----:B------:R-:W-:Y:S04]  /*2b850*/  STS.U16 [R3+UR4+0x10f00], R27 ;  /* 0x010f001b03007988 */ /* 0x000fe80008000404 */
[----:B------:R-:W-:Y:S04]  /*2b860*/  STS.U16 [R3+UR4+0x11300], R25 ;  /* 0x0113001903007988 */ /* 0x000fe80008000404 */
[----:B------:R-:W-:Y:S04]  /*2b870*/  STS.U16 [R3+UR4+0x11700], R21 ;  /* 0x0117001503007988 */ /* 0x000fe80008000404 */
[----:B------:R-:W-:Y:S04]  /*2b880*/  STS.U16 [R3+UR4+0x11b00], R5 ;  /* 0x011b000503007988 */ /* 0x000fe80008000404 */
[----:B------:R0:W-:Y:S02]  /*2b890*/  STS.U16 [R3+UR4+0x11f00], R20 ;  /* 0x011f001403007988 */ /* 0x0001e40008000404 */
[----:B0-----:R-:W0:Y:S02]  /*2b8a0*/  S2R R3, SR_TID.X ;  /* 0x0000000000037919 */ /* 0x001e240000002100 */
[----:B------:R-:W-:Y:S04]  /*2b8b0*/  STS.U16 [R0+UR4+0x10380], R17 ;  /* 0x0103801100007988 */ /* 0x000fe80008000404 */
[----:B------:R-:W-:Y:S04]  /*2b8c0*/  STS.U16 [R0+UR4+0x10780], R13 ;  /* 0x0107800d00007988 */ /* 0x000fe80008000404 */
[----:B------:R-:W-:Y:S04]  /*2b8d0*/  STS.U16 [R0+UR4+0x10b80], R16 ;  /* 0x010b801000007988 */ /* 0x000fe80008000404 */
[----:B------:R-:W-:Y:S01]  /*2b8e0*/  STS.U16 [R0+UR4+0x10f80], R18 ;  /* 0x010f801200007988 */ /* 0x000fe20008000404 */
[C---:B0-----:R-:W-:Y:S01]  /*2b8f0*/  IMAD.SHL.U32 R8, R3.reuse, 0x2, RZ ;  /* 0x0000000203087824 */ /* 0x041fe200078e00ff */
[----:B------:R-:W-:-:S05]  /*2b900*/  LOP3.LUT R3, R3, 0x7, RZ, 0xc0, !PT ;  /* 0x0000000703037812 */ /* 0x000fca00078ec0ff */
[----:B------:R-:W-:-:S05]  /*2b910*/  IMAD R3, R3, 0x90, RZ ;  /* 0x0000009003037824 */ /* 0x000fca00078e02ff */
[----:B------:R-:W-:Y:S01]  /*2b920*/  LOP3.LUT R3, R3, 0x30, R8, 0x78, !PT ;  /* 0x0000003003037812 */ /* 0x000fe200078e7808 */
[----:B--2---:R-:W-:Y:S04]  /*2b930*/  STS.U16 [R0+UR4+0x11f80], R4 ;  /* 0x011f800400007988 */ /* 0x004fe80008000404 */
[----:B------:R-:W-:Y:S04]  /*2b940*/  STS.U16 [R0+UR4+0x11380], R22 ;  /* 0x0113801600007988 */ /* 0x000fe80008000404 */
[----:B------:R-:W-:Y:S04]  /*2b950*/  STS.U16 [R0+UR4+0x11780], R23 ;  /* 0x0117801700007988 */ /* 0x000fe80008000404 */
[----:B------:R-:W-:Y:S01]  /*2b960*/  STS.U16 [R0+UR4+0x11b80], R24 ;  /* 0x011b801800007988 */ /* 0x000fe20008000404 */
[----:B------:R-:W-:Y:S06]  /*2b970*/  BAR.SYNC.DEFER_BLOCKING 0x0 ;  /* 0x0000000000007b1d */ /* 0x000fec0000010000 */
[----:B------:R-:W0:Y:S04]  /*2b980*/  LDSM.16.M88.4 R16, [R3+UR4+0x10000] ;  /* 0x010000040310783b */ /* 0x000e280008000200 */
[----:B------:R-:W1:Y:S04]  /*2b990*/  LDSM.16.M88.4 R12, [R3+UR4+0x10400] ;  /* 0x01040004030c783b */ /* 0x000e680008000200 */
[----:B------:R-:W2:Y:S04]  /*2b9a0*/  LDSM.16.M88.4 R8, [R3+UR4+0x10800] ;  /* 0x010800040308783b */ /* 0x000ea80008000200 */
[----:B------:R-:W-:Y:S04]  /*2b9b0*/  LDSM.16.M88.4 R20, [R3+UR4+0x11000] ;  /* 0x011000040314783b */ /* 0x000fe80008000200 */
[----:B------:R-:W-:Y:S04]  /*2b9c0*/  LDSM.16.M88.4 R24, [R3+UR4+0x11c00] ;  /* 0x011c00040318783b */ /* 0x000fe80008000200 */
[----:B---3--:R-:W-:Y:S04]  /*2b9d0*/  LDSM.16.MT88.4 R4, [R28+UR4] ;  /* 0x000000041c04783b */ /* 0x008fe80008004200 */
[----:B0-----:R-:W-:Y:S04]  /*2b9e0*/  STL [R1+0x3b6c], R18 ;  /* 0x003b6c1201007387 */ /* 0x001fe80000100800 */
[----:B------:R-:W-:Y:S04]  /*2b9f0*/  STL [R1+0x3b68], R19 ;  /* 0x003b681301007387 */ /* 0x000fe80000100800 */
[----:B-1----:R-:W-:Y:S04]  /*2ba00*/  STL.64 [R1+0xd0], R12 ;  /* 0x0000d00c01007387 */ /* 0x002fe80000100a00 */
[----:B------:R-:W-:Y:S04]  /*2ba10*/  STL.64 [R1+0xd8], R14 ;  /* 0x0000d80e01007387 */ /* 0x000fe80000100a00 */
[----:B--2---:R-:W-:Y:S01]  /*2ba20*/  STL.64 [R1+0xc0], R8 ;  /* 0x0000c00801007387 */ /* 0x004fe20000100a00 */
[----:B------:R-:W-:-:S03]  /*2ba30*/  IMAD.MOV.U32 R2, RZ, RZ, R8 ;  /* 0x000000ffff027224 */ /* 0x000fc600078e0008 */
[----:B------:R-:W-:Y:S01]  /*2ba40*/  STL.64 [R1+0xc8], R10 ;  /* 0x0000c80a01007387 */ /* 0x000fe20000100a00 */
[----:B------:R-:W-:-:S03]  /*2ba50*/  IMAD.MOV.U32 R0, RZ, RZ, R9 ;  /* 0x000000ffff007224 */ /* 0x000fc600078e0009 */
[----:B------:R-:W-:Y:S04]  /*2ba60*/  LDSM.16.M88.4 R12, [R3+UR4+0x11400] ;  /* 0x01140004030c783b */ /* 0x000fe80008000200 */
[----:B------:R-:W0:Y:S04]  /*2ba70*/  LDSM.16.M88.4 R8, [R3+UR4+0x10c00] ;  /* 0x010c00040308783b */ /* 0x000e280008000200 */
[----:B0-----:R-:W-:Y:S04]  /*2ba80*/  STL.64 [R1+0xb0], R8 ;  /* 0x0000b00801007387 */ /* 0x001fe80000100a00 */
[----:B------:R-:W-:Y:S04]  /*2ba90*/  STL.64 [R1+0xb8], R10 ;  /* 0x0000b80a01007387 */ /* 0x000fe80000100a00 */
[----:B------:R-:W0:Y:S04]  /*2baa0*/  LDSM.16.M88.4 R8, [R3+UR4+0x11800] ;  /* 0x011800040308783b */ /* 0x000e280008000200 */
[----:B------:R-:W-:Y:S04]  /*2bab0*/  STL.64 [R1+0xa0], R20 ;  /* 0x0000a01401007387 */ /* 0x000fe80000100a00 */
[----:B------:R-:W-:Y:S04]  /*2bac0*/  STL.64 [R1+0xa8], R22 ;  /* 0x0000a81601007387 */ /* 0x000fe80000100a00 */
[----:B------:R-:W-:Y:S04]  /*2bad0*/  STL.64 [R1+0x90], R12 ;  /* 0x0000900c01007387 */ /* 0x000fe80000100a00 */
[----:B------:R-:W-:Y:S04]  /*2bae0*/  STL.64 [R1+0x98], R14 ;  /* 0x0000980e01007387 */ /* 0x000fe80000100a00 */
[----:B------:R-:W1:Y:S04]  /*2baf0*/  LDSM.16.MT88.4 R12, [R28+UR4+0x80] ;  /* 0x000080041c0c783b */ /* 0x000e680008004200 */
[----:B------:R-:W-:Y:S04]  /*2bb00*/  STL [R1+0x3fbc], R26 ;  /* 0x003fbc1a01007387 */ /* 0x000fe80000100800 */
[----:B------:R-:W2:Y:S04]  /*2bb10*/  LDSM.16.MT88.4 R20, [R28+UR4+0x100] ;  /* 0x000100041c14783b */ /* 0x000ea80008004200 */
[----:B0-----:R-:W-:Y:S04]  /*2bb20*/  STL.64 [R1+0x80], R8 ;  /* 0x0000800801007387 */ /* 0x001fe80000100a00 */
[----:B------:R-:W-:Y:S04]  /*2bb30*/  STL.64 [R1+0x88], R10 ;  /* 0x0000880a01007387 */ /* 0x000fe80000100a00 */
[----:B------:R-:W-:Y:S04]  /*2bb40*/  STL [R1+0x3fb8], R27 ;  /* 0x003fb81b01007387 */ /* 0x000fe80000100800 */
[----:B------:R0:W-:Y:S04]  /*2bb50*/  STL.64 [R1+0x4280], R24 ;  /* 0x0042801801007387 */ /* 0x0001e80000100a00 */
[----:B------:R-:W3:Y:S04]  /*2bb60*/  LDSM.16.MT88.4 R8, [R28+UR4+0x180] ;  /* 0x000180041c08783b */ /* 0x000ee80008004200 */
[----:B0-----:R-:W4:Y:S04]  /*2bb70*/  LDL.LU.64 R24, [R1+0xc80] ;  /* 0x000c800001187983 */ /* 0x001f280000300a00 */
[----:B------:R-:W4:Y:S04]  /*2bb80*/  LDL.LU.64 R26, [R1+0xc88] ;  /* 0x000c8800011a7983 */ /* 0x000f280000300a00 */
[----:B-1----:R-:W-:Y:S04]  /*2bb90*/  STL.64 [R1+0x4290], R14 ;  /* 0x0042900e01007387 */ /* 0x002fe80000100a00 */
[----:B------:R0:W-:Y:S04]  /*2bba0*/  STL.64 [R1+0x4288], R12 ;  /* 0x0042880c01007387 */ /* 0x0001e80000100a00 */
[----:B0-----:R-:W2:Y:S04]  /*2bbb0*/  LDL.64 R12, [R1+0x90] ;  /* 0x00009000010c7983 */ /* 0x001ea80000100a00 */
[----:B--2---:R0:W-:Y:S04]  /*2bbc0*/  STL.64 [R1+0x42a0], R12 ;  /* 0x0042a00c01007387 */ /* 0x0041e80000100a00 */
[----:B0-----:R-:W2:Y:S04]  /*2bbd0*/  LDL.64 R12, [R1+0xa0] ;  /* 0x0000a000010c7983 */ /* 0x001ea80000100a00 */
[----:B--2---:R0:W-:Y:S04]  /*2bbe0*/  STL.64 [R1+0x42b8], R12 ;  /* 0x0042b80c01007387 */ /* 0x0041e80000100a00 */
[----:B0-----:R-:W2:Y:S04]  /*2bbf0*/  LDL.64 R12, [R1+0xb0] ;  /* 0x0000b000010c7983 */ /* 0x001ea80000100a00 */
[----:B--2---:R0:W-:Y:S04]  /*2bc00*/  STL.64 [R1+0x42d0], R12 ;  /* 0x0042d00c01007387 */ /* 0x0041e80000100a00 */
[----:B0-----:R-:W2:Y:S04]  /*2bc10*/  LDL.LU.64 R12, [R1+0xd80] ;  /* 0x000d8000010c7983 */ /* 0x001ea80000300a00 */
[----:B------:R-:W2:Y:S04]  /*2bc20*/  LDL.LU.64 R14, [R1+0xd88] ;  /* 0x000d8800010e7983 */ /* 0x000ea80000300a00 */
[----:B------:R-:W-:Y:S04]  /*2bc30*/  STL.64 [R1+0x4220], R22 ;  /* 0x0042201601007387 */ /* 0x000fe80000100a00 */
[----:B------:R0:W-:Y:S04]  /*2bc40*/  STL.64 [R1+0x4218], R20 ;  /* 0x0042181401007387 */ /* 0x0001e80000100a00 */
[----:B0-----:R-:W3:Y:S04]  /*2bc50*/  LDL.64 R20, [R1+0x80] ;  /* 0x0000800001147983 */ /* 0x001ee80000100a00 */
[----:B---3--:R2:W-:Y:S04]  /*2bc60*/  STL.64 [R1+0x4298], R20 ;  /* 0x0042981401007387 */ /* 0x0085e80000100a00 */
[----:B------:R-:W-:Y:S04]  /*2bc70*/  STL.64 [R1+0x41b0], R10 ;  /* 0x0041b00a01007387 */ /* 0x000fe80000100a00 */
[----:B------:R0:W-:Y:S01]  /*2bc80*/  STL.64 [R1+0x41a8], R8 ;  /* 0x0041a80801007387 */ /* 0x0001e20000100a00 */
[----:B--2---:R-:W-:Y:S03]  /*2bc90*/  HMMA.16816.F32 R20, R4, R16, R12 ;  /* 0x000000100414723c */ /* 0x004fe6000000180c */
[----:B0-----:R-:W4:Y:S04]  /*2bca0*/  LDL.64 R8, [R1+0xd0] ;  /* 0x0000d00001087983 */ /* 0x001f280000100a00 */
[----:B------:R-:W2:Y:S04]  /*2bcb0*/  LDL.LU.64 R12, [R1+0xb40] ;  /* 0x000b4000010c7983 */ /* 0x000ea80000300a00 */
[----:B------:R-:W2:-:S12]  /*2bcc0*/  LDL.LU.64 R14, [R1+0xb48] ;  /* 0x000b4800010e7983 */ /* 0x000e980000300a00 */
[----:B------:R0:W-:Y:S04]  /*2bcd0*/  STL.64 [R1+0x360], R20 ;  /* 0x0003601401007387 */ /* 0x0001e80000100a00 */
[----:B------:R1:W-:Y:S04]  /*2bce0*/  STL.64 [R1+0x368], R22 ;  /* 0x0003681601007387 */ /* 0x0003e80000100a00 */
[----:B0-----:R-:W3:Y:S04]  /*2bcf0*/  LDL.LU.64 R20, [R1+0x710] ;  /* 0x0007100001147983 */ /* 0x001ee80000300a00 */
[----:B-1----:R-:W2:Y:S01]  /*2bd00*/  LDL.LU.64 R22, [R1+0x718] ;  /* 0x0007180001167983 */ /* 0x002ea20000300a00 */
[----:B----4-:R-:W-:-:S15]  /*2bd10*/  HMMA.16816.F32 R24, R4, R8, R24 ;  /* 0x000000080418723c */ /* 0x010fde0000001818 */
[----:B------:R-:W-:-:S08]  /*2bd20*/  NOP ;  /* 0x0000000000007918 */ /* 0x000fd00000000000 */
[----:B------:R-:W-:Y:S04]  /*2bd30*/  STL.64 [R1+0x350], R24 ;  /* 0x0003501801007387 */ /* 0x000fe80000100a00 */
[----:B------:R-:W-:Y:S04]  /*2bd40*/  STL.64 [R1+0x358], R26 ;  /* 0x0003581a01007387 */ /* 0x000fe80000100a00 */
[----:B--2---:R-:W-:Y:S04]  /*2bd50*/  STL.64 [R1+0x42b0], R22 ;  /* 0x0042b01601007387 */ /* 0x004fe80000100a00 */
[----:B---3--:R0:W-:Y:S04]  /*2bd60*/  STL.64 [R1+0x42a8], R20 ;  /* 0x0042a81401007387 */ /* 0x0081e80000100a00 */
[----:B0-----:R-:W2:Y:S04]  /*2bd70*/  LDL.LU.64 R20, [R1+0x730] ;  /* 0x0007300001147983 */ /* 0x001ea80000300a00 */
[----:B------:R-:W3:Y:S04]  /*2bd80*/  LDL.LU.64 R22, [R1+0x738] ;  /* 0x0007380001167983 */ /* 0x000ee80000300a00 */
[----:B---3--:R-:W-:Y:S04]  /*2bd90*/  STL.64 [R1+0x42c8], R22 ;  /* 0x0042c81601007387 */ /* 0x008fe80000100a00 */
[----:B--2---:R0:W-:Y:S04]  /*2bda0*/  STL.64 [R1+0x42c0], R20 ;  /* 0x0042c01401007387 */ /* 0x0041e80000100a00 */
[----:B0-----:R-:W2:Y:S04]  /*2bdb0*/  LDL.LU.64 R20, [R1+0x740] ;  /* 0x0007400001147983 */ /* 0x001ea80000300a00 */
[----:B------:R-:W2:Y:S04]  /*2bdc0*/  LDL.LU.64 R22, [R1+0x748] ;  /* 0x0007480001167983 */ /* 0x000ea80000300a00 */
[----:B------:R-:W3:Y:S04]  /*2bdd0*/  LDL.LU.64 R24, [R1+0x700] ;  /* 0x0007000001187983 */ /* 0x000ee80000300a00 */
[----:B------:R-:W3:Y:S04]  /*2bde0*/  LDL.LU.64 R26, [R1+0x708] ;  /* 0x00070800011a7983 */ /* 0x000ee80000300a00 */
[----:B------:R0:W-:Y:S02]  /*2bdf0*/  STL.64 [R1+0x4278], R8 ;  /* 0x0042780801007387 */ /* 0x0001e40000100a00 */
[----:B0-----:R-:W-:-:S02]  /*2be00*/  IMAD.MOV.U32 R8, RZ, RZ, R2 ;  /* 0x000000ffff087224 */ /* 0x001fc400078e0002 */
[----:B------:R-:W-:-:S07]  /*2be10*/  IMAD.MOV.U32 R9, RZ, RZ, R0 ;  /* 0x000000ffff097224 */ /* 0x000fce00078e0000 */
[----:B------:R-:W-:Y:S01]  /*2be20*/  HMMA.16816.F32 R8, R4, R8, R12 ;  /* 0x000000080408723c */ /* 0x000fe2000000180c */
[----:B------:R-:W2:-:S15]  /*2be30*/  LDL.LU.64 R12, [R1+0x42d0] ;  /* 0x0042d000010c7983 */ /* 0x000e9e0000300a00 */
[----:B------:R-:W-:-:S07]  /*2be40*/  NOP ;  /* 0x0000000000007918 */ /* 0x000fce0000000000 */
[----:B------:R0:W-:Y:S01]  /*2be50*/  STL [R1+0x340], R8 ;  /* 0x0003400801007387 */ /* 0x0001e20000100800 */
[----:B------:R-:W-:Y:S02]  /*2be60*/  IMAD.MOV.U32 R19, RZ, RZ, R10 ;  /* 0x000000ffff137224 */ /* 0x000fe400078e000a */
[----:B------:R-:W-:Y:S01]  /*2be70*/  IMAD.MOV.U32 R18, RZ, RZ, R9 ;  /* 0x000000ffff127224 */ /* 0x000fe200078e0009 */
[----:B------:R1:W-:Y:S04]  /*2be80*/  STL [R1+0x34c], R11 ;  /* 0x00034c0b01007387 */ /* 0x0003e80000100800 */
[----:B0-----:R-:W4:Y:S04]  /*2be90*/  LDL.LU.64 R8, [R1+0x470] ;  /* 0x0004700001087983 */ /* 0x001f280000300a00 */
[----:B-1----:R-:W4:Y:S04]  /*2bea0*/  LDL.LU.64 R10, [R1+0x478] ;  /* 0x00047800010a7983 */ /* 0x002f280000300a00 */
[----:B------:R-:W-:Y:S04]  /*2beb0*/  STL [R1+0x3be4], R19 ;  /* 0x003be41301007387 */ /* 0x000fe80000100800 */
[----:B------:R-:W-:Y:S01]  /*2bec0*/  STL [R1+0x3be0], R18 ;  /* 0x003be01201007387 */ /* 0x000fe20000100800 */
[----:B--2---:R-:W-:Y:S06]  /*2bed0*/  HMMA.16816.F32 R20, R4, R12, R20 ;  /* 0x0000000c0414723c */ /* 0x004fec0000001814 */
[----:B------:R-:W-:-:S02]  /*2bee0*/  IMAD.MOV.U32 R2, RZ, RZ, R12 ;  /* 0x000000ffff027224 */ /* 0x000fc400078e000c */
[----:B------:R-:W-:-:S15]  /*2bef0*/  IMAD.MOV.U32 R0, RZ, RZ, R13 ;  /* 0x000000ffff007224 */ /* 0x000fde00078e000d */
[----:B------:R-:W-:Y:S04]  /*2bf00*/  STL.64 [R1+0x330], R20 ;  /* 0x0003301401007387 */ /* 0x000fe80000100a00 */
[----:B------:R0:W-:Y:S04]  /*2bf10*/  STL.64 [R1+0x338], R22 ;  /* 0x0003381601007387 */ /* 0x0001e80000100a00 */
[----:B0-----:R-:W2:Y:S04]  /*2bf20*/  LDL.LU.64 R22, [R1+0x42c8] ;  /* 0x0042c80001167983 */ /* 0x001ea80000300a00 */
[----:B------:R-:W2:Y:S04]  /*2bf30*/  LDL.LU.64 R20, [R1+0x42c0] ;  /* 0x0042c00001147983 */ /* 0x000ea80000300a00 */
[----:B------:R-:W2:Y:S02]  /*2bf40*/  LDL.LU.64 R12, [R1+0x42b8] ;  /* 0x0042b800010c7983 */ /* 0x000ea40000300a00 */
        /* <DEDUP_REMOVED lines=8> */
[----:B--2---:R-:W-:-:S15]  /*2bfd0*/  HMMA.16816.F32 R20, R4, R12, R20 ;  /* 0x0000000c0414723c */ /* 0x004fde0000001814 */
[----:B------:R-:W-:-:S08]  /*2bfe0*/  NOP ;  /* 0x0000000000007918 */ /* 0x000fd00000000000 */
[----:B------:R0:W-:Y:S04]  /*2bff0*/  STL.64 [R1+0x740], R20 ;  /* 0x0007401401007387 */ /* 0x0001e80000100a00 */
[----:B------:R1:W-:Y:S04]  /*2c000*/  STL.64 [R1+0x748], R22 ;  /* 0x0007481601007387 */ /* 0x0003e80000100a00 */
[----:B0-----:R-:W3:Y:S01]  /*2c010*/  LDL.LU.64 R20, [R1+0x4298] ;  /* 0x0042980001147983 */ /* 0x001ee20000300a00 */
[----:B-1----:R-:W-:Y:S02]  /*2c020*/  IMAD.MOV.U32 R22, RZ, RZ, R12 ;  /* 0x000000ffff167224 */ /* 0x002fe400078e000c */
[----:B------:R-:W-:Y:S01]  /*2c030*/  IMAD.MOV.U32 R19, RZ, RZ, R13 ;  /* 0x000000ffff137224 */ /* 0x000fe200078e000d */
[----:B------:R-:W2:Y:S04]  /*2c040*/  LDL.LU.64 R14, [R1+0x4290] ;  /* 0x00429000010e7983 */ /* 0x000ea80000300a00 */
[----:B------:R-:W2:Y:S01]  /*2c050*/  LDL.LU.64 R12, [R1+0x4288] ;  /* 0x00428800010c7983 */ /* 0x000ea20000300a00 */
[----:B---3--:R-:W-:-:S15]  /*2c060*/  HMMA.16816.F32 R24, R4, R20, R24 ;  /* 0x000000140418723c */ /* 0x008fde0000001818 */
[----:B------:R-:W-:-:S08]  /*2c070*/  NOP ;  /* 0x0000000000007918 */ /* 0x000fd00000000000 */
[----:B------:R0:W-:Y:S04]  /*2c080*/  STL.64 [R1+0x730], R24 ;  /* 0x0007301801007387 */ /* 0x0001e80000100a00 */
[----:B------:R-:W-:Y:S04]  /*2c090*/  STL.64 [R1+0x738], R26 ;  /* 0x0007381a01007387 */ /* 0x000fe80000100a00 */
[----:B0-----:R-:W4:Y:S04]  /*2c0a0*/  LDL.LU.64 R24, [R1+0x4280] ;  /* 0x0042800001187983 */ /* 0x001f280000300a00 */
[----:B------:R0:W-:Y:S02]  /*2c0b0*/  STL.64 [R1+0x4228], R20 ;  /* 0x0042281401007387 */ /* 0x0001e40000100a00 */
[----:B0-----:R-:W-:-:S02]  /*2c0c0*/  IMAD.MOV.U32 R20, RZ, RZ, R22 ;  /* 0x000000ffff147224 */ /* 0x001fc400078e0016 */
[----:B------:R-:W-:-:S05]  /*2c0d0*/  IMAD.MOV.U32 R21, RZ, RZ, R19 ;  /* 0x000000ffff157224 */ /* 0x000fca00078e0013 */
[----:B------:R0:W-:Y:S02]  /*2c0e0*/  STL.64 [R1+0x4238], R20 ;  /* 0x0042381401007387 */ /* 0x0001e40000100a00 */
[----:B0-----:R-:W-:Y:S02]  /*2c0f0*/  IMAD.MOV.U32 R20, RZ, RZ, R18 ;  /* 0x000000ffff147224 */ /* 0x001fe400078e0012 */
[----:B------:R-:W-:-:S05]  /*2c100*/  IMAD.MOV.U32 R21, RZ, RZ, R3 ;  /* 0x000000ffff157224 */ /* 0x000fca00078e0003 */
[----:B------:R0:W-:Y:S01]  /*2c110*/  STL.64 [R1+0x4250], R20 ;  /* 0x0042501401007387 */ /* 0x0001e20000100a00 */
[----:B----4-:R-:W-:Y:S03]  /*2c120*/  HMMA.16816.F32 R4, R4, R24, R8 ;  /* 0x000000180404723c */ /* 0x010fe60000001808 */
[----:B------:R-:W2:Y:S04]  /*2c130*/  LDL.LU.64 R8, [R1+0xd70] ;  /* 0x000d700001087983 */ /* 0x000ea80000300a00 */
[----:B------:R-:W2:-:S15]  /*2c140*/  LDL.LU.64 R10, [R1+0xd78] ;  /* 0x000d7800010a7983 */ /* 0x000e9e0000300a00 */
[----:B------:R-:W-:-:S01]  /*2c150*/  NOP ;  /* 0x0000000000007918 */ /* 0x000fc20000000000 */
[----:B------:R-:W-:Y:S04]  /*2c160*/  STL.64 [R1+0x320], R4 ;  /* 0x0003200401007387 */ /* 0x000fe80000100a00 */
[----:B------:R-:W-:Y:S04]  /*2c170*/  STL.64 [R1+0x328], R6 ;  /* 0x0003280601007387 */ /* 0x000fe80000100a00 */
[----:B0-----:R-:W3:Y:S04]  /*2c180*/  LDL.LU.64 R20, [R1+0xa50] ;  /* 0x000a500001147983 */ /* 0x001ee80000300a00 */
[----:B------:R-:W4:Y:S04]  /*2c190*/  LDL.LU.64 R22, [R1+0xa58] ;  /* 0x000a580001167983 */ /* 0x000f280000300a00 */
[----:B------:R-:W0:Y:S04]  /*2c1a0*/  LDSM.16.MT88.4 R4, [R28+UR4+0x200] ;  /* 0x000200041c04783b */ /* 0x000e280008004200 */
[----:B----4-:R-:W-:Y:S04]  /*2c1b0*/  STL.64 [R1+0x4260], R22 ;  /* 0x0042601601007387 */ /* 0x010fe80000100a00 */
[----:B---3--:R1:W-:Y:S04]  /*2c1c0*/  STL.64 [R1+0x4258], R20 ;  /* 0x0042581401007387 */ /* 0x0083e80000100a00 */
[----:B-1----:R-:W3:Y:S01]  /*2c1d0*/  LDL.64 R20, [R1+0xc0] ;  /* 0x0000c00001147983 */ /* 0x002ee20000100a00 */
[----:B--2---:R-:W-:Y:S03]  /*2c1e0*/  HMMA.16816.F32 R8, R12, R16, R8 ;  /* 0x000000100c08723c */ /* 0x004fe60000001808 */
[----:B---3--:R1:W-:Y:S04]  /*2c1f0*/  STL.64 [R1+0x4270], R20 ;  /* 0x0042701401007387 */ /* 0x0083e80000100a00 */
[----:B-1----:R-:W2:Y:S04]  /*2c200*/  LDL.LU.64 R20, [R1+0xc70] ;  /* 0x000c700001147983 */ /* 0x002ea80000300a00 */
[----:B------:R-:W2:Y:S04]  /*2c210*/  LDL.LU.64 R22, [R1+0xc78] ;  /* 0x000c780001167983 */ /* 0x000ea80000300a00 */
[----:B------:R-:W-:Y:S04]  /*2c220*/  STL.64 [R1+0x4230], R24 ;  /* 0x0042301801007387 */ /* 0x000fe80000100a00 */
[----:B0-----:R-:W-:Y:S04]  /*2c230*/  STL.64 [R1+0x4148], R6 ;  /* 0x0041480601007387 */ /* 0x001fe80000100a00 */
[----:B------:R0:W-:Y:S02]  /*2c240*/  STL.64 [R1+0x4140], R4 ;  /* 0x0041400401007387 */ /* 0x0001e40000100a00 */
[----:B0-----:R-:W-:-:S02]  /*2c250*/  IMAD.MOV.U32 R4, RZ, RZ, R2 ;  /* 0x000000ffff047224 */ /* 0x001fc400078e0002 */
[----:B------:R-:W-:-:S05]  /*2c260*/  IMAD.MOV.U32 R5, RZ, RZ, R0 ;  /* 0x000000ffff057224 */ /* 0x000fca00078e0000 */
[----:B------:R0:W-:Y:S04]  /*2c270*/  STL.64 [R1+0x4268], R4 ;  /* 0x0042680401007387 */ /* 0x0001e80000100a00 */
[----:B0-----:R-:W3:Y:S04]  /*2c280*/  LDL.LU.64 R4, [R1+0xb30] ;  /* 0x000b300001047983 */ /* 0x001ee80000300a00 */
[----:B------:R-:W3:Y:S04]  /*2c290*/  LDL.LU.64 R6, [R1+0xb38] ;  /* 0x000b380001067983 */ /* 0x000ee80000300a00 */
[----:B------:R-:W4:Y:S04]  /*2c2a0*/  LDL.LU.64 R24, [R1+0x6f0] ;  /* 0x0006f00001187983 */ /* 0x000f280000300a00 */
[----:B------:R-:W2:Y:S04]  /*2c2b0*/  LDL.LU.64 R26, [R1+0x6f8] ;  /* 0x0006f800011a7983 */ /* 0x000ea80000300a00 */
[----:B--2---:R-:W-:Y:S04]  /*2c2c0*/  STL.64 [R1+0x4248], R26 ;  /* 0x0042481a01007387 */ /* 0x004fe80000100a00 */
[----:B----4-:R0:W-:Y:S04]  /*2c2d0*/  STL.64 [R1+0x4240], R24 ;  /* 0x0042401801007387 */ /* 0x0101e80000100a00 */
[----:B0-----:R-:W2:Y:S04]  /*2c2e0*/  LDL.LU.64 R24, [R1+0x960] ;  /* 0x0009600001187983 */ /* 0x001ea80000300a00 */
[----:B------:R-:W2:Y:S04]  /*2c2f0*/  LDL.LU.64 R26, [R1+0x968] ;  /* 0x00096800011a7983 */ /* 0x000ea80000300a00 */
[----:B------:R0:W-:Y:S04]  /*2c300*/  STL.64 [R1+0x300], R8 ;  /* 0x0003000801007387 */ /* 0x0001e80000100a00 */
[----:B------:R-:W-:Y:S04]  /*2c310*/  STL.64 [R1+0x308], R10 ;  /* 0x0003080a01007387 */ /* 0x000fe80000100a00 */
[----:B0-----:R-:W4:Y:S02]  /*2c320*/  LDL.LU.64 R8, [R1+0x4278] ;  /* 0x0042780001087983 */ /* 0x001f240000300a00 */
[----:B----4-:R-:W-:-:S15]  /*2c330*/  HMMA.16816.F32 R20, R12, R8, R20 ;  /* 0x000000080c14723c */ /* 0x010fde0000001814 */
[----:B------:R-:W-:-:S08]  /*2c340*/  NOP ;  /* 0x0000000000007918 */ /* 0x000fd00000000000 */
[----:B------:R0:W-:Y:S04]  /*2c350*/  STL.64 [R1+0x2f0], R20 ;  /* 0x0002f01401007387 */ /* 0x0001e80000100a00 */
[----:B------:R-:W-:Y:S04]  /*2c360*/  STL.64 [R1+0x2f8], R22 ;  /* 0x0002f81601007387 */ /* 0x000fe80000100a00 */
[----:B0-----:R-:W3:Y:S01]  /*2c370*/  LDL.LU.64 R20, [R1+0x4270] ;  /* 0x0042700001147983 */ /* 0x001ee20000300a00 */
[----:B------:R-:W-:Y:S02]  /*2c380*/  IMAD.MOV.U32 R2, RZ, RZ, R8 ;  /* 0x000000ffff027224 */ /* 0x000fe400078e0008 */
[----:B------:R-:W-:-:S02]  /*2c390*/  IMAD.MOV.U32 R0, RZ, RZ, R9 ;  /* 0x000000ffff007224 */ /* 0x000fc400078e0009 */
[----:B------:R-:W4:Y:S04]  /*2c3a0*/  LDL.LU.64 R8, [R1+0x3d0] ;  /* 0x0003d00001087983 */ /* 0x000f280000300a00 */
[----:B------:R-:W4:Y:S01]  /*2c3b0*/  LDL.LU.64 R10, [R1+0x3d8] ;  /* 0x0003d800010a7983 */ /* 0x000f220000300a00 */
[----:B---3--:R-:W-:Y:S06]  /*2c3c0*/  HMMA.16816.F32 R4, R12, R20, R4 ;  /* 0x000000140c04723c */ /* 0x008fec0000001804 */
[----:B------:R-:W-:-:S15]  /*2c3d0*/  IMAD.MOV.U32 R3, RZ, RZ, R21 ;  /* 0x000000ffff037224 */ /* 0x000fde00078e0015 */
[----:B------:R-:W-:-:S02]  /*2c3e0*/  NOP ;  /* 0x0000000000007918 */ /* 0x000fc40000000000 */
[----:B------:R0:W-:Y:S04]  /*2c3f0*/  STL.64 [R1+0x2e0], R4 ;  /* 0x0002e00401007387 */ /* 0x0001e80000100a00 */
[----:B------:R1:W-:Y:S04]  /*2c400*/  STL.64 [R1+0x2e8], R6 ;  /* 0x0002e80601007387 */ /* 0x0003e80000100a00 */
[----:B0-----:R-:W3:Y:S01]  /*2c410*/  LDL.LU.64 R4, [R1+0x4268] ;  /* 0x0042680001047983 */ /* 0x001ee20000300a00 */
[----:B-1----:R-:W-:-:S03]  /*2c420*/  IMAD.MOV.U32 R6, RZ, RZ, R20 ;  /* 0x000000ffff067224 */ /* 0x002fc600078e0014 */
[----:B------:R-:W3:Y:S04]  /*2c430*/  LDL.LU.64 R22, [R1+0x4260] ;  /* 0x0042600001167983 */ /* 0x000ee80000300a00 */
[----:B------:R-:W3:Y:S02]  /*2c440*/  LDL.LU.64 R20, [R1+0x4258] ;  /* 0x0042580001147983 */ /* 0x000ee40000300a00 */
[----:B---3--:R-:W-:-:S15]  /*2c450*/  HMMA.16816.F32 R20, R12, R4, R20 ;  /* 0x000000040c14723c */ /* 0x008fde0000001814 */
[----:B------:R-:W-:-:S08]  /*2c460*/  NOP ;  /* 0x0000000000007918 */ /* 0x000fd00000000000 */
[----:B------:R0:W-:Y:S04]  /*2c470*/  STL.64 [R1+0x2d0], R20 ;  /* 0x0002d01401007387 */ /* 0x0001e80000100a00 */
[----:B------:R-:W-:Y:S04]  /*2c480*/  STL.64 [R1+0x2d8], R22 ;  /* 0x0002d81601007387 */ /* 0x000fe80000100a00 */
[----:B0-----:R-:W2:Y:S04]  /*2c490*/  LDL.LU.64 R20, [R1+0x4250] ;  /* 0x0042500001147983 */ /* 0x001ea80000300a00 */
[----:B------:R0:W-:Y:S02]  /*2c4a0*/  STL.64 [R1+0x41e0], R4 ;  /* 0x0041e00401007387 */ /* 0x0001e40000100a00 */
[----:B0-----:R-:W-:-:S02]  /*2c4b0*/  IMAD.MOV.U32 R4, RZ, RZ, R6 ;  /* 0x000000ffff047224 */ /* 0x001fc400078e0006 */
[----:B------:R-:W-:-:S05]  /*2c4c0*/  IMAD.MOV.U32 R5, RZ, RZ, R3 ;  /* 0x000000ffff057224 */ /* 0x000fca00078e0003 */
[----:B------:R0:W-:Y:S02]  /*2c4d0*/  STL.64 [R1+0x41f8], R4 ;  /* 0x0041f80401007387 */ /* 0x0001e40000100a00 */
[----:B0-----:R-:W-:Y:S02]  /*2c4e0*/  IMAD.MOV.U32 R4, RZ, RZ, R2 ;  /* 0x000000ffff047224 */ /* 0x001fe400078e0002 */
[----:B------:R-:W-:-:S05]  /*2c4f0*/  IMAD.MOV.U32 R5, RZ, RZ, R0 ;  /* 0x000000ffff057224 */ /* 0x000fca00078e0000 */
[----:B------:R0:W-:Y:S04]  /*2c500*/  STL.64 [R1+0x4210], R4 ;  /* 0x0042100401007387 */ /* 0x0001e80000100a00 */
[----:B0-----:R-:W3:Y:S04]  /*2c510*/  LDL.LU.64 R4, [R1+0x6e0] ;  /* 0x0006e00001047983 */ /* 0x001ee80000300a00 */
[----:B------:R-:W3:Y:S01]  /*2c520*/  LDL.LU.64 R6, [R1+0x6e8] ;  /* 0x0006e80001067983 */ /* 0x000ee20000300a00 */
[----:B--2---:R-:W-:Y:S03]  /*2c530*/  HMMA.16816.F32 R20, R12, R20, R24 ;  /* 0x000000140c14723c */ /* 0x004fe60000001818 */
[----:B------:R-:W2:Y:S04]  /*2c540*/  LDL.LU.64 R26, [R1+0x4248] ;  /* 0x00424800011a7983 */ /* 0x000ea80000300a00 */
[----:B------:R-:W2:-:S15]  /*2c550*/  LDL.LU.64 R24, [R1+0x4240] ;  /* 0x0042400001187983 */ /* 0x000e9e0000300a00 */
[----:B------:R-:W-:-:S01]  /*2c560*/  NOP ;  /* 0x0000000000007918 */ /* 0x000fc20000000000 */
[----:B------:R0:W-:Y:S04]  /*2c570*/  STL.64 [R1+0x2c0], R20 ;  /* 0x0002c01401007387 */ /* 0x0001e80000100a00 */
[----:B------:R2:W-:Y:S04]  /*2c580*/  STL.64 [R1+0x2c8], R22 ;  /* 0x0002c81601007387 */ /* 0x0005e80000100a00 */
[----:B0-----:R-:W2:Y:S02]  /*2c590*/  LDL.LU.64 R20, [R1+0x4238] ;  /* 0x0042380001147983 */ /* 0x001ea40000300a00 */
[----:B--2---:R-:W-:Y:S02]  /*2c5a0*/  HMMA.16816.F32 R20, R12, R20, R24 ;  /* 0x000000140c14723c */ /* 0x004fe40000001818 */
[----:B------:R-:W4:-:S15]  /*2c5b0*/  LDL.LU.64 R24, [R1+0x4230] ;  /* 0x0042300001187983 */ /* 0x000f1e0000300a00 */
[----:B------:R-:W-:-:S06]  /*2c5c0*/  NOP ;  /* 0x0000000000007918 */ /* 0x000fcc0000000000 */
[----:B------:R0:W-:Y:S04]  /*2c5d0*/  STL.64 [R1+0x6b0], R20 ;  /* 0x0006b01401007387 */ /* 0x0001e80000100a00 */
[----:B------:R1:W-:Y:S04]  /*2c5e0*/  STL.64 [R1+0x6b8], R22 ;  /* 0x0006b81601007387 */ /* 0x0003e80000100a00 */
[----:B0-----:R-:W3:Y:S04]  /*2c5f0*/  LDL.LU.64 R20, [R1+0x4228] ;  /* 0x0042280001147983 */ /* 0x001ee80000300a00 */
[----:B-1----:R-:W2:Y:S01]  /*2c600*/  LDL.LU.64 R22, [R1+0x4220] ;  /* 0x0042200001167983 */ /* 0x002ea20000300a00 */
[C---:B----4-:R-:W-:Y:S06]  /*2c610*/  HMMA.16816.F32 R8, R12.reuse, R24, R8 ;  /* 0x000000180c08723c */ /* 0x050fec0000001808 */
[----:B---3--:R-:W-:Y:S06]  /*2c620*/  HMMA.16816.F32 R4, R12, R20, R4 ;  /* 0x000000140c04723c */ /* 0x008fec0000001804 */
[----:B------:R-:W-:-:S02]  /*2c630*/  IMAD.MOV.U32 R3, RZ, RZ, R20 ;  /* 0x000000ffff037224 */ /* 0x000fc400078e0014 */
[----:B------:R-:W-:Y:S01]  /*2c640*/  IMAD.MOV.U32 R0, RZ, RZ, R21 ;  /* 0x000000ffff007224 */ /* 0x000fe200078e0015 */
[----:B------:R-:W0:Y:S04]  /*2c650*/  LDSM.16.MT88.4 R12, [R28+UR4+0x280] ;  /* 0x000280041c0c783b */ /* 0x000e280008004200 */
[----:B------:R-:W2:Y:S11]  /*2c660*/  LDL.LU.64 R20, [R1+0x4218] ;  /* 0x0042180001147983 */ /* 0x000eb60000300a00 */
[----:B------:R-:W-:Y:S01]  /*2c670*/  IMAD.MOV.U32 R2, RZ, RZ, R7 ;  /* 0x000000ffff027224 */ /* 0x000fe200078e0007 */
[----:B------:R1:W-:Y:S04]  /*2c680*/  STL.64 [R1+0x6a0], R4 ;  /* 0x0006a00401007387 */ /* 0x0003e80000100a00 */
[----:B------:R3:W-:Y:S04]  /*2c690*/  STL [R1+0x6a8], R6 ;  /* 0x0006a80601007387 */ /* 0x0007e80000100800 */
[----:B------:R-:W-:Y:S04]  /*2c6a0*/  STL [R1+0x3ad0], R2 ;  /* 0x003ad00201007387 */ /* 0x000fe80000100800 */
[----:B-1----:R-:W2:Y:S04]  /*2c6b0*/  LDL.LU.64 R4, [R1+0xd50] ;  /* 0x000d500001047983 */ /* 0x002ea80000300a00 */
[----:B---3--:R-:W2:Y:S04]  /*2c6c0*/  LDL.LU.64 R6, [R1+0xd58] ;  /* 0x000d580001067983 */ /* 0x008ea80000300a00 */
[----:B------:R1:W-:Y:S04]  /*2c6d0*/  STL.64 [R1+0x2b0], R8 ;  /* 0x0002b00801007387 */ /* 0x0003e80000100a00 */
[----:B------:R3:W-:Y:S04]  /*2c6e0*/  STL.64 [R1+0x2b8], R10 ;  /* 0x0002b80a01007387 */ /* 0x0007e80000100a00 */
[----:B-1----:R-:W4:Y:S04]  /*2c6f0*/  LDL.LU.64 R8, [R1+0x6d0] ;  /* 0x0006d00001087983 */ /* 0x002f280000300a00 */
[----:B---3--:R-:W3:Y:S04]  /*2c700*/  LDL.LU.64 R10, [R1+0x6d8] ;  /* 0x0006d800010a7983 */ /* 0x008ee80000300a00 */
[----:B---3--:R-:W-:Y:S04]  /*2c710*/  STL.64 [R1+0x41c8], R10 ;  /* 0x0041c80a01007387 */ /* 0x008fe80000100a00 */
[----:B----4-:R1:W-:Y:S04]  /*2c720*/  STL.64 [R1+0x41c0], R8 ;  /* 0x0041c00801007387 */ /* 0x0103e80000100a00 */
[----:B-1----:R-:W3:Y:S04]  /*2c730*/  LDL.64 R8, [R1+0xa0] ;  /* 0x0000a00001087983 */ /* 0x002ee80000100a00 */
[----:B---3--:R1:W-:Y:S04]  /*2c740*/  STL.64 [R1+0x41d8], R8 ;  /* 0x0041d80801007387 */ /* 0x0083e80000100a00 */
[----:B-1----:R-:W3:Y:S04]  /*2c750*/  LDL.LU.64 R8, [R1+0xa20] ;  /* 0x000a200001087983 */ /* 0x002ee80000300a00 */
[----:B------:R-:W4:Y:S04]  /*2c760*/  LDL.LU.64 R10, [R1+0xa28] ;  /* 0x000a2800010a7983 */ /* 0x000f280000300a00 */
[----:B----4-:R-:W-:Y:S04]  /*2c770*/  STL.64 [R1+0x41f0], R10 ;  /* 0x0041f00a01007387 */ /* 0x010fe80000100a00 */
[----:B---3--:R1:W-:Y:S04]  /*2c780*/  STL.64 [R1+0x41e8], R8 ;  /* 0x0041e80801007387 */ /* 0x0083e80000100a00 */
[----:B-1----:R-:W3:Y:S04]  /*2c790*/  LDL.LU.64 R8, [R1+0xb10] ;  /* 0x000b100001087983 */ /* 0x002ee80000300a00 */
[----:B------:R-:W4:Y:S01]  /*2c7a0*/  LDL.LU.64 R10, [R1+0xb18] ;  /* 0x000b1800010a7983 */ /* 0x000f220000300a00 */
[C---:B--2---:R-:W-:Y:S03]  /*2c7b0*/  HMMA.16816.F32 R4, R20.reuse, R16, R4 ;  /* 0x000000101404723c */ /* 0x044fe60000001804 */
[----:B----4-:R-:W-:Y:S04]  /*2c7c0*/  STL.64 [R1+0x4208], R10 ;  /* 0x0042080a01007387 */ /* 0x010fe80000100a00 */
[----:B---3--:R1:W-:Y:S04]  /*2c7d0*/  STL.64 [R1+0x4200], R8 ;  /* 0x0042000801007387 */ /* 0x0083e80000100a00 */
[----:B-1----:R-:W2:Y:S04]  /*2c7e0*/  LDL.LU.64 R8, [R1+0xc50] ;  /* 0x000c500001087983 */ /* 0x002ea80000300a00 */
[----:B------:R-:W2:Y:S04]  /*2c7f0*/  LDL.LU.64 R10, [R1+0xc58] ;  /* 0x000c5800010a7983 */ /* 0x000ea80000300a00 */
[----:B------:R1:W-:Y:S04]  /*2c800*/  STL.64 [R1+0x41b8], R24 ;  /* 0x0041b81801007387 */ /* 0x0003e80000100a00 */
[----:B-1----:R-:W3:Y:S04]  /*2c810*/  LDL.64 R24, [R1+0x90] ;  /* 0x0000900001187983 */ /* 0x002ee80000100a00 */
[----:B---3--:R1:W-:Y:S04]  /*2c820*/  STL.64 [R1+0x41d0], R24 ;  /* 0x0041d01801007387 */ /* 0x0083e80000100a00 */
[----:B-1----:R-:W3:Y:S04]  /*2c830*/  LDL.LU.64 R24, [R1+0x940] ;  /* 0x0009400001187983 */ /* 0x002ee80000300a00 */
[----:B------:R-:W3:Y:S04]  /*2c840*/  LDL.LU.64 R26, [R1+0x948] ;  /* 0x00094800011a7983 */ /* 0x000ee80000300a00 */
[----:B0-----:R-:W-:Y:S04]  /*2c850*/  STL.64 [R1+0x40d0], R14 ;  /* 0x0040d00e01007387 */ /* 0x001fe80000100a00 */
[----:B------:R-:W-:Y:S04]  /*2c860*/  STL.64 [R1+0x40c8], R12 ;  /* 0x0040c80c01007387 */ /* 0x000fe80000100a00 */
[----:B------:R0:W-:Y:S04]  /*2c870*/  STL.64 [R1+0x620], R4 ;  /* 0x0006200401007387 */ /* 0x0001e80000100a00 */
[----:B------:R2:W-:Y:S04]  /*2c880*/  STL.64 [R1+0x628], R6 ;  /* 0x0006280601007387 */ /* 0x0005e80000100a00 */
[----:B0-----:R-:W2:Y:S02]  /*2c890*/  LDL.LU.64 R4, [R1+0x4210] ;  /* 0x0042100001047983 */ /* 0x001ea40000300a00 */
[----:B--2---:R-:W-:Y:S02]  /*2c8a0*/  HMMA.16816.F32 R4, R20, R4, R8 ;  /* 0x000000041404723c */ /* 0x004fe40000001808 */
[----:B------:R-:W2:Y:S04]  /*2c8b0*/  LDL.LU.64 R10, [R1+0x4208] ;  /* 0x00420800010a7983 */ /* 0x000ea80000300a00 */
[----:B------:R-:W2:-:S15]  /*2c8c0*/  LDL.LU.64 R8, [R1+0x4200] ;  /* 0x0042000001087983 */ /* 0x000e9e0000300a00 */
[----:B------:R-:W-:-:S02]  /*2c8d0*/  NOP ;  /* 0x0000000000007918 */ /* 0x000fc40000000000 */
        /* <DEDUP_REMOVED lines=8> */
[----:B------:R-:W-:Y:S04]  /*2c960*/  STL.64 [R1+0x608], R6 ;  /* 0x0006080601007387 */ /* 0x000fe80000100a00 */
[----:B0-----:R-:W2:Y:S02]  /*2c970*/  LDL.LU.64 R4, [R1+0x41e0] ;  /* 0x0041e00001047983 */ /* 0x001ea40000300a00 */
[----:B--2---:R-:W-:-:S15]  /*2c980*/  HMMA.16816.F32 R8, R20, R4, R8 ;  /* 0x000000041408723c */ /* 0x004fde0000001808 */
[----:B------:R-:W-:-:S08]  /*2c990*/  NOP ;  /* 0x0000000000007918 */ /* 0x000fd00000000000 */
[----:B------:R0:W-:Y:S04]  /*2c9a0*/  STL.64 [R1+0x5f0], R8 ;  /* 0x0005f00801007387 */ /* 0x0001e80000100a00 */
[----:B------:R-:W-:Y:S04]  /*2c9b0*/  STL.64 [R1+0x5f8], R10 ;  /* 0x0005f80a01007387 */ /* 0x000fe80000100a00 */
[----:B0-----:R-:W3:Y:S04]  /*2c9c0*/  LDL.LU.64 R8, [R1+0x41d8] ;  /* 0x0041d80001087983 */ /* 0x001ee80000300a00 */
[----:B------:R0:W-:Y:S04]  /*2c9d0*/  STL.64 [R1+0x4170], R4 ;  /* 0x0041700401007387 */ /* 0x0001e80000100a00 */
[----:B0-----:R-:W2:Y:S04]  /*2c9e0*/  LDL.64 R4, [R1+0xc0] ;  /* 0x0000c00001047983 */ /* 0x001ea80000100a00 */
[----:B--2---:R0:W-:Y:S04]  /*2c9f0*/  STL.64 [R1+0x4188], R4 ;  /* 0x0041880401007387 */ /* 0x0041e80000100a00 */
[----:B0-----:R-:W2:Y:S01]  /*2ca00*/  LDL.64 R4, [R1+0xd0] ;  /* 0x0000d00001047983 */ /* 0x001ea20000100a00 */
[----:B---3--:R-:W-:Y:S01]  /*2ca10*/  HMMA.16816.F32 R24, R20, R8, R24 ;  /* 0x000000081418723c */ /* 0x008fe20000001818 */
[----:B------:R-:W-:-:S02]  /*2ca20*/  IMAD.MOV.U32 R12, RZ, RZ, R3 ;  /* 0x000000ffff0c7224 */ /* 0x000fc400078e0003 */
[----:B------:R-:W-:-:S03]  /*2ca30*/  IMAD.MOV.U32 R13, RZ, RZ, R0 ;  /* 0x000000ffff0d7224 */ /* 0x000fc600078e0000 */
[----:B------:R-:W-:Y:S02]  /*2ca40*/  IMAD.MOV.U32 R3, RZ, RZ, R8 ;  /* 0x000000ffff037224 */ /* 0x000fe400078e0008 */
[----:B------:R-:W-:Y:S01]  /*2ca50*/  IMAD.MOV.U32 R0, RZ, RZ, R9 ;  /* 0x000000ffff007224 */ /* 0x000fe200078e0009 */
[----:B--2---:R0:W-:Y:S04]  /*2ca60*/  STL.64 [R1+0x41a0], R4 ;  /* 0x0041a00401007387 */ /* 0x0041e80000100a00 */
[----:B0-----:R-:W2:Y:S04]  /*2ca70*/  LDL.LU.64 R4, [R1+0x6c0] ;  /* 0x0006c00001047983 */ /* 0x001ea80000300a00 */
[----:B------:R-:W2:Y:S06]  /*2ca80*/  LDL.LU.64 R6, [R1+0x6c8] ;  /* 0x0006c80001067983 */ /* 0x000eac0000300a00 */
[----:B------:R0:W-:Y:S04]  /*2ca90*/  STL.64 [R1+0x5e0], R24 ;  /* 0x0005e01801007387 */ /* 0x0001e80000100a00 */
[----:B------:R-:W-:Y:S04]  /*2caa0*/  STL.64 [R1+0x5e8], R26 ;  /* 0x0005e81a01007387 */ /* 0x000fe80000100a00 */
[----:B0-----:R-:W3:Y:S04]  /*2cab0*/  LDL.LU.64 R24, [R1+0x41d0] ;  /* 0x0041d00001187983 */ /* 0x001ee80000300a00 */
[----:B------:R-:W3:Y:S04]  /*2cac0*/  LDL.LU.64 R10, [R1+0x41c8] ;  /* 0x0041c800010a7983 */ /* 0x000ee80000300a00 */
[----:B------:R-:W3:Y:S01]  /*2cad0*/  LDL.LU.64 R8, [R1+0x41c0] ;  /* 0x0041c00001087983 */ /* 0x000ee20000300a00 */
[C---:B--2---:R-:W-:Y:S06]  /*2cae0*/  HMMA.16816.F32 R4, R20.reuse, R12, R4 ;  /* 0x0000000c1404723c */ /* 0x044fec0000001804 */
[----:B---3--:R-:W-:Y:S06]  /*2caf0*/  HMMA.16816.F32 R8, R20, R24, R8 ;  /* 0x000000181408723c */ /* 0x008fec0000001808 */
[----:B------:R-:W-:-:S02]  /*2cb00*/  IMAD.MOV.U32 R29, RZ, RZ, R24 ;  /* 0x000000ffff1d7224 */ /* 0x000fc400078e0018 */
[----:B------:R-:W-:Y:S02]  /*2cb10*/  IMAD.MOV.U32 R15, RZ, RZ, R25 ;  /* 0x000000ffff0f7224 */ /* 0x000fe400078e0019 */
[----:B------:R-:W2:-:S13]  /*2cb20*/  LDL.LU.64 R24, [R1+0x41b8] ;  /* 0x0041b80001187983 */ /* 0x000e9a0000300a00 */
[----:B------:R-:W-:Y:S01]  /*2cb30*/  STL.64 [R1+0x5d0], R8 ;  /* 0x0005d00801007387 */ /* 0x000fe20000100a00 */
[----:B------:R-:W-:-:S03]  /*2cb40*/  IMAD.MOV.U32 R2, RZ, RZ, R11 ;  /* 0x000000ffff027224 */ /* 0x000fc600078e000b */
[----:B------:R0:W-:Y:S04]  /*2cb50*/  STL [R1+0x5d8], R10 ;  /* 0x0005d80a01007387 */ /* 0x0001e80000100800 */
[----:B0-----:R-:W3:Y:S04]  /*2cb60*/  LDL.LU.64 R10, [R1+0x41b0] ;  /* 0x0041b000010a7983 */ /* 0x001ee80000300a00 */
[----:B------:R-:W3:Y:S04]  /*2cb70*/  LDL.LU.64 R8, [R1+0x41a8] ;  /* 0x0041a80001087983 */ /* 0x000ee80000300a00 */
[----:B------:R-:W-:Y:S04]  /*2cb80*/  STL [R1+0x3ad4], R2 ;  /* 0x003ad40201007387 */ /* 0x000fe80000100800 */
[----:B------:R0:W-:Y:S04]  /*2cb90*/  STL.64 [R1+0x5c0], R4 ;  /* 0x0005c00401007387 */ /* 0x0001e80000100a00 */
[----:B------:R1:W-:Y:S04]  /*2cba0*/  STL.64 [R1+0x5c8], R6 ;  /* 0x0005c80601007387 */ /* 0x0003e80000100a00 */
[----:B0-----:R-:W3:Y:S04]  /*2cbb0*/  LDL.LU.64 R4, [R1+0xd30] ;  /* 0x000d300001047983 */ /* 0x001ee80000300a00 */
[----:B-1----:R-:W3:Y:S04]  /*2cbc0*/  LDL.LU.64 R6, [R1+0xd38] ;  /* 0x000d380001067983 */ /* 0x002ee80000300a00 */
[----:B------:R-:W-:Y:S04]  /*2cbd0*/  STL [R1+0x4180], R15 ;  /* 0x0041800f01007387 */ /* 0x000fe80000100800 */
[----:B------:R0:W-:Y:S04]  /*2cbe0*/  STL.64 [R1+0x4178], R12 ;  /* 0x0041780c01007387 */ /* 0x0001e80000100a00 */
[----:B0-----:R-:W2:Y:S04]  /*2cbf0*/  LDL.LU.64 R12, [R1+0x3c0] ;  /* 0x0003c000010c7983 */ /* 0x001ea80000300a00 */
[----:B------:R-:W2:Y:S02]  /*2cc00*/  LDL.LU.64 R14, [R1+0x3c8] ;  /* 0x0003c800010e7983 */ /* 0x000ea40000300a00 */
[----:B--2---:R-:W-:Y:S02]  /*2cc10*/  HMMA.16816.F32 R20, R20, R24, R12 ;  /* 0x000000181414723c */ /* 0x004fe4000000180c */
[----:B------:R-:W2:Y:S04]  /*2cc20*/  LDL.LU.64 R12, [R1+0xaf0] ;  /* 0x000af000010c7983 */ /* 0x000ea80000300a00 */
[----:B------:R-:W4:-:S15]  /*2cc30*/  LDL.LU.64 R14, [R1+0xaf8] ;  /* 0x000af800010e7983 */ /* 0x000f1e0000300a00 */
[----:B------:R-:W-:-:S02]  /*2cc40*/  NOP ;  /* 0x0000000000007918 */ /* 0x000fc40000000000 */
[----:B------:R-:W-:Y:S04]  /*2cc50*/  STL.64 [R1+0x290], R20 ;  /* 0x0002901401007387 */ /* 0x000fe80000100a00 */
[----:B------:R-:W-:Y:S04]  /*2cc60*/  STL.64 [R1+0x298], R22 ;  /* 0x0002981601007387 */ /* 0x000fe80000100a00 */
[----:B----4-:R-:W-:Y:S04]  /*2cc70*/  STL.64 [R1+0x4198], R14 ;  /* 0x0041980e01007387 */ /* 0x010fe80000100a00 */
[----:B--2---:R0:W-:Y:S04]  /*2cc80*/  STL.64 [R1+0x4190], R12 ;  /* 0x0041900c01007387 */ /* 0x0041e80000100a00 */
[----:B0-----:R-:W2:Y:S04]  /*2cc90*/  LDL.LU.64 R12, [R1+0xc30] ;  /* 0x000c3000010c7983 */ /* 0x001ea80000300a00 */
[----:B------:R-:W2:Y:S04]  /*2cca0*/  LDL.LU.64 R14, [R1+0xc38] ;  /* 0x000c3800010e7983 */ /* 0x000ea80000300a00 */
[----:B------:R-:W4:Y:S04]  /*2ccb0*/  LDL.LU.64 R20, [R1+0xa00] ;  /* 0x000a000001147983 */ /* 0x000f280000300a00 */
[----:B------:R-:W4:Y:S04]  /*2ccc0*/  LDL.LU.64 R22, [R1+0xa08] ;  /* 0x000a080001167983 */ /* 0x000f280000300a00 */
[----:B------:R0:W-:Y:S04]  /*2ccd0*/  STL.64 [R1+0x4150], R24 ;  /* 0x0041501801007387 */ /* 0x0001e80000100a00 */
[----:B0-----:R-:W2:Y:S04]  /*2cce0*/  LDL.LU.64 R24, [R1+0x680] ;  /* 0x0006800001187983 */ /* 0x001ea80000300a00 */
[----:B------:R-:W4:Y:S01]  /*2ccf0*/  LDL.LU.64 R26, [R1+0x688] ;  /* 0x00068800011a7983 */ /* 0x000f220000300a00 */
[----:B---3--:R-:W-:Y:S03]  /*2cd00*/  HMMA.16816.F32 R4, R8, R16, R4 ;  /* 0x000000100804723c */ /* 0x008fe60000001804 */
[----:B----4-:R-:W-:Y:S04]  /*2cd10*/  STL.64 [R1+0x4160], R26 ;  /* 0x0041601a01007387 */ /* 0x010fe80000100a00 */
[----:B--2---:R-:W-:-:S15]  /*2cd20*/  STL.64 [R1+0x4158], R24 ;  /* 0x0041581801007387 */ /* 0x004fde0000100a00 */
[----:B------:R-:W-:-:S01]  /*2cd30*/  NOP ;  /* 0x0000000000007918 */ /* 0x000fc20000000000 */
[----:B------:R0:W-:Y:S04]  /*2cd40*/  STL.64 [R1+0x540], R4 ;  /* 0x0005400401007387 */ /* 0x0001e80000100a00 */
[----:B------:R-:W-:Y:S04]  /*2cd50*/  STL.64 [R1+0x548], R6 ;  /* 0x0005480601007387 */ /* 0x000fe80000100a00 */
[----:B0-----:R-:W2:Y:S04]  /*2cd60*/  LDL.LU.64 R4, [R1+0x41a0] ;  /* 0x0041a00001047983 */ /* 0x001ea80000300a00 */
[----:B------:R0:W-:Y:S01]  /*2cd70*/  STL.64 [R1+0x4168], R16 ;  /* 0x0041681001007387 */ /* 0x0001e20000100a00 */
[----:B------:R-:W-:-:S03]  /*2cd80*/  IMAD.MOV.U32 R25, RZ, RZ, R0 ;  /* 0x000000ffff197224 */ /* 0x000fc600078e0000 */
[----:B0-----:R-:W3:Y:S04]  /*2cd90*/  LDL.LU.64 R16, [R1+0x930] ;  /* 0x0009300001107983 */ /* 0x001ee80000300a00 */
[----:B------:R-:W3:Y:S01]  /*2cda0*/  LDL.LU.64 R18, [R1+0x938] ;  /* 0x0009380001127983 */ /* 0x000ee20000300a00 */
[----:B--2---:R-:W-:Y:S06]  /*2cdb0*/  HMMA.16816.F32 R12, R8, R4, R12 ;  /* 0x00000004080c723c */ /* 0x004fec000000180c */
[----:B------:R-:W-:-:S02]  /*2cdc0*/  IMAD.MOV.U32 R2, RZ, RZ, R4 ;  /* 0x000000ffff027224 */ /* 0x000fc400078e0004 */
[----:B------:R-:W-:-:S15]  /*2cdd0*/  IMAD.MOV.U32 R0, RZ, RZ, R5 ;  /* 0x000000ffff007224 */ /* 0x000fde00078e0005 */
[----:B------:R-:W-:Y:S04]  /*2cde0*/  STL.64 [R1+0x530], R12 ;  /* 0x0005300c01007387 */ /* 0x000fe80000100a00 */
[----:B------:R0:W-:Y:S04]  /*2cdf0*/  STL.64 [R1+0x538], R14 ;  /* 0x0005380e01007387 */ /* 0x0001e80000100a00 */
[----:B0-----:R-:W2:Y:S04]  /*2ce00*/  LDL.LU.64 R14, [R1+0x4198] ;  /* 0x00419800010e7983 */ /* 0x001ea80000300a00 */
[----:B------:R-:W2:Y:S04]  /*2ce10*/  LDL.LU.64 R12, [R1+0x4190] ;  /* 0x00419000010c7983 */ /* 0x000ea80000300a00 */
[----:B------:R-:W2:Y:S01]  /*2ce20*/  LDL.LU.64 R4, [R1+0x4188] ;  /* 0x0041880001047983 */ /* 0x000ea20000300a00 */
[----:B------:R-:W-:Y:S01]  /*2ce30*/  IMAD.MOV.U32 R24, RZ, RZ, R3 ;  /* 0x000000ffff187224 */ /* 0x000fe200078e0003 */
[----:B--2---:R-:W-:Y:S06]  /*2ce40*/  HMMA.16816.F32 R12, R8, R4, R12 ;  /* 0x00000004080c723c */ /* 0x004fec000000180c */
[----:B------:R-:W-:-:S15]  /*2ce50*/  IMAD.MOV.U32 R3, RZ, RZ, R5 ;  /* 0x000000ffff037224 */ /* 0x000fde00078e0005 */
[----:B------:R-:W-:-:S02]  /*2ce60*/  NOP ;  /* 0x0000000000007918 */ /* 0x000fc40000000000 */
[----:B------:R-:W-:Y:S04]  /*2ce70*/  STL.64 [R1+0x520], R12 ;  /* 0x0005200c01007387 */ /* 0x000fe80000100a00 */
[----:B------:R0:W-:Y:S04]  /*2ce80*/  STL.64 [R1+0x528], R14 ;  /* 0x0005280e01007387 */ /* 0x0001e80000100a00 */
[----:B0-----:R-:W2:Y:S04]  /*2ce90*/  LDL.LU R15, [R1+0x4180] ;  /* 0x00418000010f7983 */ /* 0x001ea80000300800 */
[----:B------:R-:W4:Y:S01]  /*2cea0*/  LDL.LU.64 R12, [R1+0x4178] ;  /* 0x00417800010c7983 */ /* 0x000f220000300a00 */
[----:B------:R-:W-:-:S03]  /*2ceb0*/  IMAD.MOV.U32 R14, RZ, RZ, R4 ;  /* 0x000000ffff0e7224 */ /* 0x000fc600078e0004 */
[----:B------:R-:W2:Y:S01]  /*2cec0*/  LDL.LU.64 R4, [R1+0x4170] ;  /* 0x0041700001047983 */ /* 0x000ea20000300a00 */
[C---:B---3--:R-:W-:Y:S06]  /*2ced0*/  HMMA.16816.F32 R24, R8.reuse, R24, R16 ;  /* 0x000000180818723c */ /* 0x048fec0000001810 */
[----:B--2---:R-:W-:Y:S01]  /*2cee0*/  HMMA.16816.F32 R20, R8, R4, R20 ;  /* 0x000000040814723c */ /* 0x004fe20000001814 */
[----:B------:R-:W4:Y:S04]  /*2cef0*/  LDL.LU.64 R4, [R1+0x670] ;  /* 0x0006700001047983 */ /* 0x000f280000300a00 */
[----:B------:R-:W4:-:S15]  /*2cf00*/  LDL.LU.64 R6, [R1+0x678] ;  /* 0x0006780001067983 */ /* 0x000f1e0000300a00 */
[----:B------:R-:W-:-:S03]  /*2cf10*/  NOP ;  /* 0x0000000000007918 */ /* 0x000fc60000000000 */
[----:B------:R-:W-:Y:S04]  /*2cf20*/  STL.64 [R1+0x510], R20 ;  /* 0x0005101401007387 */ /* 0x000fe80000100a00 */
[----:B------:R-:W-:Y:S04]  /*2cf30*/  STL.64 [R1+0x518], R22 ;  /* 0x0005181601007387 */ /* 0x000fe80000100a00 */
[----:B------:R-:W0:Y:S04]  /*2cf40*/  LDSM.16.MT88.4 R20, [R28+UR4+0x300] ;  /* 0x000300041c14783b */ /* 0x000e280008004200 */
[----:B0-----:R-:W-:Y:S04]  /*2cf50*/  STL.64 [R1+0x4050], R22 ;  /* 0x0040501601007387 */ /* 0x001fe80000100a00 */
[----:B------:R-:W-:Y:S04]  /*2cf60*/  STL.64 [R1+0x4048], R20 ;  /* 0x0040481401007387 */ /* 0x000fe80000100a00 */
[----:B------:R-:W2:Y:S04]  /*2cf70*/  LDL.LU.64 R16, [R1+0x4168] ;  /* 0x0041680001107983 */ /* 0x000ea80000300a00 */
[----:B------:R-:W-:Y:S04]  /*2cf80*/  STL.64 [R1+0x500], R24 ;  /* 0x0005001801007387 */ /* 0x000fe80000100a00 */
[----:B------:R0:W-:Y:S04]  /*2cf90*/  STL.64 [R1+0x508], R26 ;  /* 0x0005081a01007387 */ /* 0x0001e80000100a00 */
[----:B0-----:R-:W3:Y:S04]  /*2cfa0*/  LDL.LU.64 R26, [R1+0x4160] ;  /* 0x00416000011a7983 */ /* 0x001ee80000300a00 */
[----:B------:R-:W3:Y:S01]  /*2cfb0*/  LDL.LU.64 R24, [R1+0x4158] ;  /* 0x0041580001187983 */ /* 0x000ee20000300a00 */
[----:B------:R-:W-:-:S02]  /*2cfc0*/  IMAD.MOV.U32 R20, RZ, RZ, R29 ;  /* 0x000000ffff147224 */ /* 0x000fc400078e001d */
[----:B------:R-:W-:-:S07]  /*2cfd0*/  IMAD.MOV.U32 R21, RZ, RZ, R15 ;  /* 0x000000ffff157224 */ /* 0x000fce00078e000f */
[----:B---3--:R-:W-:-:S15]  /*2cfe0*/  HMMA.16816.F32 R24, R8, R20, R24 ;  /* 0x000000140818723c */ /* 0x008fde0000001818 */
[----:B------:R-:W-:-:S08]  /*2cff0*/  NOP ;  /* 0x0000000000007918 */ /* 0x000fd00000000000 */
[----:B------:R0:W-:Y:S04]  /*2d000*/  STL.64 [R1+0x4f0], R24 ;  /* 0x0004f01801007387 */ /* 0x0001e80000100a00 */
[----:B------:R-:W-:Y:S04]  /*2d010*/  STL.64 [R1+0x4f8], R26 ;  /* 0x0004f81a01007387 */ /* 0x000fe80000100a00 */
[----:B0-----:R-:W3:Y:S04]  /*2d020*/  LDL.LU.64 R24, [R1+0x4150] ;  /* 0x0041500001187983 */ /* 0x001ee80000300a00 */
[----:B------:R0:W-:Y:S04]  /*2d030*/  STL.64 [R1+0x40e0], R20 ;  /* 0x0040e01401007387 */ /* 0x0001e80000100a00 */
[----:B0-----:R-:W4:Y:S04]  /*2d040*/  LDL.64 R20, [R1+0xa0] ;  /* 0x0000a00001147983 */ /* 0x001f280000100a00 */
[----:B----4-:R0:W-:Y:S04]  /*2d050*/  STL.64 [R1+0x40f8], R20 ;  /* 0x0040f81401007387 */ /* 0x0101e80000100a00 */
[----:B0-----:R-:W4:Y:S04]  /*2d060*/  LDL.LU.64 R20, [R1+0x9d0] ;  /* 0x0009d00001147983 */ /* 0x001f280000300a00 */
[----:B------:R-:W2:Y:S04]  /*2d070*/  LDL.LU.64 R22, [R1+0x9d8] ;  /* 0x0009d80001167983 */ /* 0x000ea80000300a00 */
[----:B--2---:R-:W-:Y:S04]  /*2d080*/  STL.64 [R1+0x4108], R22 ;  /* 0x0041081601007387 */ /* 0x004fe80000100a00 */
[----:B----4-:R0:W-:Y:S02]  /*2d090*/  STL.64 [R1+0x4100], R20 ;  /* 0x0041001401007387 */ /* 0x0101e40000100a00 */
[----:B0-----:R-:W-:-:S02]  /*2d0a0*/  IMAD.MOV.U32 R20, RZ, RZ, R14 ;  /* 0x000000ffff147224 */ /* 0x001fc400078e000e */
[----:B------:R-:W-:-:S05]  /*2d0b0*/  IMAD.MOV.U32 R21, RZ, RZ, R3 ;  /* 0x000000ffff157224 */ /* 0x000fca00078e0003 */
[----:B------:R0:W-:Y:S02]  /*2d0c0*/  STL.64 [R1+0x4120], R20 ;  /* 0x0041201401007387 */ /* 0x0001e40000100a00 */
[----:B0-----:R-:W-:Y:S02]  /*2d0d0*/  IMAD.MOV.U32 R20, RZ, RZ, R2 ;  /* 0x000000ffff147224 */ /* 0x001fe400078e0002 */
[----:B------:R-:W-:-:S05]  /*2d0e0*/  IMAD.MOV.U32 R21, RZ, RZ, R0 ;  /* 0x000000ffff157224 */ /* 0x000fca00078e0000 */
[----:B------:R0:W-:Y:S02]  /*2d0f0*/  STL.64 [R1+0x4138], R20 ;  /* 0x0041381401007387 */ /* 0x0001e40000100a00 */
[----:B0-----:R-:W-:Y:S02]  /*2d100*/  HMMA.16816.F32 R20, R8, R12, R4 ;  /* 0x0000000c0814723c */ /* 0x001fe40000001804 */
[----:B------:R-:W3:Y:S04]  /*2d110*/  LDL.LU.64 R4, [R1+0x3b0] ;  /* 0x0003b00001047983 */ /* 0x000ee80000300a00 */
[----:B------:R-:W3:-:S15]  /*2d120*/  LDL.LU.64 R6, [R1+0x3b8] ;  /* 0x0003b80001067983 */ /* 0x000ede0000300a00 */
[----:B------:R-:W-:-:S02]  /*2d130*/  NOP ;  /* 0x0000000000007918 */ /* 0x000fc40000000000 */
[----:B------:R0:W-:Y:S04]  /*2d140*/  STL.64 [R1+0x4e0], R20 ;  /* 0x0004e01401007387 */ /* 0x0001e80000100a00 */
[----:B------:R1:W-:Y:S04]  /*2d150*/  STL.64 [R1+0x4e8], R22 ;  /* 0x0004e81601007387 */ /* 0x0003e80000100a00 */
[----:B0-----:R-:W2:Y:S04]  /*2d160*/  LDL.LU.64 R20, [R1+0xd00] ;  /* 0x000d000001147983 */ /* 0x001ea80000300a00 */
[----:B-1----:R-:W2:Y:S04]  /*2d170*/  LDL.LU.64 R22, [R1+0xd08] ;  /* 0x000d080001167983 */ /* 0x002ea80000300a00 */
[----:B------:R0:W-:Y:S04]  /*2d180*/  STL.64 [R1+0x40d8], R12 ;  /* 0x0040d80c01007387 */ /* 0x0001e80000100a00 */
[----:B0-----:R-:W4:Y:S04]  /*2d190*/  LDL.LU.64 R12, [R1+0x640] ;  /* 0x00064000010c7983 */ /* 0x001f280000300a00 */
[----:B------:R-:W3:Y:S04]  /*2d1a0*/  LDL.LU.64 R14, [R1+0x648] ;  /* 0x00064800010e7983 */ /* 0x000ee80000300a00 */
[----:B---3--:R-:W-:Y:S04]  /*2d1b0*/  STL.64 [R1+0x40f0], R14 ;  /* 0x0040f00e01007387 */ /* 0x008fe80000100a00 */
[----:B----4-:R0:W-:Y:S04]  /*2d1c0*/  STL.64 [R1+0x40e8], R12 ;  /* 0x0040e80c01007387 */ /* 0x0101e80000100a00 */
[----:B0-----:R-:W3:Y:S04]  /*2d1d0*/  LDL.LU.64 R12, [R1+0x900] ;  /* 0x00090000010c7983 */ /* 0x001ee80000300a00 */
[----:B------:R-:W4:Y:S04]  /*2d1e0*/  LDL.LU.64 R14, [R1+0x908] ;  /* 0x00090800010e7983 */ /* 0x000f280000300a00 */
[----:B----4-:R-:W-:Y:S04]  /*2d1f0*/  STL.64 [R1+0x4118], R14 ;  /* 0x0041180e01007387 */ /* 0x010fe80000100a00 */
[----:B---3--:R0:W-:Y:S04]  /*2d200*/  STL.64 [R1+0x4110], R12 ;  /* 0x0041100c01007387 */ /* 0x0081e80000100a00 */
[----:B0-----:R-:W3:Y:S04]  /*2d210*/  LDL.LU.64 R12, [R1+0xac0] ;  /* 0x000ac000010c7983 */ /* 0x001ee80000300a00 */
[----:B------:R-:W4:Y:S01]  /*2d220*/  LDL.LU.64 R14, [R1+0xac8] ;  /* 0x000ac800010e7983 */ /* 0x000f220000300a00 */
[----:B------:R-:W-:Y:S03]  /*2d230*/  HMMA.16816.F32 R8, R8, R24, R4 ;  /* 0x000000180808723c */ /* 0x000fe60000001804 */
[----:B----4-:R-:W-:Y:S04]  /*2d240*/  STL.64 [R1+0x4130], R14 ;  /* 0x0041300e01007387 */ /* 0x010fe80000100a00 */
[----:B---3--:R0:W-:Y:S04]  /*2d250*/  STL.64 [R1+0x4128], R12 ;  /* 0x0041280c01007387 */ /* 0x0081e80000100a00 */
[----:B0-----:R-:W3:Y:S04]  /*2d260*/  LDL.LU.64 R12, [R1+0xc00] ;  /* 0x000c0000010c7983 */ /* 0x001ee80000300a00 */
[----:B------:R-:W3:Y:S04]  /*2d270*/  LDL.LU.64 R14, [R1+0xc08] ;  /* 0x000c0800010e7983 */ /* 0x000ee80000300a00 */
[----:B------:R-:W2:Y:S04]  /*2d280*/  LDL.LU.64 R6, [R1+0x4148] ;  /* 0x0041480001067983 */ /* 0x000ea80000300a00 */
[----:B------:R-:W2:Y:S04]  /*2d290*/  LDL.LU.64 R4, [R1+0x4140] ;  /* 0x0041400001047983 */ /* 0x000ea80000300a00 */
[----:B------:R0:W-:Y:S04]  /*2d2a0*/  STL.64 [R1+0x270], R8 ;  /* 0x0002700801007387 */ /* 0x0001e80000100a00 */
[----:B------:R-:W-:Y:S04]  /*2d2b0*/  STL.64 [R1+0x278], R10 ;  /* 0x0002780a01007387 */ /* 0x000fe80000100a00 */
[----:B0-----:R-:W4:Y:S01]  /*2d2c0*/  LDL.64 R8, [R1+0xb0] ;  /* 0x0000b00001087983 */ /* 0x001f220000100a00 */
[----:B--2---:R-:W-:-:S15]  /*2d2d0*/  HMMA.16816.F32 R20, R4, R16, R20 ;  /* 0x000000100414723c */ /* 0x004fde0000001814 */
[----:B------:R-:W-:-:S08]  /*2d2e0*/  NOP ;  /* 0x0000000000007918 */ /* 0x000fd00000000000 */
[----:B------:R0:W-:Y:S04]  /*2d2f0*/  STL.64 [R1+0x490], R20 ;  /* 0x0004901401007387 */ /* 0x0001e80000100a00 */
[----:B------:R3:W-:Y:S04]  /*2d300*/  STL.64 [R1+0x498], R22 ;  /* 0x0004981601007387 */ /* 0x0007e80000100a00 */
[----:B0-----:R-:W3:Y:S02]  /*2d310*/  LDL.LU.64 R20, [R1+0x4138] ;  /* 0x0041380001147983 */ /* 0x001ee40000300a00 */
[----:B---3--:R-:W-:Y:S02]  /*2d320*/  HMMA.16816.F32 R20, R4, R20, R12 ;  /* 0x000000140414723c */ /* 0x008fe4000000180c */
        /* <DEDUP_REMOVED lines=10> */
[----:B------:R-:W-:Y:S04]  /*2d3d0*/  STL.64 [R1+0x470], R20 ;  /* 0x0004701401007387 */ /* 0x000fe80000100a00 */
[----:B------:R0:W-:Y:S04]  /*2d3e0*/  STL.64 [R1+0x478], R22 ;  /* 0x0004781601007387 */ /* 0x0001e80000100a00 */
[----:B0-----:R-:W4:Y:S04]  /*2d3f0*/  LDL.LU.64 R22, [R1+0x4108] ;  /* 0x0041080001167983 */ /* 0x001f280000300a00 */
[----:B------:R-:W4:Y:S02]  /*2d400*/  LDL.LU.64 R20, [R1+0x4100] ;  /* 0x0041000001147983 */ /* 0x000f240000300a00 */
[----:B----4-:R-:W-:-:S15]  /*2d410*/  HMMA.16816.F32 R20, R4, R8, R20 ;  /* 0x000000080414723c */ /* 0x010fde0000001814 */
[----:B------:R-:W-:-:S08]  /*2d420*/  NOP ;  /* 0x0000000000007918 */ /* 0x000fd00000000000 */
[----:B------:R0:W-:Y:S04]  /*2d430*/  STL.64 [R1+0x460], R20 ;  /* 0x0004601401007387 */ /* 0x0001e80000100a00 */
[----:B------:R-:W-:Y:S04]  /*2d440*/  STL.64 [R1+0x468], R22 ;  /* 0x0004681601007387 */ /* 0x000fe80000100a00 */
[----:B0-----:R-:W2:Y:S01]  /*2d450*/  LDL.LU.64 R20, [R1+0x40f8] ;  /* 0x0040f80001147983 */ /* 0x001ea20000300a00 */
[----:B------:R-:W-:Y:S02]  /*2d460*/  IMAD.MOV.U32 R18, RZ, RZ, R8 ;  /* 0x000000ffff127224 */ /* 0x000fe400078e0008 */
[----:B------:R-:W-:-:S02]  /*2d470*/  IMAD.MOV.U32 R3, RZ, RZ, R9 ;  /* 0x000000ffff037224 */ /* 0x000fc400078e0009 */
[----:B------:R-:W0:Y:S04]  /*2d480*/  LDSM.16.MT88.4 R8, [R28+UR4+0x380] ;  /* 0x000380041c08783b */ /* 0x000e280008004200 */
[----:B0-----:R-:W-:Y:S04]  /*2d490*/  STL [R1+0x3fc0], R11 ;  /* 0x003fc00b01007387 */ /* 0x001fe80000100800 */
[----:B------:R-:W-:Y:S04]  /*2d4a0*/  STL [R1+0x3fd8], R10 ;  /* 0x003fd80a01007387 */ /* 0x000fe80000100800 */
[----:B------:R0:W-:Y:S04]  /*2d4b0*/  STL.64 [R1+0x3fd0], R8 ;  /* 0x003fd00801007387 */ /* 0x0001e80000100a00 */
        /* <DEDUP_REMOVED lines=14> */
[----:B0-----:R-:W3:Y:S04]  /*2d5a0*/  LDL.LU.64 R12, [R1+0x40d8] ;  /* 0x0040d800010c7983 */ /* 0x001ee80000300a00 */
[----:B------:R0:W-:Y:S01]  /*2d5b0*/  STL.64 [R1+0x4068], R20 ;  /* 0x0040681401007387 */ /* 0x0001e20000100a00 */
[----:B---3--:R-:W-:Y:S03]  /*2d5c0*/  HMMA.16816.F32 R8, R4, R12, R8 ;  /* 0x0000000c0408723c */ /* 0x008fe60000001808 */
[----:B------:R-:W2:Y:S04]  /*2d5d0*/  LDL.LU.64 R12, [R1+0x310] ;  /* 0x00031000010c7983 */ /* 0x000ea80000300a00 */
[----:B-1----:R-:W2:-:S15]  /*2d5e0*/  LDL.LU.64 R14, [R1+0x318] ;  /* 0x00031800010e7983 */ /* 0x002e9e0000300a00 */
[----:B------:R-:W-:-:S01]  /*2d5f0*/  NOP ;  /* 0x0000000000007918 */ /* 0x000fc20000000000 */
[----:B------:R-:W-:Y:S04]  /*2d600*/  STL.64 [R1+0x430], R8 ;  /* 0x0004300801007387 */ /* 0x000fe80000100a00 */
[----:B------:R-:W-:Y:S04]  /*2d610*/  STL.64 [R1+0x438], R10 ;  /* 0x0004380a01007387 */ /* 0x000fe80000100a00 */
[----:B0-----:R-:W3:Y:S04]  /*2d620*/  LDL.LU.64 R20, [R1+0x8d0] ;  /* 0x0008d00001147983 */ /* 0x001ee80000300a00 */
[----:B------:R-:W4:Y:S04]  /*2d630*/  LDL.LU.64 R22, [R1+0x8d8] ;  /* 0x0008d80001167983 */ /* 0x000f280000300a00 */
[----:B----4-:R-:W-:Y:S04]  /*2d640*/  STL.64 [R1+0x4078], R22 ;  /* 0x0040781601007387 */ /* 0x010fe80000100a00 */
[----:B---3--:R0:W-:Y:S02]  /*2d650*/  STL.64 [R1+0x4070], R20 ;  /* 0x0040701401007387 */ /* 0x0081e40000100a00 */
[----:B0-----:R-:W-:-:S02]  /*2d660*/  IMAD.MOV.U32 R20, RZ, RZ, R18 ;  /* 0x000000ffff147224 */ /* 0x001fc400078e0012 */
[----:B------:R-:W-:-:S05]  /*2d670*/  IMAD.MOV.U32 R21, RZ, RZ, R3 ;  /* 0x000000ffff157224 */ /* 0x000fca00078e0003 */
[----:B------:R0:W-:Y:S04]  /*2d680*/  STL.64 [R1+0x4090], R20 ;  /* 0x0040901401007387 */ /* 0x0001e80000100a00 */
[----:B0-----:R-:W3:Y:S04]  /*2d690*/  LDL.64 R20, [R1+0xc0] ;  /* 0x0000c00001147983 */ /* 0x001ee80000100a00 */
[----:B---3--:R0:W-:Y:S04]  /*2d6a0*/  STL.64 [R1+0x40a8], R20 ;  /* 0x0040a81401007387 */ /* 0x0081e80000100a00 */
[----:B0-----:R-:W3:Y:S04]  /*2d6b0*/  LDL.64 R20, [R1+0xd0] ;  /* 0x0000d00001147983 */ /* 0x001ee80000100a00 */
[----:B---3--:R0:W-:Y:S04]  /*2d6c0*/  STL.64 [R1+0x40c0], R20 ;  /* 0x0040c01401007387 */ /* 0x0081e80000100a00 */
[----:B0-----:R-:W3:Y:S04]  /*2d6d0*/  LDL.LU.64 R20, [R1+0xce0] ;  /* 0x000ce00001147983 */ /* 0x001ee80000300a00 */
[----:B------:R-:W3:Y:S04]  /*2d6e0*/  LDL.LU.64 R22, [R1+0xce8] ;  /* 0x000ce80001167983 */ /* 0x000ee80000300a00 */
[----:B------:R-:W4:Y:S04]  /*2d6f0*/  LDL.LU.64 R8, [R1+0x5b0] ;  /* 0x0005b00001087983 */ /* 0x000f280000300a00 */
[----:B------:R-:W2:Y:S04]  /*2d700*/  LDL.LU.64 R10, [R1+0x5b8] ;  /* 0x0005b800010a7983 */ /* 0x000ea80000300a00 */
[----:B--2---:R-:W-:Y:S04]  /*2d710*/  STL.64 [R1+0x4060], R10 ;  /* 0x0040600a01007387 */ /* 0x004fe80000100a00 */
[----:B----4-:R0:W-:Y:S04]  /*2d720*/  STL.64 [R1+0x4058], R8 ;  /* 0x0040580801007387 */ /* 0x0101e80000100a00 */
[----:B0-----:R-:W2:Y:S04]  /*2d730*/  LDL.LU.64 R8, [R1+0x630] ;  /* 0x0006300001087983 */ /* 0x001ea80000300a00 */
[----:B------:R-:W4:Y:S04]  /*2d740*/  LDL.LU.64 R10, [R1+0x638] ;  /* 0x00063800010a7983 */ /* 0x000f280000300a00 */
[----:B----4-:R-:W-:Y:S04]  /*2d750*/  STL.64 [R1+0x4088], R10 ;  /* 0x0040880a01007387 */ /* 0x010fe80000100a00 */
[----:B--2---:R0:W-:Y:S04]  /*2d760*/  STL.64 [R1+0x4080], R8 ;  /* 0x0040800801007387 */ /* 0x0041e80000100a00 */
[----:B0-----:R-:W2:Y:S04]  /*2d770*/  LDL.LU.64 R8, [R1+0x9b0] ;  /* 0x0009b00001087983 */ /* 0x001ea80000300a00 */
[----:B------:R-:W4:Y:S04]  /*2d780*/  LDL.LU.64 R10, [R1+0x9b8] ;  /* 0x0009b800010a7983 */ /* 0x000f280000300a00 */
[----:B----4-:R-:W-:Y:S04]  /*2d790*/  STL.64 [R1+0x40a0], R10 ;  /* 0x0040a00a01007387 */ /* 0x010fe80000100a00 */
[----:B--2---:R0:W-:Y:S04]  /*2d7a0*/  STL.64 [R1+0x4098], R8 ;  /* 0x0040980801007387 */ /* 0x0041e80000100a00 */
[----:B0-----:R-:W2:Y:S04]  /*2d7b0*/  LDL.LU.64 R8, [R1+0xaa0] ;  /* 0x000aa00001087983 */ /* 0x001ea80000300a00 */
[----:B------:R-:W4:Y:S01]  /*2d7c0*/  LDL.LU.64 R10, [R1+0xaa8] ;  /* 0x000aa800010a7983 */ /* 0x000f220000300a00 */
[----:B------:R-:W-:Y:S03]  /*2d7d0*/  HMMA.16816.F32 R4, R4, R24, R12 ;  /* 0x000000180404723c */ /* 0x000fe6000000180c */
[----:B----4-:R-:W-:Y:S04]  /*2d7e0*/  STL.64 [R1+0x40b8], R10 ;  /* 0x0040b80a01007387 */ /* 0x010fe80000100a00 */
[----:B--2---:R0:W-:Y:S04]  /*2d7f0*/  STL.64 [R1+0x40b0], R8 ;  /* 0x0040b00801007387 */ /* 0x0041e80000100a00 */
[----:B0-----:R-:W2:Y:S04]  /*2d800*/  LDL.LU.64 R8, [R1+0xbe0] ;  /* 0x000be00001087983 */ /* 0x001ea80000300a00 */
[----:B------:R-:W2:Y:S04]  /*2d810*/  LDL.LU.64 R10, [R1+0xbe8] ;  /* 0x000be800010a7983 */ /* 0x000ea80000300a00 */
[----:B------:R-:W3:Y:S04]  /*2d820*/  LDL.LU.64 R14, [R1+0x40d0] ;  /* 0x0040d000010e7983 */ /* 0x000ee80000300a00 */
[----:B------:R-:W3:Y:S04]  /*2d830*/  LDL.LU.64 R12, [R1+0x40c8] ;  /* 0x0040c800010c7983 */ /* 0x000ee80000300a00 */
[----:B------:R-:W-:Y:S04]  /*2d840*/  STL.64 [R1+0x220], R4 ;  /* 0x0002200401007387 */ /* 0x000fe80000100a00 */
[----:B------:R-:W-:Y:S01]  /*2d850*/  STL.64 [R1+0x228], R6 ;  /* 0x0002280601007387 */ /* 0x000fe20000100a00 */
[----:B---3--:R-:W-:-:S15]  /*2d860*/  HMMA.16816.F32 R20, R12, R16, R20 ;  /* 0x000000100c14723c */ /* 0x008fde0000001814 */
[----:B------:R-:W-:-:S08]  /*2d870*/  NOP ;  /* 0x0000000000007918 */ /* 0x000fd00000000000 */
[----:B------:R0:W-:Y:S04]  /*2d880*/  STL.64 [R1+0x1d0], R20 ;  /* 0x0001d01401007387 */ /* 0x0001e80000100a00 */
[----:B------:R-:W-:Y:S04]  /*2d890*/  STL.64 [R1+0x1d8], R22 ;  /* 0x0001d81601007387 */ /* 0x000fe80000100a00 */
[----:B0-----:R-:W2:Y:S01]  /*2d8a0*/  LDL.LU.64 R20, [R1+0x40c0] ;  /* 0x0040c00001147983 */ /* 0x001ea20000300a00 */
[----:B------:R-:W-:Y:S02]  /*2d8b0*/  IMAD.MOV.U32 R4, RZ, RZ, R2 ;  /* 0x000000ffff047224 */ /* 0x000fe400078e0002 */
[----:B------:R-:W-:Y:S01]  /*2d8c0*/  IMAD.MOV.U32 R5, RZ, RZ, R0 ;  /* 0x000000ffff057224 */ /* 0x000fe200078e0000 */
        /* <DEDUP_REMOVED lines=16> */
[----:B--2---:R-:W-:Y:S02]  /*2d9d0*/  HMMA.16816.F32 R20, R12, R20, R8 ;  /* 0x000000140c14723c */ /* 0x004fe40000001808 */
[----:B------:R-:W2:Y:S04]  /*2d9e0*/  LDL.LU.64 R10, [R1+0x4088] ;  /* 0x00408800010a7983 */ /* 0x000ea80000300a00 */
[----:B------:R-:W2:-:S15]  /*2d9f0*/  LDL.LU.64 R8, [R1+0x4080] ;  /* 0x0040800001087983 */ /* 0x000e9e0000300a00 */
[----:B------:R-:W-:-:S02]  /*2da00*/  NOP ;  /* 0x0000000000007918 */ /* 0x000fc40000000000 */
[----:B------:R-:W-:Y:S04]  /*2da10*/  STL.64 [R1+0x1a0], R20 ;  /* 0x0001a01401007387 */ /* 0x000fe80000100a00 */
[----:B------:R0:W-:Y:S04]  /*2da20*/  STL.64 [R1+0x1a8], R22 ;  /* 0x0001a81601007387 */ /* 0x0001e80000100a00 */
[----:B0-----:R-:W3:Y:S04]  /*2da30*/  LDL.LU.64 R22, [R1+0x4078] ;  /* 0x0040780001167983 */ /* 0x001ee80000300a00 */
[----:B------:R-:W3:Y:S01]  /*2da40*/  LDL.LU.64 R20, [R1+0x4070] ;  /* 0x0040700001147983 */ /* 0x000ee20000300a00 */
[----:B------:R-:W-:Y:S01]  /*2da50*/  LOP3.LUT R3, R28, 0x40, RZ, 0x3c, !PT ;  /* 0x000000401c037812 */ /* 0x000fe200078e3cff */
[----:B---3--:R-:W-:Y:S02]  /*2da60*/  HMMA.16816.F32 R4, R12, R4, R20 ;  /* 0x000000040c04723c */ /* 0x008fe40000001814 */
[----:B------:R-:W2:-:S15]  /*2da70*/  LDL.LU.64 R20, [R1+0x4068] ;  /* 0x0040680001147983 */ /* 0x000e9e0000300a00 */
[----:B------:R-:W-:-:S06]  /*2da80*/  NOP ;  /* 0x0000000000007918 */ /* 0x000fcc0000000000 */
[----:B------:R-:W-:Y:S04]  /*2da90*/  STL.64 [R1+0x3e0], R4 ;  /* 0x0003e00401007387 */ /* 0x000fe80000100a00 */
[----:B------:R-:W-:Y:S04]  /*2daa0*/  STL.64 [R1+0x3e8], R6 ;  /* 0x0003e80601007387 */ /* 0x000fe80000100a00 */
[----:B------:R-:W0:Y:S04]  /*2dab0*/  LDSM.16.MT88.4 R4, [R3+UR4] ;  /* 0x000000040304783b */ /* 0x000e280008004200 */
[----:B0-----:R-:W-:Y:S04]  /*2dac0*/  STL.64 [R1+0x3f38], R6 ;  /* 0x003f380601007387 */ /* 0x001fe80000100a00 */
[----:B------:R0:W-:Y:S04]  /*2dad0*/  STL.64 [R1+0x3f30], R4 ;  /* 0x003f300401007387 */ /* 0x0001e80000100a00 */
[----:B0-----:R-:W3:Y:S01]  /*2dae0*/  LDL.64 R4, [R1+0x80] ;  /* 0x0000800001047983 */ /* 0x001ee20000100a00 */
[----:B--2---:R-:W-:Y:S03]  /*2daf0*/  HMMA.16816.F32 R20, R12, R20, R8 ;  /* 0x000000140c14723c */ /* 0x004fe60000001808 */
[----:B------:R-:W3:Y:S04]  /*2db00*/  LDL.LU.64 R10, [R1+0x4060] ;  /* 0x00406000010a7983 */ /* 0x000ee80000300a00 */
[----:B------:R-:W3:-:S15]  /*2db10*/  LDL.LU.64 R8, [R1+0x4058] ;  /* 0x0040580001087983 */ /* 0x000ede0000300a00 */
[----:B------:R-:W-:-:S01]  /*2db20*/  NOP ;  /* 0x0000000000007918 */ /* 0x000fc20000000000 */
[----:B------:R0:W-:Y:S04]  /*2db30*/  STL.64 [R1+0x3d0], R20 ;  /* 0x0003d01401007387 */ /* 0x0001e80000100a00 */
[----:B------:R1:W-:Y:S04]  /*2db40*/  STL.64 [R1+0x3d8], R22 ;  /* 0x0003d81601007387 */ /* 0x0003e80000100a00 */
[----:B0-----:R-:W2:Y:S04]  /*2db50*/  LDL.LU.64 R20, [R1+0x2a0] ;  /* 0x0002a00001147983 */ /* 0x001ea80000300a00 */
[----:B-1----:R-:W2:Y:S01]  /*2db60*/  LDL.LU.64 R22, [R1+0x2a8] ;  /* 0x0002a80001167983 */ /* 0x002ea20000300a00 */
[----:B---3--:R-:W-:-:S15]  /*2db70*/  HMMA.16816.F32 R8, R12, R4, R8 ;  /* 0x000000040c08723c */ /* 0x008fde0000001808 */
[----:B------:R-:W-:-:S08]  /*2db80*/  NOP ;  /* 0x0000000000007918 */ /* 0x000fd00000000000 */
[----:B------:R0:W-:Y:S04]  /*2db90*/  STL.64 [R1+0x3c0], R8 ;  /* 0x0003c00801007387 */ /* 0x0001e80000100a00 */
[----:B------:R1:W-:Y:S04]  /*2dba0*/  STL.64 [R1+0x3c8], R10 ;  /* 0x0003c80a01007387 */ /* 0x0003e80000100a00 */
[----:B0-----:R-:W3:Y:S04]  /*2dbb0*/  LDL.LU.64 R8, [R1+0x4d0] ;  /* 0x0004d00001087983 */ /* 0x001ee80000300a00 */
[----:B-1----:R-:W4:Y:S04]  /*2dbc0*/  LDL.LU.64 R10, [R1+0x4d8] ;  /* 0x0004d800010a7983 */ /* 0x002f280000300a00 */
[----:B----4-:R-:W-:Y:S04]  /*2dbd0*/  STL.64 [R1+0x3fe8], R10 ;  /* 0x003fe80a01007387 */ /* 0x010fe80000100a00 */
[----:B---3--:R0:W-:Y:S04]  /*2dbe0*/  STL.64 [R1+0x3fe0], R8 ;  /* 0x003fe00801007387 */ /* 0x0081e80000100a00 */
[----:B0-----:R-:W3:Y:S04]  /*2dbf0*/  LDL.64 R8, [R1+0xa0] ;  /* 0x0000a00001087983 */ /* 0x001ee80000100a00 */
[----:B---3--:R0:W-:Y:S04]  /*2dc00*/  STL.64 [R1+0x3ff8], R8 ;  /* 0x003ff80801007387 */ /* 0x0081e80000100a00 */
[----:B0-----:R-:W3:Y:S04]  /*2dc10*/  LDL.64 R8, [R1+0xb0] ;  /* 0x0000b00001087983 */ /* 0x001ee80000100a00 */
[----:B---3--:R0:W-:Y:S02]  /*2dc20*/  STL.64 [R1+0x4010], R8 ;  /* 0x0040100801007387 */ /* 0x0081e40000100a00 */
[----:B0-----:R-:W-:-:S02]  /*2dc30*/  IMAD.MOV.U32 R8, RZ, RZ, R19 ;  /* 0x000000ffff087224 */ /* 0x001fc400078e0013 */
[----:B------:R-:W-:-:S05]  /*2dc40*/  IMAD.MOV.U32 R9, RZ, RZ, R18 ;  /* 0x000000ffff097224 */ /* 0x000fca00078e0012 */
[----:B------:R0:W-:Y:S02]  /*2dc50*/  STL.64 [R1+0x4028], R8 ;  /* 0x0040280801007387 */ /* 0x0001e40000100a00 */
[----:B0-----:R-:W-:Y:S02]  /*2dc60*/  IMAD.MOV.U32 R8, RZ, RZ, R2 ;  /* 0x000000ffff087224 */ /* 0x001fe400078e0002 */
[----:B------:R-:W-:-:S05]  /*2dc70*/  IMAD.MOV.U32 R9, RZ, RZ, R0 ;  /* 0x000000ffff097224 */ /* 0x000fca00078e0000 */
[----:B------:R0:W-:Y:S04]  /*2dc80*/  STL.64 [R1+0x4040], R8 ;  /* 0x0040400801007387 */ /* 0x0001e80000100a00 */
[----:B0-----:R-:W3:Y:S04]  /*2dc90*/  LDL.LU.64 R8, [R1+0xcc0] ;  /* 0x000cc00001087983 */ /* 0x001ee80000300a00 */
[----:B------:R-:W3:Y:S04]  /*2dca0*/  LDL.LU.64 R10, [R1+0xcc8] ;  /* 0x000cc800010a7983 */ /* 0x000ee80000300a00 */
[----:B------:R0:W-:Y:S04]  /*2dcb0*/  STL.64 [R1+0x3fc8], R4 ;  /* 0x003fc80401007387 */ /* 0x0001e80000100a00 */
[----:B0-----:R-:W4:Y:S04]  /*2dcc0*/  LDL.64 R4, [R1+0x90] ;  /* 0x0000900001047983 */ /* 0x001f280000100a00 */
[----:B----4-:R0:W-:Y:S04]  /*2dcd0*/  STL.64 [R1+0x3ff0], R4 ;  /* 0x003ff00401007387 */ /* 0x0101e80000100a00 */
[----:B0-----:R-:W4:Y:S04]  /*2dce0*/  LDL.LU.64 R4, [R1+0x8c0] ;  /* 0x0008c00001047983 */ /* 0x001f280000300a00 */
        /* <DEDUP_REMOVED lines=17> */
[----:B------:R-:W-:Y:S04]  /*2de00*/  STL.64 [R1+0x198], R14 ;  /* 0x0001980e01007387 */ /* 0x000fe80000100a00 */
[----:B------:R-:W0:Y:S04]  /*2de10*/  LDSM.16.MT88.4 R12, [R3+UR4+0x80] ;  /* 0x00008004030c783b */ /* 0x000e280008004200 */
[----:B0-----:R-:W-:Y:S04]  /*2de20*/  STL.64 [R1+0x3eb8], R14 ;  /* 0x003eb80e01007387 */ /* 0x001fe80000100a00 */
[----:B------:R0:W-:Y:S04]  /*2de30*/  STL.64 [R1+0x3eb0], R12 ;  /* 0x003eb00c01007387 */ /* 0x0001e80000100a00 */
[----:B0-----:R-:W4:Y:S04]  /*2de40*/  LDL.LU.64 R12, [R1+0x4c0] ;  /* 0x0004c000010c7983 */ /* 0x001f280000300a00 */
[----:B------:R-:W4:Y:S01]  /*2de50*/  LDL.LU.64 R14, [R1+0x4c8] ;  /* 0x0004c800010e7983 */ /* 0x000f220000300a00 */
[----:B---3--:R-:W-:-:S15]  /*2de60*/  HMMA.16816.F32 R8, R20, R16, R8 ;  /* 0x000000101408723c */ /* 0x008fde0000001808 */
[----:B------:R-:W-:-:S08]  /*2de70*/  NOP ;  /* 0x0000000000007918 */ /* 0x000fd00000000000 */
        /* <DEDUP_REMOVED lines=28> */
[----:B------:R0:W-:Y:S04]  /*2e040*/  STL.64 [R1+0x3b0], R4 ;  /* 0x0003b00401007387 */ /* 0x0001e80000100a00 */
[----:B------:R-:W-:Y:S04]  /*2e050*/  STL.64 [R1+0x3b8], R6 ;  /* 0x0003b80601007387 */ /* 0x000fe80000100a00 */
[----:B0-----:R-:W2:Y:S04]  /*2e060*/  LDL.LU.64 R4, [R1+0x3ff0] ;  /* 0x003ff00001047983 */ /* 0x001ea80000300a00 */
[----:B------:R-:W2:Y:S04]  /*2e070*/  LDL.LU.64 R10, [R1+0x3fe8] ;  /* 0x003fe800010a7983 */ /* 0x000ea80000300a00 */
[----:B------:R-:W2:Y:S02]  /*2e080*/  LDL.LU.64 R8, [R1+0x3fe0] ;  /* 0x003fe00001087983 */ /* 0x000ea40000300a00 */
[----:B--2---:R-:W-:Y:S06]  /*2e090*/  HMMA.16816.F32 R8, R20, R4, R8 ;  /* 0x000000041408723c */ /* 0x004fec0000001808 */
[----:B------:R-:W-:-:S15]  /*2e0a0*/  IMAD.MOV.U32 R26, RZ, RZ, R5 ;  /* 0x000000ffff1a7224 */ /* 0x000fde00078e0005 */
[----:B------:R-:W-:-:S02]  /*2e0b0*/  NOP ;  /* 0x0000000000007918 */ /* 0x000fc40000000000 */
[----:B------:R-:W-:Y:S04]  /*2e0c0*/  STL.64 [R1+0x3a0], R8 ;  /* 0x0003a00801007387 */ /* 0x000fe80000100a00 */
[----:B------:R0:W-:Y:S04]  /*2e0d0*/  STL.64 [R1+0x3a8], R10 ;  /* 0x0003a80a01007387 */ /* 0x0001e80000100a00 */
[----:B0-----:R-:W2:Y:S04]  /*2e0e0*/  LDL.LU R10, [R1+0x3fd8] ;  /* 0x003fd800010a7983 */ /* 0x001ea80000300800 */
[----:B------:R-:W2:Y:S01]  /*2e0f0*/  LDL.LU.64 R8, [R1+0x3fd0] ;  /* 0x003fd00001087983 */ /* 0x000ea20000300a00 */
[----:B------:R-:W-:-:S03]  /*2e100*/  IMAD.MOV.U32 R11, RZ, RZ, R4 ;  /* 0x000000ffff0b7224 */ /* 0x000fc600078e0004 */
[----:B------:R-:W4:Y:S02]  /*2e110*/  LDL.LU.64 R4, [R1+0x3fc8] ;  /* 0x003fc80001047983 */ /* 0x000f240000300a00 */
[----:B----4-:R-:W-:Y:S06]  /*2e120*/  HMMA.16816.F32 R12, R20, R4, R12 ;  /* 0x00000004140c723c */ /* 0x010fec000000180c */
[----:B------:R-:W-:Y:S02]  /*2e130*/  IMAD.MOV.U32 R2, RZ, RZ, R4 ;  /* 0x000000ffff027224 */ /* 0x000fe400078e0004 */
[----:B------:R-:W-:-:S15]  /*2e140*/  IMAD.MOV.U32 R0, RZ, RZ, R5 ;  /* 0x000000ffff007224 */ /* 0x000fde00078e0005 */
[----:B------:R0:W-:Y:S04]  /*2e150*/  STL.64 [R1+0x390], R12 ;  /* 0x0003900c01007387 */ /* 0x0001e80000100a00 */
[----:B------:R1:W-:Y:S04]  /*2e160*/  STL.64 [R1+0x398], R14 ;  /* 0x0003980e01007387 */ /* 0x0003e80000100a00 */
[----:B0-----:R-:W3:Y:S04]  /*2e170*/  LDL.LU.64 R12, [R1+0x210] ;  /* 0x00021000010c7983 */ /* 0x001ee80000300a00 */
[----:B-1----:R-:W3:Y:S04]  /*2e180*/  LDL.LU.64 R14, [R1+0x218] ;  /* 0x00021800010e7983 */ /* 0x002ee80000300a00 */
[----:B------:R-:W4:Y:S04]  /*2e190*/  LDL.LU.64 R4, [R1+0x4a0] ;  /* 0x0004a00001047983 */ /* 0x000f280000300a00 */
[----:B------:R-:W2:Y:S04]  /*2e1a0*/  LDL.LU.64 R6, [R1+0x4a8] ;  /* 0x0004a80001067983 */ /* 0x000ea80000300a00 */
[----:B--2---:R-:W-:Y:S04]  /*2e1b0*/  STL.64 [R1+0x3f48], R6 ;  /* 0x003f480601007387 */ /* 0x004fe80000100a00 */
[----:B----4-:R0:W-:Y:S02]  /*2e1c0*/  STL.64 [R1+0x3f40], R4 ;  /* 0x003f400401007387 */ /* 0x0101e40000100a00 */
[----:B0-----:R-:W-:-:S02]  /*2e1d0*/  IMAD.MOV.U32 R4, RZ, RZ, R11 ;  /* 0x000000ffff047224 */ /* 0x001fc400078e000b */
[----:B------:R-:W-:Y:S01]  /*2e1e0*/  IMAD.MOV.U32 R5, RZ, RZ, R26 ;  /* 0x000000ffff057224 */ /* 0x000fe200078e001a */
[----:B------:R-:W2:Y:S04]  /*2e1f0*/  LDL.LU R11, [R1+0x3fc0] ;  /* 0x003fc000010b7983 */ /* 0x000ea80000300800 */
[----:B------:R-:W4:Y:S04]  /*2e200*/  LDL.LU R26, [R1+0x3fbc] ;  /* 0x003fbc00011a7983 */ /* 0x000f280000300800 */
[----:B------:R0:W-:Y:S02]  /*2e210*/  STL.64 [R1+0x3f60], R4 ;  /* 0x003f600401007387 */ /* 0x0001e40000100a00 */
[----:B0-----:R-:W-:-:S02]  /*2e220*/  IMAD.MOV.U32 R4, RZ, RZ, R27 ;  /* 0x000000ffff047224 */ /* 0x001fc400078e001b */
[----:B------:R-:W-:Y:S01]  /*2e230*/  IMAD.MOV.U32 R5, RZ, RZ, R29 ;  /* 0x000000ffff057224 */ /* 0x000fe200078e001d */
[----:B------:R-:W4:Y:S04]  /*2e240*/  LDL.LU R27, [R1+0x3fb8] ;  /* 0x003fb800011b7983 */ /* 0x000f280000300800 */
[----:B------:R0:W-:Y:S02]  /*2e250*/  STL.64 [R1+0x3f78], R4 ;  /* 0x003f780401007387 */ /* 0x0001e40000100a00 */
[----:B0-----:R-:W-:Y:S02]  /*2e260*/  IMAD.MOV.U32 R4, RZ, RZ, R19 ;  /* 0x000000ffff047224 */ /* 0x001fe400078e0013 */
[----:B------:R-:W-:-:S05]  /*2e270*/  IMAD.MOV.U32 R5, RZ, RZ, R18 ;  /* 0x000000ffff057224 */ /* 0x000fca00078e0012 */
[----:B------:R0:W-:Y:S04]  /*2e280*/  STL.64 [R1+0x3f90], R4 ;  /* 0x003f900401007387 */ /* 0x0001e80000100a00 */
[----:B0-----:R-:W2:Y:S01]  /*2e290*/  LDL.64 R4, [R1+0xc0] ;  /* 0x0000c00001047983 */ /* 0x001ea20000100a00 */
[----:B---3--:R-:W-:Y:S03]  /*2e2a0*/  HMMA.16816.F32 R12, R20, R24, R12 ;  /* 0x00000018140c723c */ /* 0x008fe6000000180c */
[----:B------:R-:W0:Y:S04]  /*2e2b0*/  LDSM.16.MT88.4 R20, [R3+UR4+0x100] ;  /* 0x000100040314783b */ /* 0x000e280008004200 */
[----:B--2---:R1:W-:Y:S04]  /*2e2c0*/  STL.64 [R1+0x3f98], R4 ;  /* 0x003f980401007387 */ /* 0x0043e80000100a00 */
[----:B-1----:R-:W2:Y:S04]  /*2e2d0*/  LDL.64 R4, [R1+0xd0] ;  /* 0x0000d00001047983 */ /* 0x002ea80000100a00 */
[----:B--2---:R1:W-:Y:S04]  /*2e2e0*/  STL.64 [R1+0x3fb0], R4 ;  /* 0x003fb00401007387 */ /* 0x0043e80000100a00 */
[----:B-1----:R-:W2:Y:S04]  /*2e2f0*/  LDL.LU.64 R4, [R1+0xcb0] ;  /* 0x000cb00001047983 */ /* 0x002ea80000300a00 */
[----:B------:R-:W2:Y:S04]  /*2e300*/  LDL.LU.64 R6, [R1+0xcb8] ;  /* 0x000cb80001067983 */ /* 0x000ea80000300a00 */
[----:B------:R1:W-:Y:S04]  /*2e310*/  STL.64 [R1+0x70], R12 ;  /* 0x0000700c01007387 */ /* 0x0003e80000100a00 */
[----:B------:R3:W-:Y:S04]  /*2e320*/  STL.64 [R1+0x78], R14 ;  /* 0x0000780e01007387 */ /* 0x0007e80000100a00 */
[----:B-1----:R-:W4:Y:S04]  /*2e330*/  LDL.LU.64 R12, [R1+0xa70] ;  /* 0x000a7000010c7983 */ /* 0x002f280000300a00 */
[----:B---3--:R-:W3:Y:S04]  /*2e340*/  LDL.LU.64 R14, [R1+0xa78] ;  /* 0x000a7800010e7983 */ /* 0x008ee80000300a00 */
[----:B---3--:R-:W-:Y:S04]  /*2e350*/  STL.64 [R1+0x3fa8], R14 ;  /* 0x003fa80e01007387 */ /* 0x008fe80000100a00 */
[----:B----4-:R1:W-:Y:S04]  /*2e360*/  STL.64 [R1+0x3fa0], R12 ;  /* 0x003fa00c01007387 */ /* 0x0103e80000100a00 */
[----:B-1----:R-:W3:Y:S04]  /*2e370*/  LDL.LU.64 R12, [R1+0xb70] ;  /* 0x000b7000010c7983 */ /* 0x002ee80000300a00 */
[----:B------:R-:W3:Y:S04]  /*2e380*/  LDL.LU.64 R14, [R1+0xb78] ;  /* 0x000b7800010e7983 */ /* 0x000ee80000300a00 */
[----:B------:R-:W-:Y:S04]  /*2e390*/  STL.64 [R1+0x3f58], R26 ;  /* 0x003f581a01007387 */ /* 0x000fe80000100a00 */
[----:B------:R1:W-:Y:S04]  /*2e3a0*/  STL.64 [R1+0x3f50], R24 ;  /* 0x003f501801007387 */ /* 0x0003e80000100a00 */
[----:B-1----:R-:W4:Y:S04]  /*2e3b0*/  LDL.LU.64 R24, [R1+0x4b0] ;  /* 0x0004b00001187983 */ /* 0x002f280000300a00 */
[----:B------:R-:W3:Y:S01]  /*2e3c0*/  LDL.LU.64 R26, [R1+0x4b8] ;  /* 0x0004b800011a7983 */ /* 0x000ee20000300a00 */
[----:B--2---:R-:W-:Y:S03]  /*2e3d0*/  HMMA.16816.F32 R4, R8, R16, R4 ;  /* 0x000000100804723c */ /* 0x004fe60000001804 */
[----:B---3--:R-:W-:Y:S04]  /*2e3e0*/  STL.64 [R1+0x3f70], R26 ;  /* 0x003f701a01007387 */ /* 0x008fe80000100a00 */
[----:B----4-:R1:W-:Y:S04]  /*2e3f0*/  STL.64 [R1+0x3f68], R24 ;  /* 0x003f681801007387 */ /* 0x0103e80000100a00 */
[----:B-1----:R-:W2:Y:S04]  /*2e400*/  LDL.LU.64 R24, [R1+0x720] ;  /* 0x0007200001187983 */ /* 0x002ea80000300a00 */
[----:B------:R-:W3:Y:S04]  /*2e410*/  LDL.LU.64 R26, [R1+0x728] ;  /* 0x00072800011a7983 */ /* 0x000ee80000300a00 */
[----:B---3--:R-:W-:Y:S04]  /*2e420*/  STL.64 [R1+0x3f88], R26 ;  /* 0x003f881a01007387 */ /* 0x008fe80000100a00 */
[----:B--2---:R1:W-:Y:S04]  /*2e430*/  STL.64 [R1+0x3f80], R24 ;  /* 0x003f801801007387 */ /* 0x0043e80000100a00 */
[----:B-1----:R-:W2:Y:S04]  /*2e440*/  LDL.LU.64 R24, [R1+0x980] ;  /* 0x0009800001187983 */ /* 0x002ea80000300a00 */
[----:B------:R-:W2:Y:S04]  /*2e450*/  LDL.LU.64 R26, [R1+0x988] ;  /* 0x00098800011a7983 */ /* 0x000ea80000300a00 */
[----:B0-----:R-:W-:Y:S04]  /*2e460*/  STL.64 [R1+0x3e38], R22 ;  /* 0x003e381601007387 */ /* 0x001fe80000100a00 */
[----:B------:R-:W-:Y:S04]  /*2e470*/  STL.64 [R1+0x3e30], R20 ;  /* 0x003e301401007387 */ /* 0x000fe80000100a00 */
[----:B------:R0:W-:Y:S04]  /*2e480*/  STL.64 [R1+0x60], R4 ;  /* 0x0000600401007387 */ /* 0x0001e80000100a00 */
[----:B------:R-:W-:Y:S04]  /*2e490*/  STL.64 [R1+0x68], R6 ;  /* 0x0000680601007387 */ /* 0x000fe80000100a00 */
[----:B0-----:R-:W3:Y:S01]  /*2e4a0*/  LDL.LU.64 R4, [R1+0x3fb0] ;  /* 0x003fb00001047983 */ /* 0x001ee20000300a00 */
[----:B------:R-:W-:-:S02]  /*2e4b0*/  IMAD.MOV.U32 R20, RZ, RZ, R2 ;  /* 0x000000ffff147224 */ /* 0x000fc400078e0002 */
[----:B------:R-:W-:Y:S01]  /*2e4c0*/  IMAD.MOV.U32 R21, RZ, RZ, R0 ;  /* 0x000000ffff157224 */ /* 0x000fe200078e0000 */
[----:B---3--:R-:W-:Y:S06]  /*2e4d0*/  HMMA.16816.F32 R12, R8, R4, R12 ;  /* 0x00000004080c723c */ /* 0x008fec000000180c */
[----:B------:R-:W-:Y:S02]  /*2e4e0*/  IMAD.MOV.U32 R2, RZ, RZ, R4 ;  /* 0x000000ffff027224 */ /* 0x000fe400078e0004 */
[----:B------:R-:W-:-:S15]  /*2e4f0*/  IMAD.MOV.U32 R0, RZ, RZ, R5 ;  /* 0x000000ffff007224 */ /* 0x000fde00078e0005 */
[----:B------:R-:W-:Y:S04]  /*2e500*/  STL.64 [R1+0x50], R12 ;  /* 0x0000500c01007387 */ /* 0x000fe80000100a00 */
[----:B------:R0:W-:Y:S04]  /*2e510*/  STL.64 [R1+0x58], R14 ;  /* 0x0000580e01007387 */ /* 0x0001e80000100a00 */
[----:B0-----:R-:W3:Y:S04]  /*2e520*/  LDL.LU.64 R14, [R1+0x3fa8] ;  /* 0x003fa800010e7983 */ /* 0x001ee80000300a00 */
[----:B------:R-:W3:Y:S04]  /*2e530*/  LDL.LU.64 R12, [R1+0x3fa0] ;  /* 0x003fa000010c7983 */ /* 0x000ee80000300a00 */
[----:B------:R-:W3:Y:S02]  /*2e540*/  LDL.LU.64 R4, [R1+0x3f98] ;  /* 0x003f980001047983 */ /* 0x000ee40000300a00 */
[----:B---3--:R-:W-:-:S15]  /*2e550*/  HMMA.16816.F32 R12, R8, R4, R12 ;  /* 0x00000004080c723c */ /* 0x008fde000000180c */
[----:B------:R-:W-:-:S08]  /*2e560*/  NOP ;  /* 0x0000000000007918 */ /* 0x000fd00000000000 */
[----:B------:R0:W-:Y:S04]  /*2e570*/  STL.64 [R1+0x40], R12 ;  /* 0x0000400c01007387 */ /* 0x0001e80000100a00 */
[----:B------:R-:W-:Y:S01]  /*2e580*/  STL.64 [R1+0x48], R14 ;  /* 0x0000480e01007387 */ /* 0x000fe20000100a00 */
[----:B0-----:R-:W-:Y:S02]  /*2e590*/  IMAD.MOV.U32 R13, RZ, RZ, R4 ;  /* 0x000000ffff0d7224 */ /* 0x001fe400078e0004 */
[----:B------:R-:W-:Y:S02]  /*2e5a0*/  IMAD.MOV.U32 R12, RZ, RZ, R5 ;  /* 0x000000ffff0c7224 */ /* 0x000fe400078e0005 */
[----:B------:R-:W2:Y:S02]  /*2e5b0*/  LDL.LU.64 R4, [R1+0x3f90] ;  /* 0x003f900001047983 */ /* 0x000ea40000300a00 */
        /* <DEDUP_REMOVED lines=16> */
[----:B------:R-:W3:-:S15]  /*2e6c0*/  LDL.LU.64 R24, [R1+0x3f50] ;  /* 0x003f500001187983 */ /* 0x000ede0000300a00 */
        /* <DEDUP_REMOVED lines=8> */
[----:B------:R1:W-:Y:S04]  /*2e750*/  STL.64 [R1+0x378], R6 ;  /* 0x0003780601007387 */ /* 0x0003e80000100a00 */
[----:B0-----:R-:W3:Y:S04]  /*2e760*/  LDL.LU.64 R4, [R1+0x1e0] ;  /* 0x0001e00001047983 */ /* 0x001ee80000300a00 */
[----:B-1----:R-:W3:Y:S04]  /*2e770*/  LDL.LU.64 R6, [R1+0x1e8] ;  /* 0x0001e80001067983 */ /* 0x002ee80000300a00 */
[----:B------:R0:W-:Y:S04]  /*2e780*/  STL.64 [R1+0x3ec0], R20 ;  /* 0x003ec01401007387 */ /* 0x0001e80000100a00 */
[----:B0-----:R-:W4:Y:S04]  /*2e790*/  LDL.64 R20, [R1+0x90] ;  /* 0x0000900001147983 */ /* 0x001f280000100a00 */
[----:B----4-:R0:W-:Y:S04]  /*2e7a0*/  STL.64 [R1+0x3ed8], R20 ;  /* 0x003ed81401007387 */ /* 0x0101e80000100a00 */
[----:B0-----:R-:W4:Y:S04]  /*2e7b0*/  LDL.64 R20, [R1+0xa0] ;  /* 0x0000a00001147983 */ /* 0x001f280000100a00 */
[----:B----4-:R0:W-:Y:S04]  /*2e7c0*/  STL.64 [R1+0x3ee0], R20 ;  /* 0x003ee01401007387 */ /* 0x0101e80000100a00 */
[----:B0-----:R-:W4:Y:S04]  /*2e7d0*/  LDL.64 R20, [R1+0xb0] ;  /* 0x0000b00001147983 */ /* 0x001f280000100a00 */
[----:B----4-:R0:W-:Y:S02]  /*2e7e0*/  STL.64 [R1+0x3ef8], R20 ;  /* 0x003ef81401007387 */ /* 0x0101e40000100a00 */
[----:B0-----:R-:W-:-:S02]  /*2e7f0*/  IMAD.MOV.U32 R20, RZ, RZ, R13 ;  /* 0x000000ffff147224 */ /* 0x001fc400078e000d */
[----:B------:R-:W-:-:S05]  /*2e800*/  IMAD.MOV.U32 R21, RZ, RZ, R12 ;  /* 0x000000ffff157224 */ /* 0x000fca00078e000c */
[----:B------:R0:W-:Y:S02]  /*2e810*/  STL.64 [R1+0x3f10], R20 ;  /* 0x003f101401007387 */ /* 0x0001e40000100a00 */
[----:B0-----:R-:W-:Y:S02]  /*2e820*/  IMAD.MOV.U32 R20, RZ, RZ, R2 ;  /* 0x000000ffff147224 */ /* 0x001fe400078e0002 */
[----:B------:R-:W-:-:S05]  /*2e830*/  IMAD.MOV.U32 R21, RZ, RZ, R0 ;  /* 0x000000ffff157224 */ /* 0x000fca00078e0000 */
[----:B------:R0:W-:Y:S04]  /*2e840*/  STL.64 [R1+0x3f28], R20 ;  /* 0x003f281401007387 */ /* 0x0001e80000100a00 */
[----:B0-----:R-:W4:Y:S04]  /*2e850*/  LDL.LU.64 R20, [R1+0xd60] ;  /* 0x000d600001147983 */ /* 0x001f280000300a00 */
[----:B------:R-:W4:Y:S04]  /*2e860*/  LDL.LU.64 R22, [R1+0xd68] ;  /* 0x000d680001167983 */ /* 0x000f280000300a00 */
[----:B------:R-:W2:Y:S04]  /*2e870*/  LDL.LU.64 R12, [R1+0x8a0] ;  /* 0x0008a000010c7983 */ /* 0x000ea80000300a00 */
[----:B------:R-:W3:Y:S04]  /*2e880*/  LDL.LU.64 R14, [R1+0x8a8] ;  /* 0x0008a800010e7983 */ /* 0x000ee80000300a00 */
[----:B---3--:R-:W-:Y:S04]  /*2e890*/  STL.64 [R1+0x3ed0], R14 ;  /* 0x003ed00e01007387 */ /* 0x008fe80000100a00 */
[----:B--2---:R0:W-:Y:S04]  /*2e8a0*/  STL.64 [R1+0x3ec8], R12 ;  /* 0x003ec80c01007387 */ /* 0x0041e80000100a00 */
[----:B0-----:R-:W2:Y:S04]  /*2e8b0*/  LDL.LU.64 R12, [R1+0x8b0] ;  /* 0x0008b000010c7983 */ /* 0x001ea80000300a00 */
        /* <DEDUP_REMOVED lines=8> */
[----:B------:R-:W3:Y:S01]  /*2e940*/  LDL.LU.64 R14, [R1+0xb28] ;  /* 0x000b2800010e7983 */ /* 0x000ee20000300a00 */
[----:B------:R-:W-:Y:S03]  /*2e950*/  HMMA.16816.F32 R8, R8, R24, R4 ;  /* 0x000000180808723c */ /* 0x000fe60000001804 */
[----:B---3--:R-:W-:Y:S04]  /*2e960*/  STL.64 [R1+0x3f20], R14 ;  /* 0x003f200e01007387 */ /* 0x008fe80000100a00 */
[----:B--2---:R0:W-:Y:S04]  /*2e970*/  STL.64 [R1+0x3f18], R12 ;  /* 0x003f180c01007387 */ /* 0x0041e80000100a00 */
[----:B0-----:R-:W2:Y:S04]  /*2e980*/  LDL.LU.64 R12, [R1+0xc60] ;  /* 0x000c6000010c7983 */ /* 0x001ea80000300a00 */
[----:B------:R-:W2:Y:S04]  /*2e990*/  LDL.LU.64 R14, [R1+0xc68] ;  /* 0x000c6800010e7983 */ /* 0x000ea80000300a00 */
[----:B------:R-:W4:Y:S04]  /*2e9a0*/  LDL.LU.64 R6, [R1+0x3f38] ;  /* 0x003f380001067983 */ /* 0x000f280000300a00 */
[----:B------:R-:W4:Y:S04]  /*2e9b0*/  LDL.LU.64 R4, [R1+0x3f30] ;  /* 0x003f300001047983 */ /* 0x000f280000300a00 */
[----:B------:R-:W-:Y:S04]  /*2e9c0*/  STL.64 [R1+0x10], R8 ;  /* 0x0000100801007387 */ /* 0x000fe80000100a00 */
[----:B------:R-:W-:Y:S04]  /*2e9d0*/  STL.64 [R1+0x18], R10 ;  /* 0x0000180a01007387 */ /* 0x000fe80000100a00 */
[----:B------:R-:W0:Y:S04]  /*2e9e0*/  LDSM.16.MT88.4 R8, [R3+UR4+0x180] ;  /* 0x000180040308783b */ /* 0x000e280008004200 */
[----:B0-----:R-:W-:Y:S04]  /*2e9f0*/  STL.64 [R1+0x3db8], R10 ;  /* 0x003db80a01007387 */ /* 0x001fe80000100a00 */
[----:B------:R0:W-:Y:S04]  /*2ea00*/  STL.64 [R1+0x3db0], R8 ;  /* 0x003db00801007387 */ /* 0x0001e80000100a00 */
[----:B0-----:R-:W3:Y:S04]  /*2ea10*/  LDL.LU.64 R8, [R1+0x950] ;  /* 0x0009500001087983 */ /* 0x001ee80000300a00 */
[----:B------:R-:W3:Y:S01]  /*2ea20*/  LDL.LU.64 R10, [R1+0x958] ;  /* 0x00095800010a7983 */ /* 0x000ee20000300a00 */
[----:B----4-:R-:W-:-:S15]  /*2ea30*/  HMMA.16816.F32 R20, R4, R16, R20 ;  /* 0x000000100414723c */ /* 0x010fde0000001814 */
        /* <DEDUP_REMOVED lines=25> */
[----:B------:R-:W3:Y:S02]  /*2ebd0*/  LDL.LU.64 R20, [R1+0x3ee0] ;  /* 0x003ee00001147983 */ /* 0x000ee40000300a00 */
[----:B---3--:R-:W-:-:S15]  /*2ebe0*/  HMMA.16816.F32 R8, R4, R20, R8 ;  /* 0x000000140408723c */ /* 0x008fde0000001808 */
[----:B------:R-:W-:-:S08]  /*2ebf0*/  NOP ;  /* 0x0000000000007918 */ /* 0x000fd00000000000 */
[----:B------:R0:W-:Y:S04]  /*2ec00*/  STL.64 [R1+0x6e0], R8 ;  /* 0x0006e00801007387 */ /* 0x0001e80000100a00 */
[----:B------:R1:W-:Y:S01]  /*2ec10*/  STL.64 [R1+0x6e8], R10 ;  /* 0x0006e80a01007387 */ /* 0x0003e20000100a00 */
[----:B0-----:R-:W-:Y:S02]  /*2ec20*/  IMAD.MOV.U32 R9, RZ, RZ, R20 ;  /* 0x000000ffff097224 */ /* 0x001fe400078e0014 */
[----:B------:R-:W-:Y:S02]  /*2ec30*/  IMAD.MOV.U32 R8, RZ, RZ, R21 ;  /* 0x000000ffff087224 */ /* 0x000fe400078e0015 */
[----:B------:R-:W2:Y:S02]  /*2ec40*/  LDL.LU.64 R20, [R1+0x3ed8] ;  /* 0x003ed80001147983 */ /* 0x000ea40000300a00 */
[----:B--2---:R-:W-:Y:S06]  /*2ec50*/  HMMA.16816.F32 R12, R4, R20, R12 ;  /* 0x00000014040c723c */ /* 0x004fec000000180c */
[----:B-1----:R-:W-:-:S02]  /*2ec60*/  IMAD.MOV.U32 R11, RZ, RZ, R20 ;  /* 0x000000ffff0b7224 */ /* 0x002fc400078e0014 */
        /* <DEDUP_REMOVED lines=8> */
[----:B------:R-:W-:Y:S04]  /*2ecf0*/  STL.64 [R1+0x6c0], R12 ;  /* 0x0006c00c01007387 */ /* 0x000fe80000100a00 */
[----:B------:R0:W-:Y:S04]  /*2ed00*/  STL.64 [R1+0x6c8], R14 ;  /* 0x0006c80e01007387 */ /* 0x0001e80000100a00 */
[----:B0-----:R-:W2:Y:S04]  /*2ed10*/  LDL.LU.64 R14, [R1+0x3eb8] ;  /* 0x003eb800010e7983 */ /* 0x001ea80000300a00 */
[----:B------:R-:W2:Y:S04]  /*2ed20*/  LDL.LU.64 R12, [R1+0x3eb0] ;  /* 0x003eb000010c7983 */ /* 0x000ea80000300a00 */
[----:B------:R0:W-:Y:S02]  /*2ed30*/  STL.64 [R1+0x3e50], R20 ;  /* 0x003e501401007387 */ /* 0x0001e40000100a00 */
[----:B0-----:R-:W-:-:S02]  /*2ed40*/  IMAD.MOV.U32 R20, RZ, RZ, R11 ;  /* 0x000000ffff147224 */ /* 0x001fc400078e000b */
[----:B------:R-:W-:-:S05]  /*2ed50*/  IMAD.MOV.U32 R21, RZ, RZ, R10 ;  /* 0x000000ffff157224 */ /* 0x000fca00078e000a */
[----:B------:R0:W-:Y:S04]  /*2ed60*/  STL.64 [R1+0x3e68], R20 ;  /* 0x003e681401007387 */ /* 0x0001e80000100a00 */
[----:B0-----:R-:W3:Y:S04]  /*2ed70*/  LDL.LU.64 R20, [R1+0x400] ;  /* 0x0004000001147983 */ /* 0x001ee80000300a00 */
[----:B------:R-:W3:Y:S02]  /*2ed80*/  LDL.LU.64 R22, [R1+0x408] ;  /* 0x0004080001167983 */ /* 0x000ee40000300a00 */
[----:B---3--:R-:W-:Y:S07]  /*2ed90*/  HMMA.16816.F32 R20, R4, R24, R20 ;  /* 0x000000180414723c */ /* 0x008fee0000001814 */
[----:B------:R-:W-:-:S02]  /*2eda0*/  IMAD.MOV.U32 R4, RZ, RZ, R9 ;  /* 0x000000ffff047224 */ /* 0x000fc400078e0009 */
[----:B------:R-:W-:-:S14]  /*2edb0*/  IMAD.MOV.U32 R5, RZ, RZ, R8 ;  /* 0x000000ffff057224 */ /* 0x000fdc00078e0008 */
[----:B------:R-:W-:Y:S04]  /*2edc0*/  STL.64 [R1+0x310], R20 ;  /* 0x0003101401007387 */ /* 0x000fe80000100a00 */
[----:B------:R-:W-:Y:S04]  /*2edd0*/  STL.64 [R1+0x318], R22 ;  /* 0x0003181601007387 */ /* 0x000fe80000100a00 */
[----:B------:R-:W-:Y:S04]  /*2ede0*/  STL.64 [R1+0x3e70], R4 ;  /* 0x003e700401007387 */ /* 0x000fe80000100a00 */
[----:B------:R-:W3:Y:S04]  /*2edf0*/  LDL.LU.64 R8, [R1+0xb00] ;  /* 0x000b000001087983 */ /* 0x000ee80000300a00 */
[----:B------:R-:W4:Y:S04]  /*2ee00*/  LDL.LU.64 R10, [R1+0xb08] ;  /* 0x000b0800010a7983 */ /* 0x000f280000300a00 */
[----:B----4-:R-:W-:Y:S04]  /*2ee10*/  STL.64 [R1+0x3e98], R10 ;  /* 0x003e980a01007387 */ /* 0x010fe80000100a00 */
[----:B---3--:R0:W-:Y:S04]  /*2ee20*/  STL.64 [R1+0x3e90], R8 ;  /* 0x003e900801007387 */ /* 0x0081e80000100a00 */
[----:B0-----:R-:W3:Y:S01]  /*2ee30*/  LDL.64 R8, [R1+0xd0] ;  /* 0x0000d00001087983 */ /* 0x001ee20000100a00 */
[----:B------:R-:W-:-:S02]  /*2ee40*/  IMAD.MOV.U32 R4, RZ, RZ, R2 ;  /* 0x000000ffff047224 */ /* 0x000fc400078e0002 */
[----:B------:R-:W-:Y:S01]  /*2ee50*/  IMAD.MOV.U32 R5, RZ, RZ, R0 ;  /* 0x000000ffff057224 */ /* 0x000fe200078e0000 */
[----:B---3--:R0:W-:Y:S04]  /*2ee60*/  STL.64 [R1+0x3ea8], R8 ;  /* 0x003ea80801007387 */ /* 0x0081e80000100a00 */
[----:B0-----:R-:W2:Y:S04]  /*2ee70*/  LDL.LU.64 R8, [R1+0xd40] ;  /* 0x000d400001087983 */ /* 0x001ea80000300a00 */
[----:B------:R-:W2:Y:S04]  /*2ee80*/  LDL.LU.64 R10, [R1+0xd48] ;  /* 0x000d4800010a7983 */ /* 0x000ea80000300a00 */
[----:B------:R0:W-:Y:S04]  /*2ee90*/  STL.64 [R1+0x3e88], R4 ;  /* 0x003e880401007387 */ /* 0x0001e80000100a00 */
[----:B0-----:R-:W3:Y:S04]  /*2eea0*/  LDL.64 R4, [R1+0xc0] ;  /* 0x0000c00001047983 */ /* 0x001ee80000100a00 */
[----:B---3--:R0:W-:Y:S04]  /*2eeb0*/  STL.64 [R1+0x3ea0], R4 ;  /* 0x003ea00401007387 */ /* 0x0081e80000100a00 */
[----:B0-----:R-:W3:Y:S04]  /*2eec0*/  LDL.LU.64 R4, [R1+0xc40] ;  /* 0x000c400001047983 */ /* 0x001ee80000300a00 */
[----:B------:R-:W3:Y:S04]  /*2eed0*/  LDL.LU.64 R6, [R1+0xc48] ;  /* 0x000c480001067983 */ /* 0x000ee80000300a00 */
[----:B------:R-:W4:Y:S04]  /*2eee0*/  LDL.LU.64 R20, [R1+0x910] ;  /* 0x0009100001147983 */ /* 0x000f280000300a00 */
[----:B------:R-:W3:Y:S01]  /*2eef0*/  LDL.LU.64 R22, [R1+0x918] ;  /* 0x0009180001167983 */ /* 0x000ee20000300a00 */
[C---:B--2---:R-:W-:Y:S03]  /*2ef00*/  HMMA.16816.F32 R8, R12.reuse, R16, R8 ;  /* 0x000000100c08723c */ /* 0x044fe60000001808 */
[----:B---3--:R-:W-:Y:S04]  /*2ef10*/  STL.64 [R1+0x3e80], R22 ;  /* 0x003e801601007387 */ /* 0x008fe80000100a00 */
[----:B----4-:R0:W-:Y:S04]  /*2ef20*/  STL.64 [R1+0x3e78], R20 ;  /* 0x003e781401007387 */ /* 0x0101e80000100a00 */
[----:B0-----:R-:W2:Y:S04]  /*2ef30*/  LDL.LU.64 R20, [R1+0xa10] ;  /* 0x000a100001147983 */ /* 0x001ea80000300a00 */
[----:B------:R-:W2:Y:S04]  /*2ef40*/  LDL.LU.64 R22, [R1+0xa18] ;  /* 0x000a180001167983 */ /* 0x000ea80000300a00 */
[----:B------:R-:W-:Y:S04]  /*2ef50*/  STL.64 [R1+0x3e48], R26 ;  /* 0x003e481a01007387 */ /* 0x000fe80000100a00 */
[----:B------:R0:W-:Y:S04]  /*2ef60*/  STL.64 [R1+0x3e40], R24 ;  /* 0x003e401801007387 */ /* 0x0001e80000100a00 */
[----:B0-----:R-:W3:Y:S04]  /*2ef70*/  LDL.LU.64 R24, [R1+0x880] ;  /* 0x0008800001187983 */ /* 0x001ee80000300a00 */
[----:B------:R-:W4:Y:S04]  /*2ef80*/  LDL.LU.64 R26, [R1+0x888] ;  /* 0x00088800011a7983 */ /* 0x000f280000300a00 */
[----:B----4-:R-:W-:Y:S04]  /*2ef90*/  STL.64 [R1+0x3e60], R26 ;  /* 0x003e601a01007387 */ /* 0x010fe80000100a00 */
[----:B---3--:R0:W-:Y:S04]  /*2efa0*/  STL.64 [R1+0x3e58], R24 ;  /* 0x003e581801007387 */ /* 0x0081e80000100a00 */
[----:B0-----:R-:W3:Y:S04]  /*2efb0*/  LDL.LU.64 R24, [R1+0x890] ;  /* 0x0008900001187983 */ /* 0x001ee80000300a00 */
[----:B------:R-:W3:Y:S04]  /*2efc0*/  LDL.LU.64 R26, [R1+0x898] ;  /* 0x00089800011a7983 */ /* 0x000ee80000300a00 */
[----:B------:R0:W-:Y:S04]  /*2efd0*/  STL.64 [R1+0x690], R8 ;  /* 0x0006900801007387 */ /* 0x0001e80000100a00 */
[----:B------:R-:W-:Y:S04]  /*2efe0*/  STL.64 [R1+0x698], R10 ;  /* 0x0006980a01007387 */ /* 0x000fe80000100a00 */
[----:B0-----:R-:W4:Y:S02]  /*2eff0*/  LDL.LU.64 R8, [R1+0x3ea8] ;  /* 0x003ea80001087983 */ /* 0x001f240000300a00 */
[----:B----4-:R-:W-:Y:S06]  /*2f000*/  HMMA.16816.F32 R4, R12, R8, R4 ;  /* 0x000000080c04723c */ /* 0x010fec0000001804 */
[----:B------:R-:W-:-:S02]  /*2f010*/  IMAD.MOV.U32 R2, RZ, RZ, R8 ;  /* 0x000000ffff027224 */ /* 0x000fc400078e0008 */
[----:B------:R-:W-:-:S15]  /*2f020*/  IMAD.MOV.U32 R0, RZ, RZ, R9 ;  /* 0x000000ffff007224 */ /* 0x000fde00078e0009 */
[----:B------:R0:W-:Y:S04]  /*2f030*/  STL.64 [R1+0x680], R4 ;  /* 0x0006800401007387 */ /* 0x0001e80000100a00 */
[----:B------:R-:W-:Y:S04]  /*2f040*/  STL.64 [R1+0x688], R6 ;  /* 0x0006880601007387 */ /* 0x000fe80000100a00 */
[----:B0-----:R-:W4:Y:S04]  /*2f050*/  LDL.LU.64 R4, [R1+0x3ea0] ;  /* 0x003ea00001047983 */ /* 0x001f280000300a00 */
[----:B------:R-:W4:Y:S04]  /*2f060*/  LDL.LU.64 R10, [R1+0x3e98] ;  /* 0x003e9800010a7983 */ /* 0x000f280000300a00 */
[----:B------:R-:W4:Y:S02]  /*2f070*/  LDL.LU.64 R8, [R1+0x3e90] ;  /* 0x003e900001087983 */ /* 0x000f240000300a00 */
[----:B----4-:R-:W-:-:S15]  /*2f080*/  HMMA.16816.F32 R8, R12, R4, R8 ;  /* 0x000000040c08723c */ /* 0x010fde0000001808 */
        /* <DEDUP_REMOVED lines=14> */
[----:B------:R-:W3:-:S15]  /*2f170*/  LDL.LU.64 R20, [R1+0x3e68] ;  /* 0x003e680001147983 */ /* 0x000ede0000300a00 */
[----:B------:R-:W-:-:S06]  /*2f180*/  NOP ;  /* 0x0000000000007918 */ /* 0x000fcc0000000000 */
[----:B------:R-:W-:Y:S04]  /*2f190*/  STL.64 [R1+0x650], R4 ;  /* 0x0006500401007387 */ /* 0x000fe80000100a00 */
[----:B------:R-:W-:Y:S04]  /*2f1a0*/  STL.64 [R1+0x658], R6 ;  /* 0x0006580601007387 */ /* 0x000fe80000100a00 */
[----:B------:R-:W0:Y:S04]  /*2f1b0*/  LDSM.16.MT88.4 R4, [R3+UR4+0x200] ;  /* 0x000200040304783b */ /* 0x000e280008004200 */
[----:B0-----:R-:W-:Y:S04]  /*2f1c0*/  STL.64 [R1+0x3d38], R6 ;  /* 0x003d380601007387 */ /* 0x001fe80000100a00 */
[----:B------:R0:W-:Y:S04]  /*2f1d0*/  STL.64 [R1+0x3d30], R4 ;  /* 0x003d300401007387 */ /* 0x0001e80000100a00 */
[----:B0-----:R-:W2:Y:S04]  /*2f1e0*/  LDL.LU.64 R4, [R1+0x3f0] ;  /* 0x0003f00001047983 */ /* 0x001ea80000300a00 */
[----:B------:R-:W2:Y:S01]  /*2f1f0*/  LDL.LU.64 R6, [R1+0x3f8] ;  /* 0x0003f80001067983 */ /* 0x000ea20000300a00 */
[----:B---3--:R-:W-:Y:S03]  /*2f200*/  HMMA.16816.F32 R20, R12, R20, R24 ;  /* 0x000000140c14723c */ /* 0x008fe60000001818 */
[----:B------:R-:W3:Y:S04]  /*2f210*/  LDL.LU.64 R26, [R1+0x3e60] ;  /* 0x003e6000011a7983 */ /* 0x000ee80000300a00 */
[----:B------:R-:W3:-:S15]  /*2f220*/  LDL.LU.64 R24, [R1+0x3e58] ;  /* 0x003e580001187983 */ /* 0x000ede0000300a00 */
[----:B------:R-:W-:-:S01]  /*2f230*/  NOP ;  /* 0x0000000000007918 */ /* 0x000fc20000000000 */
[----:B------:R0:W-:Y:S04]  /*2f240*/  STL.64 [R1+0x640], R20 ;  /* 0x0006401401007387 */ /* 0x0001e80000100a00 */
[----:B------:R3:W-:Y:S04]  /*2f250*/  STL.64 [R1+0x648], R22 ;  /* 0x0006481601007387 */ /* 0x0007e80000100a00 */
[----:B0-----:R-:W3:Y:S02]  /*2f260*/  LDL.LU.64 R20, [R1+0x3e50] ;  /* 0x003e500001147983 */ /* 0x001ee40000300a00 */
[----:B---3--:R-:W-:Y:S02]  /*2f270*/  HMMA.16816.F32 R20, R12, R20, R24 ;  /* 0x000000140c14723c */ /* 0x008fe40000001818 */
[----:B------:R-:W3:Y:S04]  /*2f280*/  LDL.LU.64 R26, [R1+0x3e48] ;  /* 0x003e4800011a7983 */ /* 0x000ee80000300a00 */
[----:B------:R-:W2:-:S15]  /*2f290*/  LDL.LU.64 R24, [R1+0x3e40] ;  /* 0x003e400001187983 */ /* 0x000e9e0000300a00 */
[----:B------:R-:W-:-:S02]  /*2f2a0*/  NOP ;  /* 0x0000000000007918 */ /* 0x000fc40000000000 */
[----:B------:R-:W-:Y:S04]  /*2f2b0*/  STL.64 [R1+0x630], R20 ;  /* 0x0006301401007387 */ /* 0x000fe80000100a00 */
[----:B------:R0:W-:Y:S04]  /*2f2c0*/  STL.64 [R1+0x638], R22 ;  /* 0x0006381601007387 */ /* 0x0001e80000100a00 */
[----:B0-----:R-:W4:Y:S04]  /*2f2d0*/  LDL.LU.64 R22, [R1+0x3e38] ;  /* 0x003e380001167983 */ /* 0x001f280000300a00 */
[----:B------:R-:W4:Y:S01]  /*2f2e0*/  LDL.LU.64 R20, [R1+0x3e30] ;  /* 0x003e300001147983 */ /* 0x000f220000300a00 */
[----:B--2---:R-:W-:Y:S03]  /*2f2f0*/  HMMA.16816.F32 R12, R12, R24, R4 ;  /* 0x000000180c0c723c */ /* 0x004fe60000001804 */
[----:B------:R-:W2:Y:S04]  /*2f300*/  LDL.LU.64 R4, [R1+0x8f0] ;  /* 0x0008f00001047983 */ /* 0x000ea80000300a00 */
[----:B------:R-:W3:-:S15]  /*2f310*/  LDL.LU.64 R6, [R1+0x8f8] ;  /* 0x0008f80001067983 */ /* 0x000ede0000300a00 */
[----:B------:R-:W-:-:S01]  /*2f320*/  NOP ;  /* 0x0000000000007918 */ /* 0x000fc20000000000 */
[----:B------:R-:W-:Y:S04]  /*2f330*/  STL.64 [R1+0x2a0], R12 ;  /* 0x0002a00c01007387 */ /* 0x000fe80000100a00 */
[----:B------:R-:W-:Y:S04]  /*2f340*/  STL.64 [R1+0x2a8], R14 ;  /* 0x0002a80e01007387 */ /* 0x000fe80000100a00 */
[----:B---3--:R-:W-:Y:S04]  /*2f350*/  STL.64 [R1+0x3de8], R6 ;  /* 0x003de80601007387 */ /* 0x008fe80000100a00 */
[----:B--2---:R0:W-:Y:S04]  /*2f360*/  STL.64 [R1+0x3de0], R4 ;  /* 0x003de00401007387 */ /* 0x0041e80000100a00 */
[----:B0-----:R-:W2:Y:S04]  /*2f370*/  LDL.64 R4, [R1+0xb0] ;  /* 0x0000b00001047983 */ /* 0x001ea80000100a00 */
[----:B--2---:R0:W-:Y:S02]  /*2f380*/  STL.64 [R1+0x3df8], R4 ;  /* 0x003df80401007387 */ /* 0x0041e40000100a00 */
        /* <DEDUP_REMOVED lines=8> */
[----:B------:R-:W2:Y:S04]  /*2f410*/  LDL.64 R12, [R1+0xa0] ;  /* 0x0000a000010c7983 */ /* 0x000ea80000100a00 */
[----:B--2---:R0:W-:Y:S04]  /*2f420*/  STL.64 [R1+0x3df0], R12 ;  /* 0x003df00c01007387 */ /* 0x0041e80000100a00 */
[----:B0-----:R-:W2:Y:S04]  /*2f430*/  LDL.LU.64 R12, [R1+0x9f0] ;  /* 0x0009f000010c7983 */ /* 0x001ea80000300a00 */
[----:B------:R-:W3:Y:S04]  /*2f440*/  LDL.LU.64 R14, [R1+0x9f8] ;  /* 0x0009f800010e7983 */ /* 0x000ee80000300a00 */
[----:B---3--:R-:W-:Y:S04]  /*2f450*/  STL.64 [R1+0x3e08], R14 ;  /* 0x003e080e01007387 */ /* 0x008fe80000100a00 */
[----:B--2---:R0:W-:Y:S04]  /*2f460*/  STL.64 [R1+0x3e00], R12 ;  /* 0x003e000c01007387 */ /* 0x0041e80000100a00 */
[----:B0-----:R-:W2:Y:S04]  /*2f470*/  LDL.LU.64 R12, [R1+0xae0] ;  /* 0x000ae000010c7983 */ /* 0x001ea80000300a00 */
[----:B------:R-:W3:Y:S01]  /*2f480*/  LDL.LU.64 R14, [R1+0xae8] ;  /* 0x000ae800010e7983 */ /* 0x000ee20000300a00 */
[C---:B----4-:R-:W-:Y:S03]  /*2f490*/  HMMA.16816.F32 R4, R20.reuse, R16, R4 ;  /* 0x000000101404723c */ /* 0x050fe60000001804 */
[----:B---3--:R-:W-:Y:S04]  /*2f4a0*/  STL.64 [R1+0x3e20], R14 ;  /* 0x003e200e01007387 */ /* 0x008fe80000100a00 */
[----:B--2---:R0:W-:Y:S04]  /*2f4b0*/  STL.64 [R1+0x3e18], R12 ;  /* 0x003e180c01007387 */ /* 0x0041e80000100a00 */
[----:B0-----:R-:W2:Y:S04]  /*2f4c0*/  LDL.LU.64 R12, [R1+0xc20] ;  /* 0x000c2000010c7983 */ /* 0x001ea80000300a00 */
[----:B------:R-:W2:Y:S04]  /*2f4d0*/  LDL.LU.64 R14, [R1+0xc28] ;  /* 0x000c2800010e7983 */ /* 0x000ea80000300a00 */
[----:B------:R-:W-:Y:S04]  /*2f4e0*/  STL.64 [R1+0x3dc8], R26 ;  /* 0x003dc81a01007387 */ /* 0x000fe80000100a00 */
[----:B------:R0:W-:Y:S04]  /*2f4f0*/  STL.64 [R1+0x3dc0], R24 ;  /* 0x003dc01801007387 */ /* 0x0001e80000100a00 */
[----:B0-----:R-:W3:Y:S04]  /*2f500*/  LDL.64 R24, [R1+0x90] ;  /* 0x0000900001187983 */ /* 0x001ee80000100a00 */
[----:B------:R-:W4:Y:S04]  /*2f510*/  LDL.LU.64 R8, [R1+0x860] ;  /* 0x0008600001087983 */ /* 0x000f280000300a00 */
[----:B------:R-:W2:Y:S04]  /*2f520*/  LDL.LU.64 R10, [R1+0x868] ;  /* 0x00086800010a7983 */ /* 0x000ea80000300a00 */
[----:B--2---:R-:W-:Y:S04]  /*2f530*/  STL.64 [R1+0x3dd8], R10 ;  /* 0x003dd80a01007387 */ /* 0x004fe80000100a00 */
[----:B----4-:R0:W-:Y:S04]  /*2f540*/  STL.64 [R1+0x3dd0], R8 ;  /* 0x003dd00801007387 */ /* 0x0101e80000100a00 */
[----:B0-----:R-:W3:Y:S04]  /*2f550*/  LDL.LU.64 R8, [R1+0x870] ;  /* 0x0008700001087983 */ /* 0x001ee80000300a00 */
[----:B------:R-:W3:Y:S04]  /*2f560*/  LDL.LU.64 R10, [R1+0x878] ;  /* 0x00087800010a7983 */ /* 0x000ee80000300a00 */
[----:B------:R0:W-:Y:S04]  /*2f570*/  STL.64 [R1+0x5b0], R4 ;  /* 0x0005b00401007387 */ /* 0x0001e80000100a00 */
[----:B------:R1:W-:Y:S04]  /*2f580*/  STL.64 [R1+0x5b8], R6 ;  /* 0x0005b80601007387 */ /* 0x0003e80000100a00 */
[----:B0-----:R-:W1:Y:S02]  /*2f590*/  LDL.LU.64 R4, [R1+0x3e28] ;  /* 0x003e280001047983 */ /* 0x001e640000300a00 */
[----:B-1----:R-:W-:Y:S02]  /*2f5a0*/  HMMA.16816.F32 R4, R20, R4, R12 ;  /* 0x000000041404723c */ /* 0x002fe4000000180c */
        /* <DEDUP_REMOVED lines=16> */
[----:B------:R0:W-:Y:S04]  /*2f6b0*/  STL.64 [R1+0x580], R12 ;  /* 0x0005800c01007387 */ /* 0x0001e80000100a00 */
[----:B------:R-:W-:Y:S04]  /*2f6c0*/  STL.64 [R1+0x588], R14 ;  /* 0x0005880e01007387 */ /* 0x000fe80000100a00 */
[----:B0-----:R-:W2:Y:S04]  /*2f6d0*/  LDL.LU.64 R12, [R1+0x3df0] ;  /* 0x003df000010c7983 */ /* 0x001ea80000300a00 */
[----:B------:R-:W2:Y:S04]  /*2f6e0*/  LDL.LU.64 R6, [R1+0x3de8] ;  /* 0x003de80001067983 */ /* 0x000ea80000300a00 */
[----:B------:R-:W2:Y:S01]  /*2f6f0*/  LDL.LU.64 R4, [R1+0x3de0] ;  /* 0x003de00001047983 */ /* 0x000ea20000300a00 */
[C---:B---3--:R-:W-:Y:S06]  /*2f700*/  HMMA.16816.F32 R8, R20.reuse, R24, R8 ;  /* 0x000000181408723c */ /* 0x048fec0000001808 */
[----:B--2---:R-:W-:-:S15]  /*2f710*/  HMMA.16816.F32 R4, R20, R12, R4 ;  /* 0x0000000c1404723c */ /* 0x004fde0000001804 */
[----:B------:R-:W-:-:S08]  /*2f720*/  NOP ;  /* 0x0000000000007918 */ /* 0x000fd00000000000 */
[----:B------:R0:W-:Y:S02]  /*2f730*/  STL.64 [R1+0x570], R4 ;  /* 0x0005700401007387 */ /* 0x0001e40000100a00 */
[----:B0-----:R-:W-:Y:S02]  /*2f740*/  IMAD.MOV.U32 R5, RZ, RZ, R12 ;  /* 0x000000ffff057224 */ /* 0x001fe400078e000c */
[----:B------:R-:W-:Y:S02]  /*2f750*/  IMAD.MOV.U32 R4, RZ, RZ, R13 ;  /* 0x000000ffff047224 */ /* 0x000fe400078e000d */
[----:B------:R-:W0:Y:S04]  /*2f760*/  LDSM.16.MT88.4 R12, [R3+UR4+0x280] ;  /* 0x00028004030c783b */ /* 0x000e280008004200 */
[----:B------:R-:W-:Y:S04]  /*2f770*/  STL.64 [R1+0x578], R6 ;  /* 0x0005780601007387 */ /* 0x000fe80000100a00 */
[----:B0-----:R-:W-:Y:S04]  /*2f780*/  STL.64 [R1+0x3cb0], R14 ;  /* 0x003cb00e01007387 */ /* 0x001fe80000100a00 */
[----:B------:R0:W-:Y:S04]  /*2f790*/  STL.64 [R1+0x3ca8], R12 ;  /* 0x003ca80c01007387 */ /* 0x0001e80000100a00 */
[----:B0-----:R-:W2:Y:S04]  /*2f7a0*/  LDL.64 R12, [R1+0x80] ;  /* 0x00008000010c7983 */ /* 0x001ea80000100a00 */
[----:B------:R-:W-:Y:S04]  /*2f7b0*/  STL.64 [R1+0x560], R8 ;  /* 0x0005600801007387 */ /* 0x000fe80000100a00 */
[----:B------:R0:W-:Y:S04]  /*2f7c0*/  STL.64 [R1+0x568], R10 ;  /* 0x0005680a01007387 */ /* 0x0001e80000100a00 */
[----:B0-----:R-:W2:Y:S04]  /*2f7d0*/  LDL.LU.64 R10, [R1+0x3dd8] ;  /* 0x003dd800010a7983 */ /* 0x001ea80000300a00 */
[----:B------:R-:W2:Y:S01]  /*2f7e0*/  LDL.LU.64 R8, [R1+0x3dd0] ;  /* 0x003dd00001087983 */ /* 0x000ea20000300a00 */
[----:B------:R-:W-:-:S02]  /*2f7f0*/  IMAD.MOV.U32 R7, RZ, RZ, R24 ;  /* 0x000000ffff077224 */ /* 0x000fc400078e0018 */
[----:B------:R-:W-:Y:S01]  /*2f800*/  IMAD.MOV.U32 R6, RZ, RZ, R25 ;  /* 0x000000ffff067224 */ /* 0x000fe200078e0019 */
[----:B------:R-:W3:Y:S04]  /*2f810*/  LDL.LU.64 R26, [R1+0x3dc8] ;  /* 0x003dc800011a7983 */ /* 0x000ee80000300a00 */
[----:B------:R-:W4:Y:S01]  /*2f820*/  LDL.LU.64 R24, [R1+0x3dc0] ;  /* 0x003dc00001187983 */ /* 0x000f220000300a00 */
        /* <DEDUP_REMOVED lines=10> */
[----:B0-----:R-:W4:Y:S04]  /*2f8d0*/  LDL.LU.64 R12, [R1+0x200] ;  /* 0x00020000010c7983 */ /* 0x001f280000300a00 */
[----:B------:R-:W4:Y:S02]  /*2f8e0*/  LDL.LU.64 R14, [R1+0x208] ;  /* 0x00020800010e7983 */ /* 0x000f240000300a00 */
[----:B----4-:R-:W-:Y:S07]  /*2f8f0*/  HMMA.16816.F32 R12, R20, R24, R12 ;  /* 0x00000018140c723c */ /* 0x010fee000000180c */
[----:B------:R-:W-:-:S02]  /*2f900*/  IMAD.MOV.U32 R20, RZ, RZ, R5 ;  /* 0x000000ffff147224 */ /* 0x000fc400078e0005 */
[----:B------:R-:W-:-:S14]  /*2f910*/  IMAD.MOV.U32 R21, RZ, RZ, R4 ;  /* 0x000000ffff157224 */ /* 0x000fdc00078e0004 */
[----:B------:R0:W-:Y:S04]  /*2f920*/  STL.64 [R1+0x280], R12 ;  /* 0x0002800c01007387 */ /* 0x0001e80000100a00 */
[----:B------:R1:W-:Y:S04]  /*2f930*/  STL.64 [R1+0x288], R14 ;  /* 0x0002880e01007387 */ /* 0x0003e80000100a00 */
[----:B------:R-:W-:Y:S04]  /*2f940*/  STL.64 [R1+0x3d68], R20 ;  /* 0x003d681401007387 */ /* 0x000fe80000100a00 */
[----:B0-----:R-:W4:Y:S04]  /*2f950*/  LDL.LU.64 R12, [R1+0xad0] ;  /* 0x000ad000010c7983 */ /* 0x001f280000300a00 */
[----:B-1----:R-:W3:Y:S04]  /*2f960*/  LDL.LU.64 R14, [R1+0xad8] ;  /* 0x000ad800010e7983 */ /* 0x002ee80000300a00 */
[----:B---3--:R-:W-:Y:S04]  /*2f970*/  STL.64 [R1+0x3d98], R14 ;  /* 0x003d980e01007387 */ /* 0x008fe80000100a00 */
[----:B----4-:R0:W-:Y:S04]  /*2f980*/  STL.64 [R1+0x3d90], R12 ;  /* 0x003d900c01007387 */ /* 0x0101e80000100a00 */
        /* <DEDUP_REMOVED lines=11> */
[----:B------:R-:W-:Y:S04]  /*2fa40*/  STL.64 [R1+0x3d50], R26 ;  /* 0x003d501a01007387 */ /* 0x000fe80000100a00 */
[----:B------:R0:W-:Y:S04]  /*2fa50*/  STL.64 [R1+0x3d48], R24 ;  /* 0x003d481801007387 */ /* 0x0001e80000100a00 */
[----:B0-----:R-:W4:Y:S04]  /*2fa60*/  LDL.LU.64 R24, [R1+0x420] ;  /* 0x0004200001187983 */ /* 0x001f280000300a00 */
[----:B------:R-:W3:Y:S01]  /*2fa70*/  LDL.LU.64 R26, [R1+0x428] ;  /* 0x00042800011a7983 */ /* 0x000ee20000300a00 */
[C---:B--2---:R-:W-:Y:S03]  /*2fa80*/  HMMA.16816.F32 R12, R8.reuse, R16, R12 ;  /* 0x00000010080c723c */ /* 0x044fe6000000180c */
[----:B---3--:R-:W-:Y:S04]  /*2fa90*/  STL.64 [R1+0x3d60], R26 ;  /* 0x003d601a01007387 */ /* 0x008fe80000100a00 */
[----:B----4-:R0:W-:Y:S04]  /*2faa0*/  STL.64 [R1+0x3d58], R24 ;  /* 0x003d581801007387 */ /* 0x0101e80000100a00 */
        /* <DEDUP_REMOVED lines=22> */
[----:B------:R1:W-:Y:S04]  /*2fc10*/  STL.64 [R1+0x248], R14 ;  /* 0x0002480e01007387 */ /* 0x0003e80000100a00 */
[----:B0-----:R-:W4:Y:S01]  /*2fc20*/  LDL.LU.64 R12, [R1+0x3d88] ;  /* 0x003d8800010c7983 */ /* 0x001f220000300a00 */
[----:B-1----:R-:W-:Y:S02]  /*2fc30*/  IMAD.MOV.U32 R15, RZ, RZ, R20 ;  /* 0x000000ffff0f7224 */ /* 0x002fe400078e0014 */
[----:B------:R-:W-:-:S02]  /*2fc40*/  IMAD.MOV.U32 R14, RZ, RZ, R21 ;  /* 0x000000ffff0e7224 */ /* 0x000fc400078e0015 */
        /* <DEDUP_REMOVED lines=9> */
[----:B------:R-:W4:Y:S04]  /*2fce0*/  LDL.LU.64 R26, [R1+0x3d60] ;  /* 0x003d6000011a7983 */ /* 0x000f280000300a00 */
[----:B------:R-:W4:-:S15]  /*2fcf0*/  LDL.LU.64 R24, [R1+0x3d58] ;  /* 0x003d580001187983 */ /* 0x000f1e0000300a00 */
[----:B------:R-:W-:-:S02]  /*2fd00*/  NOP ;  /* 0x0000000000007918 */ /* 0x000fc40000000000 */
[----:B------:R-:W-:Y:S04]  /*2fd10*/  STL.64 [R1+0x4c0], R20 ;  /* 0x0004c01401007387 */ /* 0x000fe80000100a00 */
[----:B------:R-:W-:Y:S04]  /*2fd20*/  STL.64 [R1+0x4c8], R22 ;  /* 0x0004c81601007387 */ /* 0x000fe80000100a00 */
[----:B------:R-:W0:Y:S04]  /*2fd30*/  LDSM.16.MT88.4 R20, [R3+UR4+0x300] ;  /* 0x000300040314783b */ /* 0x000e280008004200 */
[----:B0-----:R-:W-:Y:S04]  /*2fd40*/  STL.64 [R1+0x3c58], R22 ;  /* 0x003c581601007387 */ /* 0x001fe80000100a00 */
[----:B------:R0:W-:Y:S02]  /*2fd50*/  STL.64 [R1+0x3c50], R20 ;  /* 0x003c501401007387 */ /* 0x0001e40000100a00 */
[----:B0-----:R-:W-:-:S02]  /*2fd60*/  IMAD.MOV.U32 R20, RZ, RZ, R15 ;  /* 0x000000ffff147224 */ /* 0x001fc400078e000f */
[----:B------:R-:W-:-:S05]  /*2fd70*/  IMAD.MOV.U32 R21, RZ, RZ, R14 ;  /* 0x000000ffff157224 */ /* 0x000fca00078e000e */
[----:B------:R0:W-:Y:S04]  /*2fd80*/  STL.64 [R1+0x3d18], R20 ;  /* 0x003d181401007387 */ /* 0x0001e80000100a00 */
[----:B0-----:R-:W2:Y:S04]  /*2fd90*/  LDL.LU.64 R20, [R1+0x1f0] ;  /* 0x0001f00001147983 */ /* 0x001ea80000300a00 */
[----:B------:R-:W2:Y:S01]  /*2fda0*/  LDL.LU.64 R22, [R1+0x1f8] ;  /* 0x0001f80001167983 */ /* 0x000ea20000300a00 */
[----:B----4-:R-:W-:Y:S03]  /*2fdb0*/  HMMA.16816.F32 R12, R8, R12, R24 ;  /* 0x0000000c080c723c */ /* 0x010fe60000001818 */
[----:B------:R-:W4:Y:S04]  /*2fdc0*/  LDL.LU.64 R26, [R1+0x3d50] ;  /* 0x003d5000011a7983 */ /* 0x000f280000300a00 */
[----:B------:R-:W2:-:S15]  /*2fdd0*/  LDL.LU.64 R24, [R1+0x3d48] ;  /* 0x003d480001187983 */ /* 0x000e9e0000300a00 */
[----:B------:R-:W-:-:S01]  /*2fde0*/  NOP ;  /* 0x0000000000007918 */ /* 0x000fc20000000000 */
[----:B------:R0:W-:Y:S04]  /*2fdf0*/  STL.64 [R1+0x4b0], R12 ;  /* 0x0004b00c01007387 */ /* 0x0001e80000100a00 */
[----:B------:R-:W-:Y:S04]  /*2fe00*/  STL.64 [R1+0x4b8], R14 ;  /* 0x0004b80e01007387 */ /* 0x000fe80000100a00 */
[----:B0-----:R-:W3:Y:S02]  /*2fe10*/  LDL.LU.64 R12, [R1+0x3d40] ;  /* 0x003d4000010c7983 */ /* 0x001ee40000300a00 */
[----:B---3--:R-:W-:-:S15]  /*2fe20*/  HMMA.16816.F32 R4, R8, R12, R4 ;  /* 0x0000000c0804723c */ /* 0x008fde0000001804 */
[----:B------:R-:W-:-:S08]  /*2fe30*/  NOP ;  /* 0x0000000000007918 */ /* 0x000fd00000000000 */
[----:B------:R-:W-:Y:S04]  /*2fe40*/  STL.64 [R1+0x4a0], R4 ;  /* 0x0004a00401007387 */ /* 0x000fe80000100a00 */
[----:B------:R0:W-:Y:S04]  /*2fe50*/  STL.64 [R1+0x4a8], R6 ;  /* 0x0004a80601007387 */ /* 0x0001e80000100a00 */
[----:B0-----:R-:W3:Y:S04]  /*2fe60*/  LDL.LU.64 R6, [R1+0x3d38] ;  /* 0x003d380001067983 */ /* 0x001ee80000300a00 */
[----:B------:R-:W3:Y:S04]  /*2fe70*/  LDL.LU.64 R4, [R1+0x3d30] ;  /* 0x003d300001047983 */ /* 0x000ee80000300a00 */
[----:B------:R0:W-:Y:S04]  /*2fe80*/  STL.64 [R1+0x3cc8], R12 ;  /* 0x003cc80c01007387 */ /* 0x0001e80000100a00 */
[----:B0-----:R-:W4:Y:S04]  /*2fe90*/  LDL.64 R12, [R1+0x90] ;  /* 0x00009000010c7983 */ /* 0x001f280000100a00 */
[----:B----4-:R0:W-:Y:S04]  /*2fea0*/  STL.64 [R1+0x3ce0], R12 ;  /* 0x003ce00c01007387 */ /* 0x0101e80000100a00 */
[----:B0-----:R-:W4:Y:S01]  /*2feb0*/  LDL.LU.64 R12, [R1+0xa0] ;  /* 0x0000a000010c7983 */ /* 0x001f220000300a00 */
[----:B--2---:R-:W-:Y:S03]  /*2fec0*/  HMMA.16816.F32 R8, R8, R24, R20 ;  /* 0x000000180808723c */ /* 0x004fe60000001814 */
[----:B----4-:R0:W-:Y:S04]  /*2fed0*/  STL.64 [R1+0x3cf8], R12 ;  /* 0x003cf80c01007387 */ /* 0x0101e80000100a00 */
[----:B0-----:R-:W2:Y:S04]  /*2fee0*/  LDL.64 R12, [R1+0xb0] ;  /* 0x0000b000010c7983 */ /* 0x001ea80000100a00 */
[----:B--2---:R-:W-:Y:S04]  /*2fef0*/  STL.64 [R1+0x3d10], R12 ;  /* 0x003d100c01007387 */ /* 0x004fe80000100a00 */
[----:B------:R-:W-:Y:S04]  /*2ff00*/  STL.64 [R1+0x3cc0], R26 ;  /* 0x003cc01a01007387 */ /* 0x000fe80000100a00 */
[----:B------:R-:W-:Y:S04]  /*2ff10*/  STL.64 [R1+0x3cb8], R24 ;  /* 0x003cb81801007387 */ /* 0x000fe80000100a00 */
[----:B------:R-:W-:Y:S04]  /*2ff20*/  STL.64 [R1+0x230], R8 ;  /* 0x0002300801007387 */ /* 0x000fe80000100a00 */
[----:B------:R-:W-:Y:S04]  /*2ff30*/  STL.64 [R1+0x238], R10 ;  /* 0x0002380a01007387 */ /* 0x000fe80000100a00 */
[----:B------:R-:W2:Y:S04]  /*2ff40*/  LDL.LU.64 R20, [R1+0xbf0] ;  /* 0x000bf00001147983 */ /* 0x000ea80000300a00 */
[----:B------:R-:W4:Y:S04]  /*2ff50*/  LDL.LU.64 R22, [R1+0xbf8] ;  /* 0x000bf80001167983 */ /* 0x000f280000300a00 */
[----:B------:R-:W0:Y:S04]  /*2ff60*/  LDSM.16.MT88.4 R8, [R3+UR4+0x380] ;  /* 0x000380040308783b */ /* 0x000e280008004200 */
[----:B----4-:R-:W-:Y:S04]  /*2ff70*/  STL.64 [R1+0x3d28], R22 ;  /* 0x003d281601007387 */ /* 0x010fe80000100a00 */
[----:B--2---:R1:W-:Y:S04]  /*2ff80*/  STL.64 [R1+0x3d20], R20 ;  /* 0x003d201401007387 */ /* 0x0043e80000100a00 */
[----:B-1----:R-:W3:Y:S04]  /*2ff90*/  LDL.LU.64 R20, [R1+0xcf0] ;  /* 0x000cf00001147983 */ /* 0x002ee80000300a00 */
[----:B------:R-:W3:Y:S04]  /*2ffa0*/  LDL.LU.64 R22, [R1+0xcf8] ;  /* 0x000cf80001167983 */ /* 0x000ee80000300a00 */
[----:B------:R-:W2:Y:S04]  /*2ffb0*/  LDL.LU.64 R12, [R1+0xab0] ;  /* 0x000ab000010c7983 */ /* 0x000ea80000300a00 */
[----:B------:R-:W2:Y:S04]  /*2ffc0*/  LDL.LU.64 R14, [R1+0xab8] ;  /* 0x000ab800010e7983 */ /* 0x000ea80000300a00 */
[----:B------:R-:W4:Y:S04]  /*2ffd0*/  LDL.LU.64 R24, [R1+0x7e0] ;  /* 0x0007e00001187983 */ /* 0x000f280000300a00 */
[----:B------:R-:W3:Y:S04]  /*2ffe0*/  LDL.LU.64 R26, [R1+0x7e8] ;  /* 0x0007e800011a7983 */ /* 0x000ee80000300a00 */
[----:B---3--:R-:W-:Y:S04]  /*2fff0*/  STL.64 [R1+0x3cd8], R26 ;  /* 0x003cd81a01007387 */ /* 0x008fe80000100a00 */
[----:B----4-:R1:W-:Y:S04]  /*30000*/  STL.64 [R1+0x3cd0], R24 ;  /* 0x003cd01801007387 */ /* 0x0103e80000100a00 */
[----:B-1----:R-:W3:Y:S04]  /*30010*/  LDL.LU.64 R24, [R1+0x7f0] ;  /* 0x0007f00001187983 */ /* 0x002ee80000300a00 */
[----:B------:R-:W4:Y:S01]  /*30020*/  LDL.LU.64 R26, [R1+0x7f8] ;  /* 0x0007f800011a7983 */ /* 0x000f220000300a00 */
[----:B------:R-:W-:Y:S03]  /*30030*/  HMMA.16816.F32 R20, R4, R16, R20 ;  /* 0x000000100414723c */ /* 0x000fe60000001814 */
[----:B----4-:R-:W-:Y:S04]  /*30040*/  STL.64 [R1+0x3cf0], R26 ;  /* 0x003cf01a01007387 */ /* 0x010fe80000100a00 */
[----:B---3--:R1:W-:Y:S04]  /*30050*/  STL.64 [R1+0x3ce8], R24 ;  /* 0x003ce81801007387 */ /* 0x0083e80000100a00 */
[----:B-1----:R-:W3:Y:S04]  /*30060*/  LDL.LU.64 R24, [R1+0x810] ;  /* 0x0008100001187983 */ /* 0x002ee80000300a00 */
[----:B------:R-:W4:Y:S04]  /*30070*/  LDL.LU.64 R26, [R1+0x818] ;  /* 0x00081800011a7983 */ /* 0x000f280000300a00 */
[----:B----4-:R-:W-:Y:S04]  /*30080*/  STL.64 [R1+0x3d08], R26 ;  /* 0x003d081a01007387 */ /* 0x010fe80000100a00 */
[----:B---3--:R1:W-:Y:S04]  /*30090*/  STL.64 [R1+0x3d00], R24 ;  /* 0x003d001801007387 */ /* 0x0083e80000100a00 */
[----:B-1----:R-:W3:Y:S04]  /*300a0*/  LDL.LU.64 R24, [R1+0x9c0] ;  /* 0x0009c00001187983 */ /* 0x002ee80000300a00 */
[----:B------:R-:W3:Y:S04]  /*300b0*/  LDL.LU.64 R26, [R1+0x9c8] ;  /* 0x0009c800011a7983 */ /* 0x000ee80000300a00 */
[----:B0-----:R-:W-:Y:S04]  /*300c0*/  STL.64 [R1+0x3bf0], R10 ;  /* 0x003bf00a01007387 */ /* 0x001fe80000100a00 */
[----:B------:R-:W-:Y:S04]  /*300d0*/  STL.64 [R1+0x3be8], R8 ;  /* 0x003be80801007387 */ /* 0x000fe80000100a00 */
[----:B------:R-:W-:Y:S04]  /*300e0*/  STL.64 [R1+0x210], R20 ;  /* 0x0002101401007387 */ /* 0x000fe80000100a00 */
[----:B------:R0:W-:Y:S04]  /*300f0*/  STL.64 [R1+0x218], R22 ;  /* 0x0002181601007387 */ /* 0x0001e80000100a00 */
[----:B0-----:R-:W4:Y:S04]  /*30100*/  LDL.LU.64 R22, [R1+0x3d28] ;  /* 0x003d280001167983 */ /* 0x001f280000300a00 */
[----:B------:R-:W4:Y:S01]  /*30110*/  LDL.LU.64 R20, [R1+0x3d20] ;  /* 0x003d200001147983 */ /* 0x000f220000300a00 */
[----:B------:R-:W-:-:S02]  /*30120*/  IMAD.MOV.U32 R8, RZ, RZ, R2 ;  /* 0x000000ffff087224 */ /* 0x000fc400078e0002 */
[----:B------:R-:W-:-:S07]  /*30130*/  IMAD.MOV.U32 R9, RZ, RZ, R0 ;  /* 0x000000ffff097224 */ /* 0x000fce00078e0000 */
[----:B----4-:R-:W-:-:S15]  /*30140*/  HMMA.16816.F32 R20, R4, R8, R20 ;  /* 0x000000080414723c */ /* 0x010fde0000001814 */
[----:B------:R-:W-:-:S08]  /*30150*/  NOP ;  /* 0x0000000000007918 */ /* 0x000fd00000000000 */
[----:B------:R0:W-:Y:S04]  /*30160*/  STL.64 [R1+0x200], R20 ;  /* 0x0002001401007387 */ /* 0x0001e80000100a00 */
[----:B------:R-:W-:Y:S04]  /*30170*/  STL.64 [R1+0x208], R22 ;  /* 0x0002081601007387 */ /* 0x000fe80000100a00 */
[----:B0-----:R-:W2:Y:S04]  /*30180*/  LDL.LU.64 R20, [R1+0x3d18] ;  /* 0x003d180001147983 */ /* 0x001ea80000300a00 */
[----:B------:R0:W-:Y:S04]  /*30190*/  STL.64 [R1+0x3ca0], R8 ;  /* 0x003ca00801007387 */ /* 0x0001e80000100a00 */
[----:B0-----:R-:W4:Y:S04]  /*301a0*/  LDL.LU.64 R8, [R1+0x780] ;  /* 0x0007800001087983 */ /* 0x001f280000300a00 */
[----:B------:R-:W4:Y:S01]  /*301b0*/  LDL.LU.64 R10, [R1+0x788] ;  /* 0x00078800010a7983 */ /* 0x000f220000300a00 */
[----:B--2---:R-:W-:-:S15]  /*301c0*/  HMMA.16816.F32 R12, R4, R20, R12 ;  /* 0x00000014040c723c */ /* 0x004fde000000180c */
[----:B------:R-:W-:-:S08]  /*301d0*/  NOP ;  /* 0x0000000000007918 */ /* 0x000fd00000000000 */
[----:B------:R0:W-:Y:S04]  /*301e0*/  STL.64 [R1+0x1f0], R12 ;  /* 0x0001f00c01007387 */ /* 0x0001e80000100a00 */
[----:B------:R-:W-:Y:S04]  /*301f0*/  STL.64 [R1+0x1f8], R14 ;  /* 0x0001f80e01007387 */ /* 0x000fe80000100a00 */
[----:B0-----:R-:W3:Y:S02]  /*30200*/  LDL.LU.64 R12, [R1+0x3d10] ;  /* 0x003d1000010c7983 */ /* 0x001ee40000300a00 */
[----:B---3--:R-:W-:Y:S06]  /*30210*/  HMMA.16816.F32 R24, R4, R12, R24 ;  /* 0x0000000c0418723c */ /* 0x008fec0000001818 */
        /* <DEDUP_REMOVED lines=28> */
[----:B------:R-:W4:Y:S01]  /*303e0*/  LDL.LU.64 R24, [R1+0x3cb8] ;  /* 0x003cb80001187983 */ /* 0x000f220000300a00 */
[----:B------:R-:W-:-:S02]  /*303f0*/  IMAD.MOV.U32 R2, RZ, RZ, R12 ;  /* 0x000000ffff027224 */ /* 0x000fc400078e000c */
[----:B------:R-:W-:Y:S01]  /*30400*/  IMAD.MOV.U32 R0, RZ, RZ, R13 ;  /* 0x000000ffff007224 */ /* 0x000fe200078e000d */
[----:B------:R-:W3:Y:S04]  /*30410*/  LDL.LU.64 R14, [R1+0x3cb0] ;  /* 0x003cb000010e7983 */ /* 0x000ee80000300a00 */
[----:B------:R-:W3:Y:S01]  /*30420*/  LDL.LU.64 R12, [R1+0x3ca8] ;  /* 0x003ca800010c7983 */ /* 0x000ee20000300a00 */
[----:B----4-:R-:W-:Y:S03]  /*30430*/  HMMA.16816.F32 R4, R4, R24, R8 ;  /* 0x000000180404723c */ /* 0x010fe60000001808 */
[----:B------:R-:W3:Y:S04]  /*30440*/  LDL.LU.64 R8, [R1+0xcd0] ;  /* 0x000cd00001087983 */ /* 0x000ee80000300a00 */
[----:B------:R-:W3:-:S15]  /*30450*/  LDL.LU.64 R10, [R1+0xcd8] ;  /* 0x000cd800010a7983 */ /* 0x000ede0000300a00 */
[----:B------:R-:W-:-:S01]  /*30460*/  NOP ;  /* 0x0000000000007918 */ /* 0x000fc20000000000 */
[----:B------:R-:W-:Y:S04]  /*30470*/  STL.64 [R1+0x1e0], R4 ;  /* 0x0001e00401007387 */ /* 0x000fe80000100a00 */
[----:B------:R-:W-:Y:S04]  /*30480*/  STL.64 [R1+0x1e8], R6 ;  /* 0x0001e80601007387 */ /* 0x000fe80000100a00 */
[----:B--2---:R-:W-:Y:S04]  /*30490*/  STL.64 [R1+0x3c68], R26 ;  /* 0x003c681a01007387 */ /* 0x004fe80000100a00 */
[----:B------:R0:W-:Y:S04]  /*304a0*/  STL.64 [R1+0x3c60], R24 ;  /* 0x003c601801007387 */ /* 0x0001e80000100a00 */
[----:B------:R-:W1:Y:S01]  /*304b0*/  LDSM.16.MT88.4 R4, [R28+UR4+0x4000] ;  /* 0x004000041c04783b */ /* 0x000e620008004200 */
[----:B0-----:R-:W-:-:S02]  /*304c0*/  IMAD.MOV.U32 R24, RZ, RZ, R29 ;  /* 0x000000ffff187224 */ /* 0x001fc400078e001d */
[----:B------:R-:W-:-:S05]  /*304d0*/  IMAD.MOV.U32 R25, RZ, RZ, R23 ;  /* 0x000000ffff197224 */ /* 0x000fca00078e0017 */
[----:B------:R0:W-:Y:S04]  /*304e0*/  STL.64 [R1+0x3c78], R24 ;  /* 0x003c781801007387 */ /* 0x0001e80000100a00 */
[----:B0-----:R-:W2:Y:S04]  /*304f0*/  LDL.LU.64 R24, [R1+0x800] ;  /* 0x0008000001187983 */ /* 0x001ea80000300a00 */
[----:B------:R-:W4:Y:S01]  /*30500*/  LDL.LU.64 R26, [R1+0x808] ;  /* 0x00080800011a7983 */ /* 0x000f220000300a00 */
[----:B---3--:R-:W-:Y:S03]  /*30510*/  HMMA.16816.F32 R8, R12, R16, R8 ;  /* 0x000000100c08723c */ /* 0x008fe60000001808 */
[----:B----4-:R-:W-:Y:S04]  /*30520*/  STL.64 [R1+0x3c88], R26 ;  /* 0x003c881a01007387 */ /* 0x010fe80000100a00 */
[----:B--2---:R0:W-:Y:S02]  /*30530*/  STL.64 [R1+0x3c80], R24 ;  /* 0x003c801801007387 */ /* 0x0041e40000100a00 */
[----:B0-----:R-:W-:-:S02]  /*30540*/  IMAD.MOV.U32 R24, RZ, RZ, R22 ;  /* 0x000000ffff187224 */ /* 0x001fc400078e0016 */
[----:B------:R-:W-:-:S05]  /*30550*/  IMAD.MOV.U32 R25, RZ, RZ, R19 ;  /* 0x000000ffff197224 */ /* 0x000fca00078e0013 */
[----:B------:R0:W-:Y:S04]  /*30560*/  STL.64 [R1+0x3c98], R24 ;  /* 0x003c981801007387 */ /* 0x0001e80000100a00 */
[----:B0-----:R-:W2:Y:S04]  /*30570*/  LDL.LU.64 R24, [R1+0xa90] ;  /* 0x000a900001187983 */ /* 0x001ea80000300a00 */
[----:B------:R-:W2:Y:S04]  /*30580*/  LDL.LU.64 R26, [R1+0xa98] ;  /* 0x000a9800011a7983 */ /* 0x000ea80000300a00 */
[----:B-1----:R-:W-:Y:S04]  /*30590*/  STL.64 [R1+0x3b78], R6 ;  /* 0x003b780601007387 */ /* 0x002fe80000100a00 */
[----:B------:R0:W-:Y:S02]  /*305a0*/  STL.64 [R1+0x3b70], R4 ;  /* 0x003b700401007387 */ /* 0x0001e40000100a00 */
[----:B0-----:R-:W-:-:S02]  /*305b0*/  IMAD.MOV.U32 R4, RZ, RZ, R18 ;  /* 0x000000ffff047224 */ /* 0x001fc400078e0012 */
[----:B------:R-:W-:-:S05]  /*305c0*/  IMAD.MOV.U32 R5, RZ, RZ, R3 ;  /* 0x000000ffff057224 */ /* 0x000fca00078e0003 */
[----:B------:R0:W-:Y:S04]  /*305d0*/  STL.64 [R1+0x3c90], R4 ;  /* 0x003c900401007387 */ /* 0x0001e80000100a00 */
[----:B0-----:R-:W3:Y:S04]  /*305e0*/  LDL.LU.64 R4, [R1+0x9a0] ;  /* 0x0009a00001047983 */ /* 0x001ee80000300a00 */
[----:B------:R-:W3:Y:S04]  /*305f0*/  LDL.LU.64 R6, [R1+0x9a8] ;  /* 0x0009a80001067983 */ /* 0x000ee80000300a00 */
[----:B------:R0:W-:Y:S04]  /*30600*/  STL.64 [R1+0x180], R8 ;  /* 0x0001800801007387 */ /* 0x0001e80000100a00 */
[----:B------:R-:W-:Y:S04]  /*30610*/  STL.64 [R1+0x188], R10 ;  /* 0x0001880a01007387 */ /* 0x000fe80000100a00 */
[----:B0-----:R-:W4:Y:S04]  /*30620*/  LDL.LU.64 R8, [R1+0x3ca0] ;  /* 0x003ca00001087983 */ /* 0x001f280000300a00 */
[----:B------:R0:W-:Y:S04]  /*30630*/  STL.64 [R1+0x3c70], R16 ;  /* 0x003c701001007387 */ /* 0x0001e80000100a00 */
[----:B0-----:R-:W4:Y:S04]  /*30640*/  LDL.LU.64 R16, [R1+0xbd0] ;  /* 0x000bd00001107983 */ /* 0x001f280000300a00 */
[----:B------:R-:W4:Y:S01]  /*30650*/  LDL.LU.64 R18, [R1+0xbd8] ;  /* 0x000bd80001127983 */ /* 0x000f220000300a00 */
[C---:B--2---:R-:W-:Y:S06]  /*30660*/  HMMA.16816.F32 R20, R12.reuse, R20, R24 ;  /* 0x000000140c14723c */ /* 0x044fec0000001818 */
[----:B----4-:R-:W-:Y:S01]  /*30670*/  HMMA.16816.F32 R8, R12, R8, R16 ;  /* 0x000000080c08723c */ /* 0x010fe20000001810 */
[----:B------:R-:W2:Y:S04]  /*30680*/  LDL.LU.64 R16, [R1+0x7d0] ;  /* 0x0007d00001107983 */ /* 0x000ea80000300a00 */
[----:B------:R-:W2:-:S15]  /*30690*/  LDL.LU.64 R18, [R1+0x7d8] ;  /* 0x0007d80001127983 */ /* 0x000e9e0000300a00 */
[----:B------:R-:W-:-:S03]  /*306a0*/  NOP ;  /* 0x0000000000007918 */ /* 0x000fc60000000000 */
[----:B------:R0:W-:Y:S04]  /*306b0*/  STL.64 [R1+0x170], R8 ;  /* 0x0001700801007387 */ /* 0x0001e80000100a00 */
[----:B------:R1:W-:Y:S04]  /*306c0*/  STL.64 [R1+0x178], R10 ;  /* 0x0001780a01007387 */ /* 0x0003e80000100a00 */
[----:B0-----:R-:W4:Y:S04]  /*306d0*/  LDL.LU.64 R8, [R1+0x770] ;  /* 0x0007700001087983 */ /* 0x001f280000300a00 */
[----:B-1----:R-:W4:Y:S04]  /*306e0*/  LDL.LU.64 R10, [R1+0x778] ;  /* 0x00077800010a7983 */ /* 0x002f280000300a00 */
[----:B------:R-:W3:Y:S04]  /*306f0*/  LDL.LU.64 R24, [R1+0x3c98] ;  /* 0x003c980001187983 */ /* 0x000ee80000300a00 */
[----:B------:R0:W-:Y:S04]  /*30700*/  STL.64 [R1+0x160], R20 ;  /* 0x0001601401007387 */ /* 0x0001e80000100a00 */
[----:B------:R1:W-:Y:S04]  /*30710*/  STL.64 [R1+0x168], R22 ;  /* 0x0001681601007387 */ /* 0x0003e80000100a00 */
[----:B0-----:R-:W4:Y:S04]  /*30720*/  LDL.LU.64 R20, [R1+0x7c0] ;  /* 0x0007c00001147983 */ /* 0x001f280000300a00 */
[----:B-1----:R-:W4:Y:S01]  /*30730*/  LDL.LU.64 R22, [R1+0x7c8] ;  /* 0x0007c80001167983 */ /* 0x002f220000300a00 */
[----:B---3--:R-:W-:Y:S03]  /*30740*/  HMMA.16816.F32 R24, R12, R24, R4 ;  /* 0x000000180c18723c */ /* 0x008fe60000001804 */
[----:B------:R-:W3:-:S15]  /*30750*/  LDL.LU.64 R4, [R1+0x3c90] ;  /* 0x003c900001047983 */ /* 0x000ede0000300a00 */
[----:B------:R-:W-:-:S05]  /*30760*/  NOP ;  /* 0x0000000000007918 */ /* 0x000fca0000000000 */
[----:B------:R-:W-:Y:S04]  /*30770*/  STL.64 [R1+0x150], R24 ;  /* 0x0001501801007387 */ /* 0x000fe80000100a00 */
[----:B------:R0:W-:Y:S04]  /*30780*/  STL.64 [R1+0x158], R26 ;  /* 0x0001581a01007387 */ /* 0x0001e80000100a00 */
[----:B0-----:R-:W3:Y:S04]  /*30790*/  LDL.LU.64 R26, [R1+0x3c88] ;  /* 0x003c8800011a7983 */ /* 0x001ee80000300a00 */
[----:B------:R-:W3:Y:S02]  /*307a0*/  LDL.LU.64 R24, [R1+0x3c80] ;  /* 0x003c800001187983 */ /* 0x000ee40000300a00 */
[----:B---3--:R-:W-:-:S15]  /*307b0*/  HMMA.16816.F32 R24, R12, R4, R24 ;  /* 0x000000040c18723c */ /* 0x008fde0000001818 */
[----:B------:R-:W-:-:S08]  /*307c0*/  NOP ;  /* 0x0000000000007918 */ /* 0x000fd00000000000 */
[----:B------:R0:W-:Y:S04]  /*307d0*/  STL.64 [R1+0x140], R24 ;  /* 0x0001401801007387 */ /* 0x0001e80000100a00 */
[----:B------:R-:W-:Y:S04]  /*307e0*/  STL.64 [R1+0x148], R26 ;  /* 0x0001481a01007387 */ /* 0x000fe80000100a00 */
[----:B0-----:R-:W2:Y:S04]  /*307f0*/  LDL.LU.64 R24, [R1+0x3c78] ;  /* 0x003c780001187983 */ /* 0x001ea80000300a00 */
[----:B------:R0:W-:Y:S04]  /*30800*/  STL.64 [R1+0x3c18], R4 ;  /* 0x003c180401007387 */ /* 0x0001e80000100a00 */
[----:B0-----:R-:W3:Y:S04]  /*30810*/  LDL.LU.64 R4, [R1+0xb0] ;  /* 0x0000b00001047983 */ /* 0x001ee80000300a00 */
[----:B---3--:R0:W-:Y:S04]  /*30820*/  STL.64 [R1+0x3c28], R4 ;  /* 0x003c280401007387 */ /* 0x0081e80000100a00 */
[----:B0-----:R-:W3:Y:S01]  /*30830*/  LDL.LU.64 R4, [R1+0xc0] ;  /* 0x0000c00001047983 */ /* 0x001ee20000300a00 */
[----:B--2---:R-:W-:Y:S03]  /*30840*/  HMMA.16816.F32 R24, R12, R24, R16 ;  /* 0x000000180c18723c */ /* 0x004fe60000001810 */
[----:B---3--:R0:W-:Y:S04]  /*30850*/  STL.64 [R1+0x3c30], R4 ;  /* 0x003c300401007387 */ /* 0x0081e80000100a00 */
[----:B0-----:R-:W2:-:S15]  /*30860*/  LDL.LU.64 R4, [R1+0xd0] ;  /* 0x0000d00001047983 */ /* 0x001e9e0000300a00 */
[----:B------:R-:W-:-:S02]  /*30870*/  NOP ;  /* 0x0000000000007918 */ /* 0x000fc40000000000 */
[----:B------:R-:W-:Y:S01]  /*30880*/  IMAD.MOV.U32 R3, RZ, RZ, R26 ;  /* 0x000000ffff037224 */ /* 0x000fe200078e001a */
[----:B--2---:R0:W-:Y:S04]  /*30890*/  STL.64 [R1+0x3c48], R4 ;  /* 0x003c480401007387 */ /* 0x0041e80000100a00 */
[----:B------:R-:W2:Y:S04]  /*308a0*/  LDL.LU.64 R16, [R1+0x3c70] ;  /* 0x003c700001107983 */ /* 0x000ea80000300a00 */
[----:B------:R1:W-:Y:S01]  /*308b0*/  STL.64 [R1+0x130], R24 ;  /* 0x0001301801007387 */ /* 0x0003e20000100a00 */
[----:B0-----:R-:W-:-:S02]  /*308c0*/  IMAD.MOV.U32 R5, RZ, RZ, R0 ;  /* 0x000000ffff057224 */ /* 0x001fc400078e0000 */
[----:B------:R-:W-:Y:S02]  /*308d0*/  IMAD.MOV.U32 R0, RZ, RZ, R27 ;  /* 0x000000ffff007224 */ /* 0x000fe400078e001b */
[----:B------:R-:W3:Y:S04]  /*308e0*/  LDL.LU.64 R26, [R1+0x3c68] ;  /* 0x003c6800011a7983 */ /* 0x000ee80000300a00 */
[----:B-1----:R-:W2:Y:S01]  /*308f0*/  LDL.LU.64 R24, [R1+0x3c60] ;  /* 0x003c600001187983 */ /* 0x002ea20000300a00 */
[----:B------:R-:W-:-:S07]  /*30900*/  IMAD.MOV.U32 R4, RZ, RZ, R2 ;  /* 0x000000ffff047224 */ /* 0x000fce00078e0002 */
[C---:B----4-:R-:W-:Y:S01]  /*30910*/  HMMA.16816.F32 R4, R12.reuse, R4, R20 ;  /* 0x000000040c04723c */ /* 0x050fe20000001814 */
[----:B------:R-:W-:Y:S04]  /*30920*/  STL [R1+0x351c], R0 ;  /* 0x00351c0001007387 */ /* 0x000fe80000100800 */
[----:B------:R-:W-:Y:S04]  /*30930*/  STL [R1+0x3518], R3 ;  /* 0x0035180301007387 */ /* 0x000fe80000100800 */
[----:B------:R-:W4:Y:S04]  /*30940*/  LDL.LU.64 R22, [R1+0x3c58] ;  /* 0x003c580001167983 */ /* 0x000f280000300a00 */
[----:B------:R-:W4:Y:S10]  /*30950*/  LDL.LU.64 R20, [R1+0x3c50] ;  /* 0x003c500001147983 */ /* 0x000f340000300a00 */
[----:B------:R-:W-:Y:S04]  /*30960*/  STL.64 [R1+0x120], R4 ;  /* 0x0001200401007387 */ /* 0x000fe80000100a00 */
[----:B------:R2:W-:Y:S02]  /*30970*/  STL.64 [R1+0x128], R6 ;  /* 0x0001280601007387 */ /* 0x0005e40000100a00 */
[----:B--2---:R-:W-:Y:S02]  /*30980*/  HMMA.16816.F32 R4, R12, R24, R8 ;  /* 0x000000180c04723c */ /* 0x004fe40000001808 */
[----:B------:R-:W0:-:S15]  /*30990*/  LDSM.16.MT88.4 R12, [R28+UR4+0x4080] ;  /* 0x004080041c0c783b */ /* 0x000e1e0008004200 */
[----:B------:R-:W-:-:S06]  /*309a0*/  NOP ;  /* 0x0000000000007918 */ /* 0x000fcc0000000000 */
[----:B------:R1:W-:Y:S01]  /*309b0*/  STL.64 [R1], R4 ;  /* 0x0000000401007387 */ /* 0x0003e20000100a00 */
[----:B------:R-:W-:Y:S02]  /*309c0*/  IMAD.MOV.U32 R0, RZ, RZ, R6 ;  /* 0x000000ffff007224 */ /* 0x000fe400078e0006 */
[----:B------:R-:W-:Y:S01]  /*309d0*/  IMAD.MOV.U32 R3, RZ, RZ, R7 ;  /* 0x000000ffff037224 */ /* 0x000fe200078e0007 */
[----:B-1----:R-:W4:Y:S04]  /*309e0*/  LDL.LU.64 R4, [R1+0xca0] ;  /* 0x000ca00001047983 */ /* 0x002f280000300a00 */
[----:B------:R-:W4:Y:S04]  /*309f0*/  LDL.LU.64 R6, [R1+0xca8] ;  /* 0x000ca80001067983 */ /* 0x000f280000300a00 */
[----:B------:R-:W2:Y:S04]  /*30a00*/  LDL.LU.64 R8, [R1+0xa60] ;  /* 0x000a600001087983 */ /* 0x000ea80000300a00 */
[----:B------:R-:W3:Y:S04]  /*30a10*/  LDL.LU.64 R10, [R1+0xa68] ;  /* 0x000a6800010a7983 */ /* 0x000ee80000300a00 */
[----:B---3--:R-:W-:Y:S04]  /*30a20*/  STL.64 [R1+0x3c40], R10 ;  /* 0x003c400a01007387 */ /* 0x008fe80000100a00 */
[----:B--2---:R1:W-:Y:S04]  /*30a30*/  STL.64 [R1+0x3c38], R8 ;  /* 0x003c380801007387 */ /* 0x0043e80000100a00 */
[----:B-1----:R-:W2:Y:S04]  /*30a40*/  LDL.LU.64 R8, [R1+0xb60] ;  /* 0x000b600001087983 */ /* 0x002ea80000300a00 */
[----:B------:R-:W2:Y:S04]  /*30a50*/  LDL.LU.64 R10, [R1+0xb68] ;  /* 0x000b6800010a7983 */ /* 0x000ea80000300a00 */
[----:B------:R-:W-:Y:S04]  /*30a60*/  STL.64 [R1+0x3c00], R26 ;  /* 0x003c001a01007387 */ /* 0x000fe80000100a00 */
[----:B------:R1:W-:Y:S04]  /*30a70*/  STL.64 [R1+0x3bf8], R24 ;  /* 0x003bf81801007387 */ /* 0x0003e80000100a00 */
[----:B-1----:R-:W3:Y:S01]  /*30a80*/  LDL.LU.64 R24, [R1+0x90] ;  /* 0x0000900001187983 */ /* 0x002ee20000300a00 */
[C---:B----4-:R-:W-:Y:S03]  /*30a90*/  HMMA.16816.F32 R4, R20.reuse, R16, R4 ;  /* 0x000000101404723c */ /* 0x050fe60000001804 */
[----:B---3--:R1:W-:Y:S04]  /*30aa0*/  STL.64 [R1+0x3c20], R24 ;  /* 0x003c201801007387 */ /* 0x0083e80000100a00 */
[----:B-1----:R-:W3:Y:S04]  /*30ab0*/  LDL.LU.64 R24, [R1+0x970] ;  /* 0x0009700001187983 */ /* 0x002ee80000300a00 */
[----:B------:R-:W3:Y:S04]  /*30ac0*/  LDL.LU.64 R26, [R1+0x978] ;  /* 0x00097800011a7983 */ /* 0x000ee80000300a00 */
[----:B------:R-:W-:Y:S04]  /*30ad0*/  STL [R1+0x3668], R3 ;  /* 0x0036680301007387 */ /* 0x000fe80000100800 */
[----:B------:R-:W-:Y:S04]  /*30ae0*/  STL [R1+0x35e0], R0 ;  /* 0x0035e00001007387 */ /* 0x000fe80000100800 */
[----:B0-----:R-:W-:Y:S04]  /*30af0*/  STL [R1+0x3ae0], R13 ;  /* 0x003ae00d01007387 */ /* 0x001fe80000100800 */
[----:B------:R-:W-:Y:S04]  /*30b00*/  STL [R1+0x3adc], R14 ;  /* 0x003adc0e01007387 */ /* 0x000fe80000100800 */
[----:B------:R-:W-:Y:S04]  /*30b10*/  STL [R1+0x3ad8], R15 ;  /* 0x003ad80f01007387 */ /* 0x000fe80000100800 */
[----:B------:R0:W-:Y:S04]  /*30b20*/  STL [R1+0x3b50], R12 ;  /* 0x003b500c01007387 */ /* 0x0001e80000100800 */
[----:B0-----:R-:W4:Y:S04]  /*30b30*/  LDL.LU.64 R12, [R1+0x7b0] ;  /* 0x0007b000010c7983 */ /* 0x001f280000300a00 */
[----:B------:R-:W4:Y:S04]  /*30b40*/  LDL.LU.64 R14, [R1+0x7b8] ;  /* 0x0007b800010e7983 */ /* 0x000f280000300a00 */
[----:B------:R0:W-:Y:S04]  /*30b50*/  STL.64 [R1+0x780], R4 ;  /* 0x0007800401007387 */ /* 0x0001e80000100a00 */
[----:B------:R-:W-:Y:S04]  /*30b60*/  STL [R1+0x788], R6 ;  /* 0x0007880601007387 */ /* 0x000fe80000100800 */
        /* <DEDUP_REMOVED lines=10> */
[----:B------:R-:W-:-:S15]  /*30c10*/  IMAD.MOV.U32 R3, RZ, RZ, R5 ;  /* 0x000000ffff037224 */ /* 0x000fde00078e0005 */
[----:B------:R-:W-:-:S02]  /*30c20*/  NOP ;  /* 0x0000000000007918 */ /* 0x000fc40000000000 */
[----:B------:R0:W-:Y:S04]  /*30c30*/  STL.64 [R1+0x7f0], R8 ;  /* 0x0007f00801007387 */ /* 0x0001e80000100a00 */
[----:B------:R-:W-:Y:S01]  /*30c40*/  STL.64 [R1+0x7f8], R10 ;  /* 0x0007f80a01007387 */ /* 0x000fe20000100a00 */
[----:B0-----:R-:W-:-:S03]  /*30c50*/  IMAD.MOV.U32 R8, RZ, RZ, R4 ;  /* 0x000000ffff087224 */ /* 0x001fc600078e0004 */
[----:B------:R-:W3:Y:S02]  /*30c60*/  LDL.LU.64 R4, [R1+0x3c28] ;  /* 0x003c280001047983 */ /* 0x000ee40000300a00 */
[----:B---3--:R-:W-:Y:S06]  /*30c70*/  HMMA.16816.F32 R24, R20, R4, R24 ;  /* 0x000000041418723c */ /* 0x008fec0000001818 */
[----:B------:R-:W-:Y:S02]  /*30c80*/  IMAD.MOV.U32 R19, RZ, RZ, R4 ;  /* 0x000000ffff137224 */ /* 0x000fe400078e0004 */
[----:B------:R-:W-:-:S15]  /*30c90*/  IMAD.MOV.U32 R18, RZ, RZ, R5 ;  /* 0x000000ffff127224 */ /* 0x000fde00078e0005 */
[----:B------:R0:W-:Y:S04]  /*30ca0*/  STL.64 [R1+0x7e0], R24 ;  /* 0x0007e01801007387 */ /* 0x0001e80000100a00 */
[----:B------:R-:W-:Y:S04]  /*30cb0*/  STL.64 [R1+0x7e8], R26 ;  /* 0x0007e81a01007387 */ /* 0x000fe80000100a00 */
[----:B0-----:R-:W2:Y:S04]  /*30cc0*/  LDL.LU.64 R24, [R1+0x3c20] ;  /* 0x003c200001187983 */ /* 0x001ea80000300a00 */
[----:B------:R-:W4:Y:S04]  /*30cd0*/  LDL.LU.64 R4, [R1+0x3c18] ;  /* 0x003c180001047983 */ /* 0x000f280000300a00 */
[----:B------:R-:W-:Y:S04]  /*30ce0*/  STL.64 [R1+0x3c10], R18 ;  /* 0x003c101201007387 */ /* 0x000fe80000100a00 */
[----:B------:R0:W-:Y:S01]  /*30cf0*/  STL.64 [R1+0x3c08], R16 ;  /* 0x003c081001007387 */ /* 0x0001e20000100a00 */
[----:B------:R-:W-:-:S03]  /*30d00*/  IMAD.MOV.U32 R29, RZ, RZ, R7 ;  /* 0x000000ffff1d7224 */ /* 0x000fc600078e0007 */
[----:B0-----:R-:W2:Y:S04]  /*30d10*/  LDL.LU.64 R16, [R1+0x7a0] ;  /* 0x0007a00001107983 */ /* 0x001ea80000300a00 */
[----:B------:R-:W2:Y:S01]  /*30d20*/  LDL.LU.64 R18, [R1+0x7a8] ;  /* 0x0007a80001127983 */ /* 0x000ea20000300a00 */
[----:B----4-:R-:W-:-:S15]  /*30d30*/  HMMA.16816.F32 R12, R20, R4, R12 ;  /* 0x00000004140c723c */ /* 0x010fde000000180c */
[----:B------:R-:W-:-:S08]  /*30d40*/  NOP ;  /* 0x0000000000007918 */ /* 0x000fd00000000000 */
[----:B------:R0:W-:Y:S04]  /*30d50*/  STL.64 [R1+0x7d0], R12 ;  /* 0x0007d00c01007387 */ /* 0x0001e80000100a00 */
[----:B------:R1:W-:Y:S04]  /*30d60*/  STL.64 [R1+0x7d8], R14 ;  /* 0x0007d80e01007387 */ /* 0x0003e80000100a00 */
[----:B0-----:R-:W3:Y:S04]  /*30d70*/  LDL.LU.64 R12, [R1+0x790] ;  /* 0x00079000010c7983 */ /* 0x001ee80000300a00 */
[----:B-1----:R-:W3:Y:S04]  /*30d80*/  LDL.LU.64 R14, [R1+0x798] ;  /* 0x00079800010e7983 */ /* 0x002ee80000300a00 */
[----:B------:R0:W-:Y:S04]  /*30d90*/  STL.64 [R1+0x3ba0], R4 ;  /* 0x003ba00401007387 */ /* 0x0001e80000100a00 */
[----:B0-----:R-:W4:Y:S04]  /*30da0*/  LDL.LU.64 R4, [R1+0x920] ;  /* 0x0009200001047983 */ /* 0x001f280000300a00 */
[----:B------:R-:W2:Y:S04]  /*30db0*/  LDL.LU.64 R6, [R1+0x928] ;  /* 0x0009280001067983 */ /* 0x000ea80000300a00 */
[----:B--2---:R-:W-:Y:S04]  /*30dc0*/  STL.64 [R1+0x3bb0], R6 ;  /* 0x003bb00601007387 */ /* 0x004fe80000100a00 */
[----:B----4-:R0:W-:Y:S02]  /*30dd0*/  STL.64 [R1+0x3ba8], R4 ;  /* 0x003ba80401007387 */ /* 0x0101e40000100a00 */
[----:B0-----:R-:W-:-:S02]  /*30de0*/  IMAD.MOV.U32 R4, RZ, RZ, R8 ;  /* 0x000000ffff047224 */ /* 0x001fc400078e0008 */
[----:B------:R-:W-:-:S05]  /*30df0*/  IMAD.MOV.U32 R5, RZ, RZ, R3 ;  /* 0x000000ffff057224 */ /* 0x000fca00078e0003 */
[----:B------:R0:W-:Y:S04]  /*30e00*/  STL.64 [R1+0x3bc0], R4 ;  /* 0x003bc00401007387 */ /* 0x0001e80000100a00 */
[----:B------:R-:W2:Y:S04]  /*30e10*/  LDL.LU.64 R8, [R1+0x760] ;  /* 0x0007600001087983 */ /* 0x000ea80000300a00 */
[----:B------:R-:W2:Y:S01]  /*30e20*/  LDL.LU.64 R10, [R1+0x768] ;  /* 0x00076800010a7983 */ /* 0x000ea20000300a00 */
[----:B0-----:R-:W-:Y:S02]  /*30e30*/  IMAD.MOV.U32 R4, RZ, RZ, R2 ;  /* 0x000000ffff047224 */ /* 0x001fe400078e0002 */
[----:B------:R-:W-:-:S05]  /*30e40*/  IMAD.MOV.U32 R5, RZ, RZ, R0 ;  /* 0x000000ffff057224 */ /* 0x000fca00078e0000 */
[----:B------:R0:W-:Y:S04]  /*30e50*/  STL.64 [R1+0x3bd8], R4 ;  /* 0x003bd80401007387 */ /* 0x0001e80000100a00 */
[----:B0-----:R-:W3:Y:S01]  /*30e60*/  LDL.LU.64 R4, [R1+0x80] ;  /* 0x0000800001047983 */ /* 0x001ee20000300a00 */
[----:B------:R-:W-:Y:S06]  /*30e70*/  HMMA.16816.F32 R16, R20, R24, R16 ;  /* 0x000000181410723c */ /* 0x000fec0000001810 */
[----:B------:R-:W-:-:S02]  /*30e80*/  IMAD.MOV.U32 R2, RZ, RZ, R24 ;  /* 0x000000ffff027224 */ /* 0x000fc400078e0018 */
[----:B------:R-:W-:-:S15]  /*30e90*/  IMAD.MOV.U32 R0, RZ, RZ, R25 ;  /* 0x000000ffff007224 */ /* 0x000fde00078e0019 */
[----:B------:R-:W-:Y:S04]  /*30ea0*/  STL.64 [R1+0x7c0], R16 ;  /* 0x0007c01001007387 */ /* 0x000fe80000100a00 */
[----:B------:R0:W-:Y:S04]  /*30eb0*/  STL.64 [R1+0x7c8], R18 ;  /* 0x0007c81201007387 */ /* 0x0001e80000100a00 */
[----:B0-----:R-:W4:Y:S04]  /*30ec0*/  LDL.LU.64 R18, [R1+0x3c10] ;  /* 0x003c100001127983 */ /* 0x001f280000300a00 */
[----:B------:R-:W4:Y:S04]  /*30ed0*/  LDL.LU.64 R16, [R1+0x3c08] ;  /* 0x003c080001107983 */ /* 0x000f280000300a00 */
[----:B------:R-:W4:Y:S04]  /*30ee0*/  LDL.LU.64 R26, [R1+0x3c00] ;  /* 0x003c0000011a7983 */ /* 0x000f280000300a00 */
[----:B------:R-:W2:Y:S01]  /*30ef0*/  LDL.LU.64 R24, [R1+0x3bf8] ;  /* 0x003bf80001187983 */ /* 0x000ea20000300a00 */
[----:B---3--:R-:W-:Y:S06]  /*30f00*/  HMMA.16816.F32 R12, R20, R4, R12 ;  /* 0x00000004140c723c */ /* 0x008fec000000180c */
[----:B------:R-:W-:-:S15]  /*30f10*/  IMAD.MOV.U32 R3, RZ, RZ, R5 ;  /* 0x000000ffff037224 */ /* 0x000fde00078e0005 */
[----:B------:R-:W-:-:S02]  /*30f20*/  NOP ;  /* 0x0000000000007918 */ /* 0x000fc40000000000 */
[----:B------:R0:W-:Y:S04]  /*30f30*/  STL.64 [R1+0x7b0], R12 ;  /* 0x0007b00c01007387 */ /* 0x0001e80000100a00 */
[----:B------:R-:W-:Y:S01]  /*30f40*/  STL.64 [R1+0x7b8], R14 ;  /* 0x0007b80e01007387 */ /* 0x000fe20000100a00 */
[----:B0-----:R-:W-:-:S03]  /*30f50*/  IMAD.MOV.U32 R12, RZ, RZ, R4 ;  /* 0x000000ffff0c7224 */ /* 0x001fc600078e0004 */
[----:B------:R-:W3:Y:S04]  /*30f60*/  LDL.LU.64 R4, [R1+0xc90] ;  /* 0x000c900001047983 */ /* 0x000ee80000300a00 */
[----:B------:R-:W3:Y:S04]  /*30f70*/  LDL.LU.64 R6, [R1+0xc98] ;  /* 0x000c980001067983 */ /* 0x000ee80000300a00 */
[----:B------:R0:W-:Y:S04]  /*30f80*/  STL [R1+0x3bb8], R12 ;  /* 0x003bb80c01007387 */ /* 0x0001e80000100800 */
[----:B0-----:R-:W4:Y:S04]  /*30f90*/  LDL.LU.64 R12, [R1+0xa40] ;  /* 0x000a4000010c7983 */ /* 0x001f280000300a00 */
[----:B------:R-:W3:Y:S01]  /*30fa0*/  LDL.LU.64 R14, [R1+0xa48] ;  /* 0x000a4800010e7983 */ /* 0x000ee20000300a00 */
[----:B--2---:R-:W-:Y:S03]  /*30fb0*/  HMMA.16816.F32 R20, R20, R24, R8 ;  /* 0x000000181414723c */ /* 0x004fe60000001808 */
[----:B---3--:R-:W-:Y:S04]  /*30fc0*/  STL.64 [R1+0x3bd0], R14 ;  /* 0x003bd00e01007387 */ /* 0x008fe80000100a00 */
[----:B----4-:R0:W-:Y:S04]  /*30fd0*/  STL.64 [R1+0x3bc8], R12 ;  /* 0x003bc80c01007387 */ /* 0x0101e80000100a00 */
[----:B0-----:R-:W2:Y:S04]  /*30fe0*/  LDL.LU.64 R12, [R1+0xb50] ;  /* 0x000b5000010c7983 */ /* 0x001ea80000300a00 */
[----:B------:R-:W2:Y:S04]  /*30ff0*/  LDL.LU.64 R14, [R1+0xb58] ;  /* 0x000b5800010e7983 */ /* 0x000ea80000300a00 */
[----:B------:R-:W3:Y:S04]  /*31000*/  LDL.LU.64 R10, [R1+0x3bf0] ;  /* 0x003bf000010a7983 */ /* 0x000ee80000300a00 */
[----:B------:R-:W3:Y:S04]  /*31010*/  LDL.LU.64 R8, [R1+0x3be8] ;  /* 0x003be80001087983 */ /* 0x000ee80000300a00 */
[----:B------:R0:W-:Y:S04]  /*31020*/  STL.64 [R1+0x770], R20 ;  /* 0x0007701401007387 */ /* 0x0001e80000100a00 */
[----:B------:R1:W-:Y:S04]  /*31030*/  STL.64 [R1+0x778], R22 ;  /* 0x0007781601007387 */ /* 0x0003e80000100a00 */
[----:B0-----:R-:W4:Y:S04]  /*31040*/  LDL.LU.64 R20, [R1+0x820] ;  /* 0x0008200001147983 */ /* 0x001f280000300a00 */
[----:B-1----:R-:W4:Y:S04]  /*31050*/  LDL.LU.64 R22, [R1+0x828] ;  /* 0x0008280001167983 */ /* 0x002f280000300a00 */
[----:B------:R-:W-:Y:S04]  /*31060*/  STL.64 [R1+0x3b88], R26 ;  /* 0x003b881a01007387 */ /* 0x000fe80000100a00 */
[----:B------:R0:W-:Y:S02]  /*31070*/  STL.64 [R1+0x3b80], R24 ;  /* 0x003b801801007387 */ /* 0x0001e40000100a00 */
[----:B0-----:R-:W-:-:S02]  /*31080*/  IMAD.MOV.U32 R24, RZ, RZ, R19 ;  /* 0x000000ffff187224 */ /* 0x001fc400078e0013 */
[----:B------:R-:W-:Y:S01]  /*31090*/  IMAD.MOV.U32 R25, RZ, RZ, R18 ;  /* 0x000000ffff197224 */ /* 0x000fe200078e0012 */
[----:B------:R-:W4:Y:S04]  /*310a0*/  LDL.LU R19, [R1+0x3be4] ;  /* 0x003be40001137983 */ /* 0x000f280000300800 */
[----:B------:R-:W4:Y:S01]  /*310b0*/  LDL.LU R18, [R1+0x3be0] ;  /* 0x003be00001127983 */ /* 0x000f220000300800 */
        /* <DEDUP_REMOVED lines=13> */
[----:B------:R-:W2:-:S15]  /*31190*/  LDL.LU R12, [R1+0x3bb8] ;  /* 0x003bb800010c7983 */ /* 0x000e9e0000300800 */
[----:B------:R-:W-:-:S06]  /*311a0*/  NOP ;  /* 0x0000000000007918 */ /* 0x000fcc0000000000 */
[----:B------:R-:W-:Y:S04]  /*311b0*/  STL.64 [R1+0x790], R4 ;  /* 0x0007900401007387 */ /* 0x000fe80000100a00 */
[----:B------:R0:W-:Y:S04]  /*311c0*/  STL.64 [R1+0x798], R6 ;  /* 0x0007980601007387 */ /* 0x0001e80000100a00 */
[----:B0-----:R-:W3:Y:S04]  /*311d0*/  LDL.LU.64 R6, [R1+0x3bb0] ;  /* 0x003bb00001067983 */ /* 0x001ee80000300a00 */
[----:B------:R-:W3:Y:S02]  /*311e0*/  LDL.LU.64 R4, [R1+0x3ba8] ;  /* 0x003ba80001047983 */ /* 0x000ee40000300a00 */
[----:B---3--:R-:W-:Y:S02]  /*311f0*/  HMMA.16816.F32 R24, R8, R24, R4 ;  /* 0x000000180818723c */ /* 0x008fe40000001804 */
[----:B------:R-:W3:-:S15]  /*31200*/  LDL.LU.64 R4, [R1+0x3ba0] ;  /* 0x003ba00001047983 */ /* 0x000ede0000300a00 */
[----:B------:R-:W-:-:S07]  /*31210*/  NOP ;  /* 0x0000000000007918 */ /* 0x000fce0000000000 */
[----:B------:R-:W-:Y:S02]  /*31220*/  IMAD.MOV.U32 R17, RZ, RZ, R26 ;  /* 0x000000ffff117224 */ /* 0x000fe400078e001a */
[----:B------:R-:W-:Y:S01]  /*31230*/  IMAD.MOV.U32 R16, RZ, RZ, R27 ;  /* 0x000000ffff107224 */ /* 0x000fe200078e001b */
[----:B------:R-:W-:Y:S04]  /*31240*/  STL.64 [R1+0x810], R24 ;  /* 0x0008101801007387 */ /* 0x000fe80000100a00 */
[----:B----4-:R-:W-:Y:S04]  /*31250*/  STL.64 [R1+0x3b98], R18 ;  /* 0x003b981201007387 */ /* 0x010fe80000100a00 */
[----:B------:R3:W-:Y:S02]  /*31260*/  STL.64 [R1+0x3b90], R16 ;  /* 0x003b901001007387 */ /* 0x0007e40000100a00 */
[----:B---3--:R-:W-:Y:S02]  /*31270*/  HMMA.16816.F32 R16, R8, R4, R20 ;  /* 0x000000040810723c */ /* 0x008fe40000001814 */
[----:B------:R-:W0:Y:S04]  /*31280*/  LDSM.16.MT88.4 R20, [R28+UR4+0x4100] ;  /* 0x004100041c14783b */ /* 0x000e280008004200 */
[----:B------:R-:W3:Y:S04]  /*31290*/  LDL.LU.64 R4, [R1+0x830] ;  /* 0x0008300001047983 */ /* 0x000ee80000300a00 */
[----:B------:R-:W3:-:S13]  /*312a0*/  LDL.LU.64 R6, [R1+0x838] ;  /* 0x0008380001067983 */ /* 0x000eda0000300a00 */
[----:B------:R-:W-:Y:S04]  /*312b0*/  STL.64 [R1+0x820], R16 ;  /* 0x0008201001007387 */ /* 0x000fe80000100a00 */
[----:B------:R-:W-:Y:S04]  /*312c0*/  STL.64 [R1+0x828], R18 ;  /* 0x0008281201007387 */ /* 0x000fe80000100a00 */
[----:B0-----:R-:W-:Y:S04]  /*312d0*/  STL.64 [R1+0x3a80], R22 ;  /* 0x003a801601007387 */ /* 0x001fe80000100a00 */
[----:B------:R0:W-:Y:S04]  /*312e0*/  STL.64 [R1+0x3a78], R20 ;  /* 0x003a781401007387 */ /* 0x0001e80000100a00 */
[----:B0-----:R-:W4:Y:S04]  /*312f0*/  LDL.LU R20, [R1+0x320] ;  /* 0x0003200001147983 */ /* 0x001f280000300800 */
[----:B------:R-:W4:Y:S04]  /*31300*/  LDL.LU R21, [R1+0x324] ;  /* 0x0003240001157983 */ /* 0x000f280000300800 */
[----:B------:R-:W2:Y:S04]  /*31310*/  LDL.LU R22, [R1+0x328] ;  /* 0x0003280001167983 */ /* 0x000ea80000300800 */
[----:B------:R-:W2:Y:S04]  /*31320*/  LDL.LU R23, [R1+0x32c] ;  /* 0x00032c0001177983 */ /* 0x000ea80000300800 */
[----:B--2---:R-:W-:Y:S04]  /*31330*/  STL.64 [R1+0x3af0], R22 ;  /* 0x003af01601007387 */ /* 0x004fe80000100a00 */
[----:B----4-:R0:W-:Y:S04]  /*31340*/  STL.64 [R1+0x3ae8], R20 ;  /* 0x003ae81401007387 */ /* 0x0101e80000100a00 */
[----:B0-----:R-:W2:Y:S04]  /*31350*/  LDL.LU R20, [R1+0x730] ;  /* 0x0007300001147983 */ /* 0x001ea80000300800 */
[----:B------:R-:W2:Y:S04]  /*31360*/  LDL.LU R21, [R1+0x734] ;  /* 0x0007340001157983 */ /* 0x000ea80000300800 */
[----:B------:R-:W4:Y:S04]  /*31370*/  LDL.LU R22, [R1+0x738] ;  /* 0x0007380001167983 */ /* 0x000f280000300800 */
[----:B------:R-:W4:Y:S01]  /*31380*/  LDL.LU R23, [R1+0x73c] ;  /* 0x00073c0001177983 */ /* 0x000f220000300800 */
[----:B------:R-:W-:-:S03]  /*31390*/  IMAD.MOV.U32 R24, RZ, RZ, R12 ;  /* 0x000000ffff187224 */ /* 0x000fc600078e000c */
[----:B----4-:R0:W-:Y:S04]  /*313a0*/  STL.64 [R1+0x3b00], R22 ;  /* 0x003b001601007387 */ /* 0x0101e80000100a00 */
[----:B--2---:R1:W-:Y:S04]  /*313b0*/  STL.64 [R1+0x3af8], R20 ;  /* 0x003af81401007387 */ /* 0x0043e80000100a00 */
[----:B0-----:R-:W2:Y:S01]  /*313c0*/  LDL R22, [R1+0x98] ;  /* 0x0000980001167983 */ /* 0x001ea20000100800 */
[----:B-1----:R-:W-:Y:S02]  /*313d0*/  IMAD.MOV.U32 R20, RZ, RZ, R2 ;  /* 0x000000ffff147224 */ /* 0x002fe400078e0002 */
[----:B------:R-:W-:Y:S01]  /*313e0*/  IMAD.MOV.U32 R21, RZ, RZ, R0 ;  /* 0x000000ffff157224 */ /* 0x000fe200078e0000 */
[----:B------:R-:W2:Y:S04]  /*313f0*/  LDL R23, [R1+0x9c] ;  /* 0x00009c0001177983 */ /* 0x000ea80000100800 */
[----:B------:R-:W4:Y:S04]  /*31400*/  LDL.LU.64 R16, [R1+0x850] ;  /* 0x0008500001107983 */ /* 0x000f280000300a00 */
[----:B------:R-:W4:Y:S01]  /*31410*/  LDL.LU.64 R18, [R1+0x858] ;  /* 0x0008580001127983 */ /* 0x000f220000300a00 */
[----:B---3--:R-:W-:-:S15]  /*31420*/  HMMA.16816.F32 R4, R8, R20, R4 ;  /* 0x000000140804723c */ /* 0x008fde0000001804 */
[----:B------:R-:W-:-:S08]  /*31430*/  NOP ;  /* 0x0000000000007918 */ /* 0x000fd00000000000 */
[----:B------:R0:W-:Y:S04]  /*31440*/  STL.64 [R1+0x830], R4 ;  /* 0x0008300401007387 */ /* 0x0001e80000100a00 */
[----:B------:R1:W-:Y:S04]  /*31450*/  STL.64 [R1+0x838], R6 ;  /* 0x0008380601007387 */ /* 0x0003e80000100a00 */
[----:B------:R-:W3:Y:S04]  /*31460*/  LDL.LU R12, [R1+0x350] ;  /* 0x00035000010c7983 */ /* 0x000ee80000300800 */
[----:B------:R-:W3:Y:S04]  /*31470*/  LDL.LU R13, [R1+0x354] ;  /* 0x00035400010d7983 */ /* 0x000ee80000300800 */
[----:B------:R-:W2:Y:S04]  /*31480*/  LDL.LU R14, [R1+0x358] ;  /* 0x00035800010e7983 */ /* 0x000ea80000300800 */
[----:B------:R-:W2:Y:S04]  /*31490*/  LDL.LU R15, [R1+0x35c] ;  /* 0x00035c00010f7983 */ /* 0x000ea80000300800 */
[----:B0-----:R-:W4:Y:S04]  /*314a0*/  LDL.LU.64 R4, [R1+0x840] ;  /* 0x0008400001047983 */ /* 0x001f280000300a00 */
[----:B-1----:R-:W4:Y:S04]  /*314b0*/  LDL.LU.64 R6, [R1+0x848] ;  /* 0x0008480001067983 */ /* 0x002f280000300a00 */
[----:B--2---:R-:W-:Y:S04]  /*314c0*/  STL.64 [R1+0x3b60], R14 ;  /* 0x003b600e01007387 */ /* 0x004fe80000100a00 */
[----:B---3--:R0:W-:Y:S04]  /*314d0*/  STL.64 [R1+0x3b58], R12 ;  /* 0x003b580c01007387 */ /* 0x0081e80000100a00 */
[----:B0-----:R-:W2:Y:S04]  /*314e0*/  LDL.LU R12, [R1+0x360] ;  /* 0x00036000010c7983 */ /* 0x001ea80000300800 */
[----:B------:R-:W2:Y:S04]  /*314f0*/  LDL.LU R13, [R1+0x364] ;  /* 0x00036400010d7983 */ /* 0x000ea80000300800 */
[----:B------:R-:W2:Y:S04]  /*31500*/  LDL.LU R14, [R1+0x368] ;  /* 0x00036800010e7983 */ /* 0x000ea80000300800 */
[----:B------:R-:W2:Y:S04]  /*31510*/  LDL.LU R15, [R1+0x36c] ;  /* 0x00036c00010f7983 */ /* 0x000ea80000300800 */
[----:B------:R0:W-:Y:S04]  /*31520*/  STL.64 [R1+0x3b18], R22 ;  /* 0x003b181601007387 */ /* 0x0001e80000100a00 */
[----:B0-----:R-:W3:Y:S04]  /*31530*/  LDL.64 R22, [R1+0xa8] ;  /* 0x0000a80001167983 */ /* 0x001ee80000100a00 */
[----:B---3--:R0:W-:Y:S04]  /*31540*/  STL.64 [R1+0x3b28], R22 ;  /* 0x003b281601007387 */ /* 0x0081e80000100a00 */
[----:B------:R-:W3:Y:S04]  /*31550*/  LDL.LU R20, [R1+0x330] ;  /* 0x0003300001147983 */ /* 0x000ee80000300800 */
[----:B------:R-:W3:Y:S04]  /*31560*/  LDL.LU R21, [R1+0x334] ;  /* 0x0003340001157983 */ /* 0x000ee80000300800 */
[----:B0-----:R-:W2:Y:S04]  /*31570*/  LDL.LU R22, [R1+0x338] ;  /* 0x0003380001167983 */ /* 0x001ea80000300800 */
[----:B------:R-:W2:Y:S01]  /*31580*/  LDL.LU R23, [R1+0x33c] ;  /* 0x00033c0001177983 */ /* 0x000ea20000300800 */
[----:B------:R-:W-:-:S07]  /*31590*/  IMAD.MOV.U32 R25, RZ, RZ, R3 ;  /* 0x000000ffff197224 */ /* 0x000fce00078e0003 */
[C---:B----4-:R-:W-:Y:S01]  /*315a0*/  HMMA.16816.F32 R24, R8.reuse, R24, R16 ;  /* 0x000000180818723c */ /* 0x050fe20000001810 */
[----:B--2---:R0:W-:Y:S04]  /*315b0*/  STL.64 [R1+0x3b38], R22 ;  /* 0x003b381601007387 */ /* 0x0041e80000100a00 */
[----:B---3--:R-:W-:Y:S04]  /*315c0*/  STL.64 [R1+0x3b30], R20 ;  /* 0x003b301401007387 */ /* 0x008fe80000100a00 */
[----:B0-----:R-:W2:Y:S04]  /*315d0*/  LDL R22, [R1+0xc8] ;  /* 0x0000c80001167983 */ /* 0x001ea80000100800 */
[----:B------:R-:W2:Y:S04]  /*315e0*/  LDL R23, [R1+0xcc] ;  /* 0x0000cc0001177983 */ /* 0x000ea80000100800 */
[----:B--2---:R0:W-:Y:S04]  /*315f0*/  STL.64 [R1+0x3b48], R22 ;  /* 0x003b481601007387 */ /* 0x0041e80000100a00 */
[----:B0-----:R-:W2:Y:S04]  /*31600*/  LDL.64 R22, [R1+0xd8] ;  /* 0x0000d80001167983 */ /* 0x001ea80000100a00 */
[----:B------:R-:W3:Y:S04]  /*31610*/  LDL.LU.64 R18, [R1+0x3b98] ;  /* 0x003b980001127983 */ /* 0x000ee80000300a00 */
[----:B------:R-:W4:Y:S04]  /*31620*/  LDL.LU.64 R16, [R1+0x3b90] ;  /* 0x003b900001107983 */ /* 0x000f280000300a00 */
[----:B------:R-:W-:Y:S04]  /*31630*/  STL.64 [R1+0x8a0], R24 ;  /* 0x0008a01801007387 */ /* 0x000fe80000100a00 */
[----:B------:R0:W-:Y:S04]  /*31640*/  STL.64 [R1+0x8a8], R26 ;  /* 0x0008a81a01007387 */ /* 0x0001e80000100a00 */
[----:B0-----:R-:W2:Y:S04]  /*31650*/  LDL.LU.64 R26, [R1+0x3b88] ;  /* 0x003b8800011a7983 */ /* 0x001ea80000300a00 */
[----:B------:R-:W3:Y:S02]  /*31660*/  LDL.LU.64 R24, [R1+0x3b80] ;  /* 0x003b800001187983 */ /* 0x000ee40000300a00 */
[----:B---3--:R-:W-:Y:S02]  /*31670*/  HMMA.16816.F32 R8, R8, R24, R4 ;  /* 0x000000180808723c */ /* 0x008fe40000001804 */
[----:B------:R-:W3:Y:S04]  /*31680*/  LDL.LU.64 R6, [R1+0x3b78] ;  /* 0x003b780001067983 */ /* 0x000ee80000300a00 */
[----:B------:R-:W3:-:S15]  /*31690*/  LDL.LU.64 R4, [R1+0x3b70] ;  /* 0x003b700001047983 */ /* 0x000ede0000300a00 */
[----:B------:R-:W-:-:S02]  /*316a0*/  NOP ;  /* 0x0000000000007918 */ /* 0x000fc40000000000 */
[----:B------:R-:W-:Y:S04]  /*316b0*/  STL.64 [R1+0x890], R8 ;  /* 0x0008900801007387 */ /* 0x000fe80000100a00 */
[----:B------:R0:W-:Y:S04]  /*316c0*/  STL.64 [R1+0x898], R10 ;  /* 0x0008980a01007387 */ /* 0x0001e80000100a00 */
[----:B0-----:R-:W4:Y:S01]  /*316d0*/  LDL.64 R10, [R1+0xb8] ;  /* 0x0000b800010a7983 */ /* 0x001f220000100a00 */
[----:B------:R-:W-:-:S03]  /*316e0*/  IMAD.MOV.U32 R9, RZ, RZ, R18 ;  /* 0x000000ffff097224 */ /* 0x000fc600078e0012 */
[----:B----4-:R0:W-:Y:S04]  /*316f0*/  STL.64 [R1+0x3b40], R10 ;  /* 0x003b400a01007387 */ /* 0x0101e80000100a00 */
[----:B------:R-:W4:Y:S04]  /*31700*/  LDL.LU R8, [R1+0x340] ;  /* 0x0003400001087983 */ /* 0x000f280000300800 */
[----:B------:R-:W3:Y:S01]  /*31710*/  LDL.LU R18, [R1+0x3b6c] ;  /* 0x003b6c0001127983 */ /* 0x000ee20000300800 */
[----:B0-----:R-:W-:-:S03]  /*31720*/  IMAD.MOV.U32 R10, RZ, RZ, R19 ;  /* 0x000000ffff0a7224 */ /* 0x001fc600078e0013 */
[----:B------:R-:W3:Y:S04]  /*31730*/  LDL.LU R19, [R1+0x3b68] ;  /* 0x003b680001137983 */ /* 0x000ee80000300800 */
[----:B------:R-:W4:Y:S04]  /*31740*/  LDL.LU R11, [R1+0x34c] ;  /* 0x00034c00010b7983 */ /* 0x000f280000300800 */
[----:B--2---:R0:W-:Y:S04]  /*31750*/  STL.64 [R1+0x3b20], R26 ;  /* 0x003b201a01007387 */ /* 0x0041e80000100a00 */
[----:B------:R-:W2:Y:S04]  /*31760*/  LDL.LU R24, [R1+0x750] ;  /* 0x0007500001187983 */ /* 0x000ea80000300800 */
[----:B------:R-:W2:Y:S04]  /*31770*/  LDL.LU R25, [R1+0x754] ;  /* 0x0007540001197983 */ /* 0x000ea80000300800 */
[----:B0-----:R-:W2:Y:S04]  /*31780*/  LDL.LU R26, [R1+0x758] ;  /* 0x00075800011a7983 */ /* 0x001ea80000300800 */
[----:B------:R-:W2:Y:S01]  /*31790*/  LDL.LU R27, [R1+0x75c] ;  /* 0x00075c00011b7983 */ /* 0x000ea20000300800 */
[----:B---3--:R-:W-:-:S15]  /*317a0*/  HMMA.16816.F32 R12, R4, R18, R12 ;  /* 0x00000012040c723c */ /* 0x008fde000000180c */
[----:B------:R-:W-:-:S08]  /*317b0*/  NOP ;  /* 0x0000000000007918 */ /* 0x000fd00000000000 */
[----:B------:R-:W-:Y:S04]  /*317c0*/  STL.64 [R1+0xb70], R12 ;  /* 0x000b700c01007387 */ /* 0x000fe80000100a00 */
[----:B------:R0:W-:Y:S04]  /*317d0*/  STL.64 [R1+0xb78], R14 ;  /* 0x000b780e01007387 */ /* 0x0001e80000100a00 */
[----:B0-----:R-:W3:Y:S04]  /*317e0*/  LDL.LU.64 R14, [R1+0x3b60] ;  /* 0x003b6000010e7983 */ /* 0x001ee80000300a00 */
[----:B------:R-:W3:Y:S04]  /*317f0*/  LDL.LU.64 R12, [R1+0x3b58] ;  /* 0x003b5800010c7983 */ /* 0x000ee80000300a00 */
[----:B------:R-:W-:Y:S04]  /*31800*/  STL.64 [R1+0x3b10], R18 ;  /* 0x003b101201007387 */ /* 0x000fe80000100a00 */
[----:B------:R0:W-:Y:S04]  /*31810*/  STL.64 [R1+0x3b08], R16 ;  /* 0x003b081001007387 */ /* 0x0001e80000100a00 */
[----:B0-----:R-:W2:Y:S04]  /*31820*/  LDL.LU R16, [R1+0x740] ;  /* 0x0007400001107983 */ /* 0x001ea80000300800 */
[----:B------:R-:W2:Y:S04]  /*31830*/  LDL.LU R17, [R1+0x744] ;  /* 0x0007440001117983 */ /* 0x000ea80000300800 */
[----:B------:R-:W2:Y:S04]  /*31840*/  LDL.LU R18, [R1+0x748] ;  /* 0x0007480001127983 */ /* 0x000ea80000300800 */
[----:B------:R-:W2:Y:S01]  /*31850*/  LDL.LU R19, [R1+0x74c] ;  /* 0x00074c0001137983 */ /* 0x000ea20000300800 */
[----:B---3--:R-:W-:-:S15]  /*31860*/  HMMA.16816.F32 R12, R4, R22, R12 ;  /* 0x00000016040c723c */ /* 0x008fde000000180c */
[----:B------:R-:W-:-:S08]  /*31870*/  NOP ;  /* 0x0000000000007918 */ /* 0x000fd00000000000 */
[----:B------:R0:W-:Y:S04]  /*31880*/  STL.64 [R1+0xb60], R12 ;  /* 0x000b600c01007387 */ /* 0x0001e80000100a00 */
[----:B------:R1:W-:Y:S04]  /*31890*/  STL.64 [R1+0xb68], R14 ;  /* 0x000b680e01007387 */ /* 0x0003e80000100a00 */
[----:B0-----:R-:W3:Y:S01]  /*318a0*/  LDL.LU R12, [R1+0x3b50] ;  /* 0x003b5000010c7983 */ /* 0x001ee20000300800 */
[----:B------:R-:W-:Y:S02]  /*318b0*/  IMAD.MOV.U32 R13, RZ, RZ, R22 ;  /* 0x000000ffff0d7224 */ /* 0x000fe400078e0016 */
[----:B-1----:R-:W-:-:S02]  /*318c0*/  IMAD.MOV.U32 R14, RZ, RZ, R23 ;  /* 0x000000ffff0e7224 */ /* 0x002fc400078e0017 */
[----:B------:R-:W4:Y:S02]  /*318d0*/  LDL.LU.64 R22, [R1+0x3b48] ;  /* 0x003b480001167983 */ /* 0x000f240000300a00 */
[----:B----4-:R-:W-:Y:S02]  /*318e0*/  HMMA.16816.F32 R20, R4, R22, R8 ;  /* 0x000000160414723c */ /* 0x010fe40000001808 */
[----:B------:R-:W4:-:S15]  /*318f0*/  LDL.LU.64 R10, [R1+0x3b40] ;  /* 0x003b4000010a7983 */ /* 0x000f1e0000300a00 */
[----:B------:R-:W-:-:S06]  /*31900*/  NOP ;  /* 0x0000000000007918 */ /* 0x000fcc0000000000 */
[----:B------:R-:W-:Y:S04]  /*31910*/  STL.64 [R1+0xb50], R20 ;  /* 0x000b501401007387 */ /* 0x000fe80000100a00 */
[----:B------:R0:W-:Y:S04]  /*31920*/  STL.64 [R1+0xb58], R22 ;  /* 0x000b581601007387 */ /* 0x0001e80000100a00 */
[----:B0-----:R-:W4:Y:S04]  /*31930*/  LDL.LU.64 R22, [R1+0x3b38] ;  /* 0x003b380001167983 */ /* 0x001f280000300a00 */
[----:B------:R-:W4:Y:S02]  /*31940*/  LDL.LU.64 R20, [R1+0x3b30] ;  /* 0x003b300001147983 */ /* 0x000f240000300a00 */
[----:B----4-:R-:W-:-:S15]  /*31950*/  HMMA.16816.F32 R20, R4, R10, R20 ;  /* 0x0000000a0414723c */ /* 0x010fde0000001814 */
[----:B------:R-:W-:-:S08]  /*31960*/  NOP ;  /* 0x0000000000007918 */ /* 0x000fd00000000000 */
[----:B------:R-:W-:Y:S04]  /*31970*/  STL.64 [R1+0xb40], R20 ;  /* 0x000b401401007387 */ /* 0x000fe80000100a00 */
[----:B------:R0:W-:Y:S04]  /*31980*/  STL.64 [R1+0xb48], R22 ;  /* 0x000b481601007387 */ /* 0x0001e80000100a00 */
[----:B0-----:R-:W2:Y:S01]  /*31990*/  LDL.LU.64 R22, [R1+0x3b28] ;  /* 0x003b280001167983 */ /* 0x001ea20000300a00 */
[----:B------:R-:W-:Y:S02]  /*319a0*/  IMAD.MOV.U32 R15, RZ, RZ, R10 ;  /* 0x000000ffff0f7224 */ /* 0x000fe400078e000a */
[----:B------:R-:W-:-:S02]  /*319b0*/  IMAD.MOV.U32 R2, RZ, RZ, R11 ;  /* 0x000000ffff027224 */ /* 0x000fc400078e000b */
[----:B------:R-:W0:Y:S04]  /*319c0*/  LDSM.16.MT88.4 R8, [R28+UR4+0x4180] ;  /* 0x004180041c08783b */ /* 0x000e280008004200 */
[----:B0-----:R0:W-:Y:S04]  /*319d0*/  STL.64 [R1+0x39f8], R10 ;  /* 0x0039f80a01007387 */ /* 0x0011e80000100a00 */
[----:B------:R-:W-:Y:S04]  /*319e0*/  STL.64 [R1+0x39f0], R8 ;  /* 0x0039f00801007387 */ /* 0x000fe80000100a00 */
[----:B0-----:R-:W4:Y:S01]  /*319f0*/  LDL.64 R10, [R1+0x88] ;  /* 0x00008800010a7983 */ /* 0x001f220000100a00 */
[----:B--2---:R-:W-:-:S15]  /*31a00*/  HMMA.16816.F32 R24, R4, R22, R24 ;  /* 0x000000160418723c */ /* 0x004fde0000001818 */
[----:B------:R-:W-:-:S08]  /*31a10*/  NOP ;  /* 0x0000000000007918 */ /* 0x000fd00000000000 */
[----:B------:R0:W-:Y:S04]  /*31a20*/  STL.64 [R1+0xb30], R24 ;  /* 0x000b301801007387 */ /* 0x0001e80000100a00 */
[----:B------:R1:W-:Y:S01]  /*31a30*/  STL.64 [R1+0xb38], R26 ;  /* 0x000b381a01007387 */ /* 0x0003e20000100a00 */
[----:B0-----:R-:W-:-:S03]  /*31a40*/  IMAD.MOV.U32 R25, RZ, RZ, R22 ;  /* 0x000000ffff197224 */ /* 0x001fc600078e0016 */
[----:B-1----:R-:W2:Y:S01]  /*31a50*/  LDL.LU.64 R26, [R1+0x3b20] ;  /* 0x003b2000011a7983 */ /* 0x002ea20000300a00 */
[----:B------:R-:W-:-:S03]  /*31a60*/  IMAD.MOV.U32 R24, RZ, RZ, R23 ;  /* 0x000000ffff187224 */ /* 0x000fc600078e0017 */
[----:B------:R-:W3:Y:S02]  /*31a70*/  LDL.LU.64 R22, [R1+0x3b18] ;  /* 0x003b180001167983 */ /* 0x000ee40000300a00 */
[----:B---3--:R-:W-:Y:S02]  /*31a80*/  HMMA.16816.F32 R20, R4, R22, R16 ;  /* 0x000000160414723c */ /* 0x008fe40000001810 */
[----:B------:R-:W3:Y:S04]  /*31a90*/  LDL.LU.64 R18, [R1+0x3b10] ;  /* 0x003b100001127983 */ /* 0x000ee80000300a00 */
        /* <DEDUP_REMOVED lines=10> */
[----:B0-----:R-:W2:Y:S04]  /*31b40*/  LDL.LU.64 R22, [R1+0x3af0] ;  /* 0x003af00001167983 */ /* 0x001ea80000300a00 */
[----:B------:R-:W2:Y:S02]  /*31b50*/  LDL.LU.64 R20, [R1+0x3ae8] ;  /* 0x003ae80001147983 */ /* 0x000ea40000300a00 */
[----:B--2---:R-:W-:Y:S02]  /*31b60*/  HMMA.16816.F32 R4, R4, R26, R20 ;  /* 0x0000001a0404723c */ /* 0x004fe40000001814 */
[----:B------:R-:W2:-:S15]  /*31b70*/  LDL.LU R20, [R1+0x2c0] ;  /* 0x0002c00001147983 */ /* 0x000e9e0000300800 */
[----:B------:R-:W-:-:S06]  /*31b80*/  NOP ;  /* 0x0000000000007918 */ /* 0x000fcc0000000000 */
[----:B------:R0:W-:Y:S04]  /*31b90*/  STL.64 [R1+0x880], R4 ;  /* 0x0008800401007387 */ /* 0x0001e80000100a00 */
[----:B------:R1:W-:Y:S04]  /*31ba0*/  STL.64 [R1+0x888], R6 ;  /* 0x0008880601007387 */ /* 0x0003e80000100a00 */
[----:B------:R-:W2:Y:S04]  /*31bb0*/  LDL.LU R21, [R1+0x2c4] ;  /* 0x0002c40001157983 */ /* 0x000ea80000300800 */
[----:B------:R-:W4:Y:S04]  /*31bc0*/  LDL.LU R22, [R1+0x2c8] ;  /* 0x0002c80001167983 */ /* 0x000f280000300800 */
[----:B------:R-:W4:Y:S04]  /*31bd0*/  LDL.LU R23, [R1+0x2cc] ;  /* 0x0002cc0001177983 */ /* 0x000f280000300800 */
[----:B0-----:R-:W3:Y:S04]  /*31be0*/  LDL.LU R4, [R1+0x2e0] ;  /* 0x0002e00001047983 */ /* 0x001ee80000300800 */
[----:B------:R-:W3:Y:S04]  /*31bf0*/  LDL.LU R5, [R1+0x2e4] ;  /* 0x0002e40001057983 */ /* 0x000ee80000300800 */
[----:B-1----:R-:W2:Y:S04]  /*31c00*/  LDL.LU R6, [R1+0x2e8] ;  /* 0x0002e80001067983 */ /* 0x002ea80000300800 */
[----:B------:R-:W2:Y:S01]  /*31c10*/  LDL.LU R7, [R1+0x2ec] ;  /* 0x0002ec0001077983 */ /* 0x000ea20000300800 */
[----:B------:R-:W-:-:S02]  /*31c20*/  IMAD.MOV.U32 R3, RZ, RZ, R10 ;  /* 0x000000ffff037224 */ /* 0x000fc400078e000a */
[----:B------:R-:W-:Y:S01]  /*31c30*/  IMAD.MOV.U32 R0, RZ, RZ, R11 ;  /* 0x000000ffff007224 */ /* 0x000fe200078e000b */
[----:B--2---:R0:W-:Y:S04]  /*31c40*/  STL.64 [R1+0x3ac0], R6 ;  /* 0x003ac00601007387 */ /* 0x0041e80000100a00 */
[----:B---3--:R-:W-:Y:S01]  /*31c50*/  STL.64 [R1+0x3ab8], R4 ;  /* 0x003ab80401007387 */ /* 0x008fe20000100a00 */
[----:B0-----:R-:W-:Y:S02]  /*31c60*/  IMAD.MOV.U32 R6, RZ, RZ, R13 ;  /* 0x000000ffff067224 */ /* 0x001fe400078e000d */
[----:B------:R-:W-:Y:S01]  /*31c70*/  IMAD.MOV.U32 R7, RZ, RZ, R14 ;  /* 0x000000ffff077224 */ /* 0x000fe200078e000e */
[----:B------:R-:W2:Y:S04]  /*31c80*/  LDL.LU R13, [R1+0x3ae0] ;  /* 0x003ae000010d7983 */ /* 0x000ea80000300800 */
[----:B------:R-:W2:Y:S04]  /*31c90*/  LDL.LU R14, [R1+0x3adc] ;  /* 0x003adc00010e7983 */ /* 0x000ea80000300800 */
[----:B----4-:R0:W-:Y:S04]  /*31ca0*/  STL.64 [R1+0x3aa8], R22 ;  /* 0x003aa81601007387 */ /* 0x0101e80000100a00 */
[----:B------:R1:W-:Y:S01]  /*31cb0*/  STL.64 [R1+0x3aa0], R20 ;  /* 0x003aa01401007387 */ /* 0x0003e20000100a00 */
[----:B0-----:R-:W-:-:S02]  /*31cc0*/  IMAD.MOV.U32 R22, RZ, RZ, R15 ;  /* 0x000000ffff167224 */ /* 0x001fc400078e000f */
[----:B------:R-:W-:Y:S01]  /*31cd0*/  IMAD.MOV.U32 R23, RZ, RZ, R2 ;  /* 0x000000ffff177224 */ /* 0x000fe200078e0002 */
[----:B------:R-:W2:Y:S04]  /*31ce0*/  LDL.LU R15, [R1+0x3ad8] ;  /* 0x003ad800010f7983 */ /* 0x000ea80000300800 */
[----:B------:R-:W3:Y:S04]  /*31cf0*/  LDL.LU R2, [R1+0x3ad4] ;  /* 0x003ad40001027983 */ /* 0x000ee80000300800 */
[----:B------:R0:W-:Y:S04]  /*31d00*/  STL.64 [R1+0x3ac8], R22 ;  /* 0x003ac81601007387 */ /* 0x0001e80000100a00 */
[----:B-1----:R-:W4:Y:S04]  /*31d10*/  LDL.LU R20, [R1+0x2f0] ;  /* 0x0002f00001147983 */ /* 0x002f280000300800 */
[----:B------:R-:W4:Y:S04]  /*31d20*/  LDL.LU R21, [R1+0x2f4] ;  /* 0x0002f40001157983 */ /* 0x000f280000300800 */
[----:B0-----:R-:W4:Y:S04]  /*31d30*/  LDL.LU R22, [R1+0x2f8] ;  /* 0x0002f80001167983 */ /* 0x001f280000300800 */
[----:B------:R-:W4:Y:S04]  /*31d40*/  LDL.LU R23, [R1+0x2fc] ;  /* 0x0002fc0001177983 */ /* 0x000f280000300800 */
[----:B------:R0:W-:Y:S04]  /*31d50*/  STL.64 [R1+0x3a88], R26 ;  /* 0x003a881a01007387 */ /* 0x0001e80000100a00 */
[----:B0-----:R-:W4:Y:S04]  /*31d60*/  LDL.64 R26, [R1+0xc8] ;  /* 0x0000c800011a7983 */ /* 0x001f280000100a00 */
[----:B------:R-:W2:Y:S04]  /*31d70*/  LDL.LU R8, [R1+0x5c0] ;  /* 0x0005c00001087983 */ /* 0x000ea80000300800 */
[----:B------:R-:W2:Y:S04]  /*31d80*/  LDL.LU R9, [R1+0x5c4] ;  /* 0x0005c40001097983 */ /* 0x000ea80000300800 */
[----:B------:R-:W3:Y:S04]  /*31d90*/  LDL.LU R10, [R1+0x5c8] ;  /* 0x0005c800010a7983 */ /* 0x000ee80000300800 */
[----:B------:R-:W3:Y:S04]  /*31da0*/  LDL.LU R11, [R1+0x5cc] ;  /* 0x0005cc00010b7983 */ /* 0x000ee80000300800 */
[----:B---3--:R-:W-:Y:S04]  /*31db0*/  STL.64 [R1+0x3a08], R10 ;  /* 0x003a080a01007387 */ /* 0x008fe80000100a00 */
[----:B--2---:R0:W-:Y:S04]  /*31dc0*/  STL.64 [R1+0x3a00], R8 ;  /* 0x003a000801007387 */ /* 0x0041e80000100a00 */
[----:B0-----:R-:W2:Y:S04]  /*31dd0*/  LDL.LU R8, [R1+0x300] ;  /* 0x0003000001087983 */ /* 0x001ea80000300800 */
[----:B------:R-:W2:Y:S04]  /*31de0*/  LDL.LU R9, [R1+0x304] ;  /* 0x0003040001097983 */ /* 0x000ea80000300800 */
[----:B------:R-:W2:Y:S04]  /*31df0*/  LDL.LU R10, [R1+0x308] ;  /* 0x00030800010a7983 */ /* 0x000ea80000300800 */
[----:B------:R-:W2:Y:S04]  /*31e00*/  LDL.LU R11, [R1+0x30c] ;  /* 0x00030c00010b7983 */ /* 0x000ea80000300800 */
[----:B------:R-:W-:Y:S04]  /*31e10*/  STL.64 [R1+0x3a98], R18 ;  /* 0x003a981201007387 */ /* 0x000fe80000100a00 */
[----:B------:R-:W-:Y:S01]  /*31e20*/  STL.64 [R1+0x3a90], R16 ;  /* 0x003a901001007387 */ /* 0x000fe20000100a00 */
[----:B--2---:R-:W-:-:S15]  /*31e30*/  HMMA.16816.F32 R8, R12, R18, R8 ;  /* 0x000000120c08723c */ /* 0x004fde0000001808 */
[----:B------:R-:W-:-:S08]  /*31e40*/  NOP ;  /* 0x0000000000007918 */ /* 0x000fd00000000000 */
[----:B------:R0:W-:Y:S04]  /*31e50*/  STL.64 [R1+0x860], R8 ;  /* 0x0008600801007387 */ /* 0x0001e80000100a00 */
[----:B------:R1:W-:Y:S04]  /*31e60*/  STL.64 [R1+0x868], R10 ;  /* 0x0008680a01007387 */ /* 0x0003e80000100a00 */
[----:B0-----:R-:W2:Y:S04]  /*31e70*/  LDL.LU R8, [R1+0x5d0] ;  /* 0x0005d00001087983 */ /* 0x001ea80000300800 */
[----:B------:R-:W2:Y:S04]  /*31e80*/  LDL.LU R9, [R1+0x5d4] ;  /* 0x0005d40001097983 */ /* 0x000ea80000300800 */
[----:B-1----:R-:W3:Y:S01]  /*31e90*/  LDL.LU R10, [R1+0x5d8] ;  /* 0x0005d800010a7983 */ /* 0x002ee20000300800 */
[----:B------:R-:W-:-:S03]  /*31ea0*/  IMAD.MOV.U32 R11, RZ, RZ, R2 ;  /* 0x000000ffff0b7224 */ /* 0x000fc600078e0002 */
[----:B------:R-:W2:Y:S04]  /*31eb0*/  LDL.LU R2, [R1+0x3ad0] ;  /* 0x003ad00001027983 */ /* 0x000ea80000300800 */
[----:B------:R-:W3:Y:S01]  /*31ec0*/  LDL.64 R18, [R1+0x98] ;  /* 0x0000980001127983 */ /* 0x000ee20000100a00 */
[----:B----4-:R-:W-:Y:S03]  /*31ed0*/  HMMA.16816.F32 R4, R12, R6, R20 ;  /* 0x000000060c04723c */ /* 0x010fe60000001814 */
[----:B---3--:R0:W-:Y:S04]  /*31ee0*/  STL.64 [R1+0x3ab0], R18 ;  /* 0x003ab01201007387 */ /* 0x0081e80000100a00 */
[----:B------:R-:W3:Y:S04]  /*31ef0*/  LDL.LU R16, [R1+0x2d0] ;  /* 0x0002d00001107983 */ /* 0x000ee80000300800 */
[----:B------:R-:W3:Y:S04]  /*31f00*/  LDL.LU R17, [R1+0x2d4] ;  /* 0x0002d40001117983 */ /* 0x000ee80000300800 */
[----:B0-----:R-:W3:Y:S04]  /*31f10*/  LDL.LU R18, [R1+0x2d8] ;  /* 0x0002d80001127983 */ /* 0x001ee80000300800 */
[----:B------:R-:W3:Y:S04]  /*31f20*/  LDL.LU R19, [R1+0x2dc] ;  /* 0x0002dc0001137983 */ /* 0x000ee80000300800 */
[----:B------:R-:W-:Y:S04]  /*31f30*/  STL.64 [R1+0x3a18], R10 ;  /* 0x003a180a01007387 */ /* 0x000fe80000100a00 */
[----:B--2---:R-:W-:Y:S04]  /*31f40*/  STL.64 [R1+0x3a10], R8 ;  /* 0x003a100801007387 */ /* 0x004fe80000100a00 */
[----:B------:R-:W3:Y:S04]  /*31f50*/  LDL.LU.64 R22, [R1+0x3ac8] ;  /* 0x003ac80001167983 */ /* 0x000ee80000300a00 */
[----:B------:R-:W-:Y:S04]  /*31f60*/  STL.64 [R1+0x850], R4 ;  /* 0x0008500401007387 */ /* 0x000fe80000100a00 */
[----:B------:R0:W-:Y:S04]  /*31f70*/  STL.64 [R1+0x858], R6 ;  /* 0x0008580601007387 */ /* 0x0001e80000100a00 */
[----:B0-----:R-:W2:Y:S04]  /*31f80*/  LDL.LU.64 R6, [R1+0x3ac0] ;  /* 0x003ac00001067983 */ /* 0x001ea80000300a00 */
[----:B------:R-:W2:Y:S01]  /*31f90*/  LDL.LU.64 R4, [R1+0x3ab8] ;  /* 0x003ab80001047983 */ /* 0x000ea20000300a00 */
[----:B------:R-:W-:-:S02]  /*31fa0*/  IMAD.MOV.U32 R11, RZ, RZ, R24 ;  /* 0x000000ffff0b7224 */ /* 0x000fc400078e0018 */
[----:B------:R-:W-:Y:S01]  /*31fb0*/  IMAD.MOV.U32 R10, RZ, RZ, R25 ;  /* 0x000000ffff0a7224 */ /* 0x000fe200078e0019 */
[C---:B---3--:R-:W-:Y:S06]  /*31fc0*/  HMMA.16816.F32 R20, R12.reuse, R22, R16 ;  /* 0x000000160c14723c */ /* 0x048fec0000001810 */
[----:B--2---:R-:W-:-:S15]  /*31fd0*/  HMMA.16816.F32 R4, R12, R26, R4 ;  /* 0x0000001a0c04723c */ /* 0x004fde0000001804 */
[----:B------:R-:W-:-:S08]  /*31fe0*/  NOP ;  /* 0x0000000000007918 */ /* 0x000fd00000000000 */
[----:B------:R0:W-:Y:S04]  /*31ff0*/  STL.64 [R1+0x840], R4 ;  /* 0x0008400401007387 */ /* 0x0001e80000100a00 */
[----:B------:R-:W-:Y:S04]  /*32000*/  STL.64 [R1+0x848], R6 ;  /* 0x0008480601007387 */ /* 0x000fe80000100a00 */
[----:B------:R-:W2:Y:S04]  /*32010*/  LDL.LU R24, [R1+0x6a0] ;  /* 0x0006a00001187983 */ /* 0x000ea80000300800 */
[----:B------:R-:W2:Y:S01]  /*32020*/  LDL.LU R25, [R1+0x6a4] ;  /* 0x0006a40001197983 */ /* 0x000ea20000300800 */
[----:B0-----:R-:W-:-:S02]  /*32030*/  IMAD.MOV.U32 R5, RZ, RZ, R26 ;  /* 0x000000ffff057224 */ /* 0x001fc400078e001a */
[----:B------:R-:W-:Y:S01]  /*32040*/  IMAD.MOV.U32 R4, RZ, RZ, R27 ;  /* 0x000000ffff047224 */ /* 0x000fe200078e001b */
[----:B------:R-:W2:Y:S04]  /*32050*/  LDL.LU R26, [R1+0x6a8] ;  /* 0x0006a800011a7983 */ /* 0x000ea80000300800 */
[----:B------:R-:W3:Y:S01]  /*32060*/  LDL.LU.64 R18, [R1+0x3ab0] ;  /* 0x003ab00001127983 */ /* 0x000ee20000300a00 */
[----:B------:R-:W-:-:S03]  /*32070*/  IMAD.MOV.U32 R27, RZ, RZ, R2 ;  /* 0x000000ffff1b7224 */ /* 0x000fc600078e0002 */
[----:B------:R-:W-:Y:S04]  /*32080*/  STL.64 [R1+0x750], R20 ;  /* 0x0007501401007387 */ /* 0x000fe80000100a00 */
[----:B------:R0:W-:Y:S01]  /*32090*/  STL [R1+0x758], R22 ;  /* 0x0007581601007387 */ /* 0x0001e20000100800 */
[----:B------:R-:W-:-:S03]  /*320a0*/  IMAD.MOV.U32 R2, RZ, RZ, R23 ;  /* 0x000000ffff027224 */ /* 0x000fc600078e0017 */
[----:B0-----:R-:W4:Y:S04]  /*320b0*/  LDL.LU.64 R22, [R1+0x3aa8] ;  /* 0x003aa80001167983 */ /* 0x001f280000300a00 */
[----:B------:R-:W4:Y:S04]  /*320c0*/  LDL.LU.64 R20, [R1+0x3aa0] ;  /* 0x003aa00001147983 */ /* 0x000f280000300a00 */
[----:B------:R-:W-:Y:S04]  /*320d0*/  STL [R1+0x3330], R2 ;  /* 0x0033300201007387 */ /* 0x000fe80000100800 */
[----:B------:R0:W-:Y:S01]  /*320e0*/  STL.64 [R1+0x3a28], R10 ;  /* 0x003a280a01007387 */ /* 0x0001e20000100a00 */
[----:B----4-:R-:W-:Y:S03]  /*320f0*/  HMMA.16816.F32 R20, R12, R10, R20 ;  /* 0x0000000a0c14723c */ /* 0x010fe60000001814 */
[----:B0-----:R-:W4:-:S15]  /*32100*/  LDL.64 R10, [R1+0xb8] ;  /* 0x0000b800010a7983 */ /* 0x001f1e0000100a00 */
[----:B------:R-:W-:-:S05]  /*32110*/  NOP ;  /* 0x0000000000007918 */ /* 0x000fca0000000000 */
[----:B------:R-:W-:Y:S04]  /*32120*/  STL.64 [R1+0xad0], R20 ;  /* 0x000ad01401007387 */ /* 0x000fe80000100a00 */
[----:B------:R-:W-:Y:S04]  /*32130*/  STL.64 [R1+0xad8], R22 ;  /* 0x000ad81601007387 */ /* 0x000fe80000100a00 */
[----:B----4-:R0:W-:Y:S02]  /*32140*/  STL.64 [R1+0x3a40], R10 ;  /* 0x003a400a01007387 */ /* 0x0101e40000100a00 */
[----:B0-----:R-:W-:-:S02]  /*32150*/  IMAD.MOV.U32 R10, RZ, RZ, R5 ;  /* 0x000000ffff0a7224 */ /* 0x001fc400078e0005 */
[----:B------:R-:W-:Y:S02]  /*32160*/  IMAD.MOV.U32 R11, RZ, RZ, R4 ;  /* 0x000000ffff0b7224 */ /* 0x000fe400078e0004 */
[----:B------:R-:W0:Y:S04]  /*32170*/  LDSM.16.MT88.4 R4, [R28+UR4+0x4200] ;  /* 0x004200041c04783b */ /* 0x000e280008004200 */
[----:B------:R1:W-:Y:S04]  /*32180*/  STL.64 [R1+0x3a58], R10 ;  /* 0x003a580a01007387 */ /* 0x0003e80000100a00 */
[----:B-1----:R-:W4:Y:S04]  /*32190*/  LDL.64 R10, [R1+0xd8] ;  /* 0x0000d800010a7983 */ /* 0x002f280000100a00 */
[----:B----4-:R1:W-:Y:S04]  /*321a0*/  STL.64 [R1+0x3a70], R10 ;  /* 0x003a700a01007387 */ /* 0x0103e80000100a00 */
[----:B------:R-:W4:Y:S04]  /*321b0*/  LDL.LU R8, [R1+0x6b0] ;  /* 0x0006b00001087983 */ /* 0x000f280000300800 */
[----:B------:R-:W4:Y:S04]  /*321c0*/  LDL.LU R9, [R1+0x6b4] ;  /* 0x0006b40001097983 */ /* 0x000f280000300800 */
[----:B-1----:R-:W4:Y:S04]  /*321d0*/  LDL.LU R10, [R1+0x6b8] ;  /* 0x0006b800010a7983 */ /* 0x002f280000300800 */
[----:B------:R-:W4:Y:S04]  /*321e0*/  LDL.LU R11, [R1+0x6bc] ;  /* 0x0006bc00010b7983 */ /* 0x000f280000300800 */
[----:B0-----:R0:W-:Y:S02]  /*321f0*/  STL.64 [R1+0x3978], R6 ;  /* 0x0039780601007387 */ /* 0x0011e40000100a00 */
[----:B0-----:R-:W-:-:S02]  /*32200*/  IMAD.MOV.U32 R6, RZ, RZ, R3 ;  /* 0x000000ffff067224 */ /* 0x001fc400078e0003 */
[----:B------:R-:W-:-:S07]  /*32210*/  IMAD.MOV.U32 R7, RZ, RZ, R0 ;  /* 0x000000ffff077224 */ /* 0x000fce00078e0000 */
[----:B--2---:R-:W-:Y:S01]  /*32220*/  HMMA.16816.F32 R24, R12, R6, R24 ;  /* 0x000000060c18723c */ /* 0x004fe20000001818 */
[----:B------:R-:W-:Y:S04]  /*32230*/  STL.64 [R1+0x3970], R4 ;  /* 0x0039700401007387 */ /* 0x000fe80000100a00 */
[----:B------:R-:W2:Y:S04]  /*32240*/  LDL.LU R20, [R1+0x2b0] ;  /* 0x0002b00001147983 */ /* 0x000ea80000300800 */
[----:B------:R-:W2:Y:S04]  /*32250*/  LDL.LU R21, [R1+0x2b4] ;  /* 0x0002b40001157983 */ /* 0x000ea80000300800 */
[----:B------:R-:W2:Y:S04]  /*32260*/  LDL.LU R22, [R1+0x2b8] ;  /* 0x0002b80001167983 */ /* 0x000ea80000300800 */
[----:B------:R-:W2:Y:S01]  /*32270*/  LDL.LU R23, [R1+0x2bc] ;  /* 0x0002bc0001177983 */ /* 0x000ea20000300800 */
[----:B---3--:R-:W-:-:S02]  /*32280*/  IMAD.MOV.U32 R3, RZ, RZ, R18 ;  /* 0x000000ffff037224 */ /* 0x008fc400078e0012 */
[----:B------:R-:W-:Y:S01]  /*32290*/  IMAD.MOV.U32 R0, RZ, RZ, R19 ;  /* 0x000000ffff007224 */ /* 0x000fe200078e0013 */
[----:B----4-:R-:W-:Y:S01]  /*322a0*/  HMMA.16816.F32 R8, R12, R18, R8 ;  /* 0x000000120c08723c */ /* 0x010fe20000001808 */
[----:B------:R-:W3:Y:S04]  /*322b0*/  LDL.LU.64 R18, [R1+0x3a98] ;  /* 0x003a980001127983 */ /* 0x000ee80000300a00 */
[----:B------:R-:W4:-:S15]  /*322c0*/  LDL.LU.64 R16, [R1+0x3a90] ;  /* 0x003a900001107983 */ /* 0x000f1e0000300a00 */
[----:B------:R-:W-:-:S03]  /*322d0*/  NOP ;  /* 0x0000000000007918 */ /* 0x000fc60000000000 */
[----:B------:R0:W-:Y:S04]  /*322e0*/  STL.64 [R1+0xac0], R8 ;  /* 0x000ac00801007387 */ /* 0x0001e80000100a00 */
[----:B------:R1:W-:Y:S01]  /*322f0*/  STL [R1+0xac8], R10 ;  /* 0x000ac80a01007387 */ /* 0x0003e20000100800 */
[----:B------:R-:W-:-:S03]  /*32300*/  IMAD.MOV.U32 R2, RZ, RZ, R11 ;  /* 0x000000ffff027224 */ /* 0x000fc600078e000b */
[----:B0-----:R-:W3:Y:S04]  /*32310*/  LDL.LU R8, [R1+0x620] ;  /* 0x0006200001087983 */ /* 0x001ee80000300800 */
[----:B------:R-:W3:Y:S04]  /*32320*/  LDL.LU R9, [R1+0x624] ;  /* 0x0006240001097983 */ /* 0x000ee80000300800 */
[----:B-1----:R-:W3:Y:S04]  /*32330*/  LDL.LU R10, [R1+0x628] ;  /* 0x00062800010a7983 */ /* 0x002ee80000300800 */
[----:B------:R-:W3:Y:S04]  /*32340*/  LDL.LU R11, [R1+0x62c] ;  /* 0x00062c00010b7983 */ /* 0x000ee80000300800 */
[----:B------:R-:W-:Y:S04]  /*32350*/  STL [R1+0x3334], R2 ;  /* 0x0033340201007387 */ /* 0x000fe80000100800 */
[----:B------:R-:W-:Y:S04]  /*32360*/  STL.64 [R1+0x6b0], R24 ;  /* 0x0006b01801007387 */ /* 0x000fe80000100a00 */
[----:B------:R0:W-:Y:S04]  /*32370*/  STL.64 [R1+0x6b8], R26 ;  /* 0x0006b81a01007387 */ /* 0x0001e80000100a00 */
[----:B0-----:R-:W2:Y:S04]  /*32380*/  LDL.LU.64 R26, [R1+0x3a88] ;  /* 0x003a8800011a7983 */ /* 0x001ea80000300a00 */
[----:B------:R0:W-:Y:S04]  /*32390*/  STL.64 [R1+0x3a20], R6 ;  /* 0x003a200601007387 */ /* 0x0001e80000100a00 */
[----:B------:R-:W4:Y:S04]  /*323a0*/  LDL.LU R4, [R1+0x5e0] ;  /* 0x0005e00001047983 */ /* 0x000f280000300800 */
[----:B------:R-:W4:Y:S04]  /*323b0*/  LDL.LU R5, [R1+0x5e4] ;  /* 0x0005e40001057983 */ /* 0x000f280000300800 */
[----:B0-----:R-:W3:Y:S04]  /*323c0*/  LDL.LU R6, [R1+0x5e8] ;  /* 0x0005e80001067983 */ /* 0x001ee80000300800 */
[----:B------:R-:W3:Y:S04]  /*323d0*/  LDL.LU R7, [R1+0x5ec] ;  /* 0x0005ec0001077983 */ /* 0x000ee80000300800 */
[----:B---3--:R-:W-:Y:S04]  /*323e0*/  STL.64 [R1+0x3a38], R6 ;  /* 0x003a380601007387 */ /* 0x008fe80000100a00 */
[----:B----4-:R0:W-:Y:S04]  /*323f0*/  STL.64 [R1+0x3a30], R4 ;  /* 0x003a300401007387 */ /* 0x0101e80000100a00 */
[----:B0-----:R-:W3:Y:S04]  /*32400*/  LDL.LU R4, [R1+0x5f0] ;  /* 0x0005f00001047983 */ /* 0x001ee80000300800 */
[----:B------:R-:W3:Y:S04]  /*32410*/  LDL.LU R5, [R1+0x5f4] ;  /* 0x0005f40001057983 */ /* 0x000ee80000300800 */
[----:B------:R-:W4:Y:S04]  /*32420*/  LDL.LU R6, [R1+0x5f8] ;  /* 0x0005f80001067983 */ /* 0x000f280000300800 */
[----:B------:R-:W4:Y:S04]  /*32430*/  LDL.LU R7, [R1+0x5fc] ;  /* 0x0005fc0001077983 */ /* 0x000f280000300800 */
[----:B----4-:R-:W-:Y:S04]  /*32440*/  STL.64 [R1+0x3a50], R6 ;  /* 0x003a500601007387 */ /* 0x010fe80000100a00 */
[----:B---3--:R0:W-:Y:S04]  /*32450*/  STL.64 [R1+0x3a48], R4 ;  /* 0x003a480401007387 */ /* 0x0081e80000100a00 */
[----:B0-----:R-:W3:Y:S04]  /*32460*/  LDL.LU R4, [R1+0x600] ;  /* 0x0006000001047983 */ /* 0x001ee80000300800 */
[----:B------:R-:W3:Y:S04]  /*32470*/  LDL.LU R5, [R1+0x604] ;  /* 0x0006040001057983 */ /* 0x000ee80000300800 */
[----:B------:R-:W4:Y:S04]  /*32480*/  LDL.LU R6, [R1+0x608] ;  /* 0x0006080001067983 */ /* 0x000f280000300800 */
[----:B------:R-:W4:Y:S01]  /*32490*/  LDL.LU R7, [R1+0x60c] ;  /* 0x00060c0001077983 */ /* 0x000f220000300800 */
[----:B--2---:R-:W-:Y:S03]  /*324a0*/  HMMA.16816.F32 R12, R12, R26, R20 ;  /* 0x0000001a0c0c723c */ /* 0x004fe60000001814 */
[----:B----4-:R-:W-:Y:S04]  /*324b0*/  STL.64 [R1+0x3a68], R6 ;  /* 0x003a680601007387 */ /* 0x010fe80000100a00 */
[----:B---3--:R0:W-:Y:S04]  /*324c0*/  STL.64 [R1+0x3a60], R4 ;  /* 0x003a600401007387 */ /* 0x0081e80000100a00 */
[----:B0-----:R-:W2:Y:S04]  /*324d0*/  LDL.LU R4, [R1+0x610] ;  /* 0x0006100001047983 */ /* 0x001ea80000300800 */
[----:B------:R-:W2:Y:S04]  /*324e0*/  LDL.LU R5, [R1+0x614] ;  /* 0x0006140001057983 */ /* 0x000ea80000300800 */
[----:B------:R-:W2:Y:S04]  /*324f0*/  LDL.LU R6, [R1+0x618] ;  /* 0x0006180001067983 */ /* 0x000ea80000300800 */
[----:B------:R-:W2:Y:S04]  /*32500*/  LDL.LU R7, [R1+0x61c] ;  /* 0x00061c0001077983 */ /* 0x000ea80000300800 */
[----:B------:R-:W3:Y:S04]  /*32510*/  LDL.LU.64 R22, [R1+0x3a80] ;  /* 0x003a800001167983 */ /* 0x000ee80000300a00 */
[----:B------:R-:W3:Y:S04]  /*32520*/  LDL.LU.64 R20, [R1+0x3a78] ;  /* 0x003a780001147983 */ /* 0x000ee80000300a00 */
[----:B------:R-:W-:Y:S04]  /*32530*/  STL.64 [R1+0x360], R12 ;  /* 0x0003600c01007387 */ /* 0x000fe80000100a00 */
[----:B------:R-:W-:Y:S04]  /*32540*/  STL.64 [R1+0x368], R14 ;  /* 0x0003680e01007387 */ /* 0x000fe80000100a00 */
[----:B------:R-:W0:Y:S04]  /*32550*/  LDSM.16.MT88.4 R12, [R28+UR4+0x4280] ;  /* 0x004280041c0c783b */ /* 0x000e280008004200 */
[----:B0-----:R-:W-:Y:S04]  /*32560*/  STL.64 [R1+0x38f0], R14 ;  /* 0x0038f00e01007387 */ /* 0x001fe80000100a00 */
[----:B------:R-:W-:Y:S01]  /*32570*/  STL.64 [R1+0x38e8], R12 ;  /* 0x0038e80c01007387 */ /* 0x000fe20000100a00 */
[----:B---3--:R-:W-:-:S15]  /*32580*/  HMMA.16816.F32 R8, R20, R18, R8 ;  /* 0x000000121408723c */ /* 0x008fde0000001808 */
[----:B------:R-:W-:-:S08]  /*32590*/  NOP ;  /* 0x0000000000007918 */ /* 0x000fd00000000000 */
[----:B------:R-:W-:Y:S04]  /*325a0*/  STL.64 [R1+0x350], R8 ;  /* 0x0003500801007387 */ /* 0x000fe80000100a00 */
[----:B------:R0:W-:Y:S04]  /*325b0*/  STL.64 [R1+0x358], R10 ;  /* 0x0003580a01007387 */ /* 0x0001e80000100a00 */
[----:B0-----:R-:W2:Y:S01]  /*325c0*/  LDL.LU.64 R10, [R1+0x3a70] ;  /* 0x003a7000010a7983 */ /* 0x001ea20000300a00 */
        /* <DEDUP_REMOVED lines=26> */
[----:B------:R-:W2:-:S15]  /*32770*/  LDL.LU.64 R6, [R1+0x3a20] ;  /* 0x003a200001067983 */ /* 0x000e9e0000300a00 */
[----:B------:R-:W-:-:S06]  /*32780*/  NOP ;  /* 0x0000000000007918 */ /* 0x000fcc0000000000 */
[----:B------:R-:W-:Y:S04]  /*32790*/  STL.64 [R1+0xaa0], R8 ;  /* 0x000aa00801007387 */ /* 0x000fe80000100a00 */
[----:B------:R0:W-:Y:S04]  /*327a0*/  STL.64 [R1+0xaa8], R10 ;  /* 0x000aa80a01007387 */ /* 0x0001e80000100a00 */
[----:B0-----:R-:W3:Y:S04]  /*327b0*/  LDL.LU.64 R10, [R1+0x3a18] ;  /* 0x003a1800010a7983 */ /* 0x001ee80000300a00 */
[----:B------:R-:W3:Y:S02]  /*327c0*/  LDL.LU.64 R8, [R1+0x3a10] ;  /* 0x003a100001087983 */ /* 0x000ee40000300a00 */
[----:B---3--:R-:W-:Y:S02]  /*327d0*/  HMMA.16816.F32 R12, R20, R14, R8 ;  /* 0x0000000e140c723c */ /* 0x008fe40000001808 */
[----:B------:R-:W2:Y:S04]  /*327e0*/  LDL.LU.64 R10, [R1+0x3a08] ;  /* 0x003a0800010a7983 */ /* 0x000ea80000300a00 */
[----:B------:R-:W2:-:S15]  /*327f0*/  LDL.LU.64 R8, [R1+0x3a00] ;  /* 0x003a000001087983 */ /* 0x000e9e0000300a00 */
[----:B------:R-:W-:-:S02]  /*32800*/  NOP ;  /* 0x0000000000007918 */ /* 0x000fc40000000000 */
[----:B------:R-:W-:Y:S04]  /*32810*/  STL.64 [R1+0xa90], R12 ;  /* 0x000a900c01007387 */ /* 0x000fe80000100a00 */
[----:B------:R2:W-:Y:S02]  /*32820*/  STL.64 [R1+0xa98], R14 ;  /* 0x000a980e01007387 */ /* 0x0005e40000100a00 */
[----:B--2---:R-:W-:Y:S02]  /*32830*/  HMMA.16816.F32 R12, R20, R6, R8 ;  /* 0x00000006140c723c */ /* 0x004fe40000001808 */
[----:B------:R-:W2:-:S15]  /*32840*/  LDL.LU R8, [R1+0x290] ;  /* 0x0002900001087983 */ /* 0x000e9e0000300800 */
[----:B------:R-:W-:-:S06]  /*32850*/  NOP ;  /* 0x0000000000007918 */ /* 0x000fcc0000000000 */
[----:B------:R-:W-:Y:S04]  /*32860*/  STL.64 [R1+0xa80], R12 ;  /* 0x000a800c01007387 */ /* 0x000fe80000100a00 */
[----:B------:R-:W-:Y:S04]  /*32870*/  STL.64 [R1+0xa88], R14 ;  /* 0x000a880e01007387 */ /* 0x000fe80000100a00 */
        /* <DEDUP_REMOVED lines=8> */
[----:B0-----:R-:W4:Y:S04]  /*32900*/  LDL.LU R6, [R1+0x508] ;  /* 0x0005080001067983 */ /* 0x001f280000300800 */
[----:B------:R-:W4:Y:S04]  /*32910*/  LDL.LU R7, [R1+0x50c] ;  /* 0x00050c0001077983 */ /* 0x000f280000300800 */
[----:B------:R-:W2:Y:S04]  /*32920*/  LDL.LU R12, [R1+0x520] ;  /* 0x00052000010c7983 */ /* 0x000ea80000300800 */
[----:B------:R-:W2:Y:S04]  /*32930*/  LDL.LU R13, [R1+0x524] ;  /* 0x00052400010d7983 */ /* 0x000ea80000300800 */
[----:B------:R-:W3:Y:S04]  /*32940*/  LDL.LU R14, [R1+0x528] ;  /* 0x00052800010e7983 */ /* 0x000ee80000300800 */
[----:B------:R-:W3:Y:S04]  /*32950*/  LDL.LU R15, [R1+0x52c] ;  /* 0x00052c00010f7983 */ /* 0x000ee80000300800 */
[----:B---3--:R0:W-:Y:S04]  /*32960*/  STL.64 [R1+0x39d8], R14 ;  /* 0x0039d80e01007387 */ /* 0x0081e80000100a00 */
[----:B--2---:R1:W-:Y:S01]  /*32970*/  STL.64 [R1+0x39d0], R12 ;  /* 0x0039d00c01007387 */ /* 0x0043e20000100a00 */
[----:B0-----:R-:W-:-:S02]  /*32980*/  IMAD.MOV.U32 R14, RZ, RZ, R24 ;  /* 0x000000ffff0e7224 */ /* 0x001fc400078e0018 */
[----:B------:R-:W-:-:S05]  /*32990*/  IMAD.MOV.U32 R15, RZ, RZ, R3 ;  /* 0x000000ffff0f7224 */ /* 0x000fca00078e0003 */
[----:B------:R0:W-:Y:S04]  /*329a0*/  STL.64 [R1+0x39e8], R14 ;  /* 0x0039e80e01007387 */ /* 0x0001e80000100a00 */
[----:B-1----:R-:W2:Y:S04]  /*329b0*/  LDL.LU R12, [R1+0x540] ;  /* 0x00054000010c7983 */ /* 0x002ea80000300800 */
[----:B------:R-:W2:Y:S04]  /*329c0*/  LDL.LU R13, [R1+0x544] ;  /* 0x00054400010d7983 */ /* 0x000ea80000300800 */
[----:B0-----:R-:W2:Y:S04]  /*329d0*/  LDL.LU R14, [R1+0x548] ;  /* 0x00054800010e7983 */ /* 0x001ea80000300800 */
[----:B------:R-:W2:Y:S04]  /*329e0*/  LDL.LU R15, [R1+0x54c] ;  /* 0x00054c00010f7983 */ /* 0x000ea80000300800 */
[----:B----4-:R0:W-:Y:S04]  /*329f0*/  STL.64 [R1+0x39b0], R6 ;  /* 0x0039b00601007387 */ /* 0x0101e80000100a00 */
[----:B------:R-:W-:Y:S01]  /*32a00*/  STL.64 [R1+0x39a8], R4 ;  /* 0x0039a80401007387 */ /* 0x000fe20000100a00 */
[----:B0-----:R-:W-:-:S02]  /*32a10*/  IMAD.MOV.U32 R6, RZ, RZ, R2 ;  /* 0x000000ffff067224 */ /* 0x001fc400078e0002 */
[----:B------:R-:W-:-:S05]  /*32a20*/  IMAD.MOV.U32 R7, RZ, RZ, R0 ;  /* 0x000000ffff077224 */ /* 0x000fca00078e0000 */
[----:B------:R0:W-:Y:S04]  /*32a30*/  STL.64 [R1+0x39c8], R6 ;  /* 0x0039c80601007387 */ /* 0x0001e80000100a00 */
[----:B0-----:R-:W3:Y:S01]  /*32a40*/  LDL.64 R6, [R1+0xc8] ;  /* 0x0000c80001067983 */ /* 0x001ee20000100a00 */
[----:B------:R-:W-:Y:S03]  /*32a50*/  HMMA.16816.F32 R20, R20, R26, R8 ;  /* 0x0000001a1414723c */ /* 0x000fe60000001808 */
[----:B---3--:R0:W-:Y:S04]  /*32a60*/  STL.64 [R1+0x39e0], R6 ;  /* 0x0039e00601007387 */ /* 0x0081e80000100a00 */
[----:B------:R-:W3:Y:S04]  /*32a70*/  LDL.LU R4, [R1+0x530] ;  /* 0x0005300001047983 */ /* 0x000ee80000300800 */
[----:B------:R-:W3:Y:S04]  /*32a80*/  LDL.LU R5, [R1+0x534] ;  /* 0x0005340001057983 */ /* 0x000ee80000300800 */
[----:B0-----:R-:W3:Y:S04]  /*32a90*/  LDL.LU R6, [R1+0x538] ;  /* 0x0005380001067983 */ /* 0x001ee80000300800 */
[----:B------:R-:W3:Y:S04]  /*32aa0*/  LDL.LU R7, [R1+0x53c] ;  /* 0x00053c0001077983 */ /* 0x000ee80000300800 */
[----:B------:R-:W2:Y:S04]  /*32ab0*/  LDL.LU.64 R10, [R1+0x39f8] ;  /* 0x0039f800010a7983 */ /* 0x000ea80000300a00 */
[----:B------:R-:W2:Y:S04]  /*32ac0*/  LDL.LU.64 R8, [R1+0x39f0] ;  /* 0x0039f00001087983 */ /* 0x000ea80000300a00 */
[----:B------:R0:W-:Y:S04]  /*32ad0*/  STL.64 [R1+0x3980], R26 ;  /* 0x0039801a01007387 */ /* 0x0001e80000100a00 */
[----:B------:R-:W4:Y:S04]  /*32ae0*/  LDL.LU R24, [R1+0x4e0] ;  /* 0x0004e00001187983 */ /* 0x000f280000300800 */
[----:B------:R-:W-:Y:S04]  /*32af0*/  STL.64 [R1+0x300], R20 ;  /* 0x0003001401007387 */ /* 0x000fe80000100a00 */
[----:B------:R-:W-:Y:S04]  /*32b00*/  STL.64 [R1+0x308], R22 ;  /* 0x0003081601007387 */ /* 0x000fe80000100a00 */
[----:B------:R-:W4:Y:S04]  /*32b10*/  LDL.LU R25, [R1+0x4e4] ;  /* 0x0004e40001197983 */ /* 0x000f280000300800 */
[----:B------:R-:W1:Y:S04]  /*32b20*/  LDSM.16.MT88.4 R20, [R28+UR4+0x4300] ;  /* 0x004300041c14783b */ /* 0x000e680008004200 */
[----:B0-----:R-:W3:Y:S04]  /*32b30*/  LDL.LU R26, [R1+0x4e8] ;  /* 0x0004e800011a7983 */ /* 0x001ee80000300800 */
[----:B------:R-:W3:Y:S04]  /*32b40*/  LDL.LU R27, [R1+0x4ec] ;  /* 0x0004ec00011b7983 */ /* 0x000ee80000300800 */
[----:B---3--:R-:W-:Y:S04]  /*32b50*/  STL.64 [R1+0x3998], R26 ;  /* 0x0039981a01007387 */ /* 0x008fe80000100a00 */
[----:B----4-:R0:W-:Y:S04]  /*32b60*/  STL.64 [R1+0x3990], R24 ;  /* 0x0039901801007387 */ /* 0x0101e80000100a00 */
[----:B0-----:R-:W3:Y:S04]  /*32b70*/  LDL.LU R24, [R1+0x4f0] ;  /* 0x0004f00001187983 */ /* 0x001ee80000300800 */
[----:B------:R-:W3:Y:S04]  /*32b80*/  LDL.LU R25, [R1+0x4f4] ;  /* 0x0004f40001197983 */ /* 0x000ee80000300800 */
[----:B------:R-:W4:Y:S04]  /*32b90*/  LDL.LU R26, [R1+0x4f8] ;  /* 0x0004f800011a7983 */ /* 0x000f280000300800 */
[----:B------:R-:W4:Y:S01]  /*32ba0*/  LDL.LU R27, [R1+0x4fc] ;  /* 0x0004fc00011b7983 */ /* 0x000f220000300800 */
[C---:B--2---:R-:W-:Y:S03]  /*32bb0*/  HMMA.16816.F32 R12, R8.reuse, R18, R12 ;  /* 0x00000012080c723c */ /* 0x044fe6000000180c */
[----:B----4-:R-:W-:Y:S04]  /*32bc0*/  STL.64 [R1+0x39c0], R26 ;  /* 0x0039c01a01007387 */ /* 0x010fe80000100a00 */
[----:B---3--:R0:W-:Y:S04]  /*32bd0*/  STL.64 [R1+0x39b8], R24 ;  /* 0x0039b81801007387 */ /* 0x0081e80000100a00 */
[----:B0-----:R-:W2:Y:S04]  /*32be0*/  LDL.LU R24, [R1+0x510] ;  /* 0x0005100001187983 */ /* 0x001ea80000300800 */
[----:B------:R-:W2:Y:S04]  /*32bf0*/  LDL.LU R25, [R1+0x514] ;  /* 0x0005140001197983 */ /* 0x000ea80000300800 */
[----:B------:R-:W2:Y:S04]  /*32c00*/  LDL.LU R26, [R1+0x518] ;  /* 0x00051800011a7983 */ /* 0x000ea80000300800 */
[----:B------:R-:W2:Y:S04]  /*32c10*/  LDL.LU R27, [R1+0x51c] ;  /* 0x00051c00011b7983 */ /* 0x000ea80000300800 */
[----:B-1----:R0:W-:Y:S04]  /*32c20*/  STL.64 [R1+0x3878], R22 ;  /* 0x0038781601007387 */ /* 0x0021e80000100a00 */
[----:B------:R-:W-:Y:S04]  /*32c30*/  STL.64 [R1+0x3870], R20 ;  /* 0x0038701401007387 */ /* 0x000fe80000100a00 */
[----:B0-----:R-:W3:Y:S04]  /*32c40*/  LDL.64 R22, [R1+0xa8] ;  /* 0x0000a80001167983 */ /* 0x001ee80000100a00 */
[----:B------:R-:W-:Y:S04]  /*32c50*/  STL.64 [R1+0x2f0], R12 ;  /* 0x0002f00c01007387 */ /* 0x000fe80000100a00 */
[----:B------:R0:W-:Y:S04]  /*32c60*/  STL.64 [R1+0x2f8], R14 ;  /* 0x0002f80e01007387 */ /* 0x0001e80000100a00 */
[----:B0-----:R-:W4:Y:S02]  /*32c70*/  LDL.LU.64 R14, [R1+0x39e8] ;  /* 0x0039e800010e7983 */ /* 0x001f240000300a00 */
[----:B----4-:R-:W-:Y:S02]  /*32c80*/  HMMA.16816.F32 R12, R8, R14, R4 ;  /* 0x0000000e080c723c */ /* 0x010fe40000001804 */
[----:B------:R-:W4:-:S15]  /*32c90*/  LDL.LU.64 R6, [R1+0x39e0] ;  /* 0x0039e00001067983 */ /* 0x000f1e0000300a00 */
[----:B------:R-:W-:-:S06]  /*32ca0*/  NOP ;  /* 0x0000000000007918 */ /* 0x000fcc0000000000 */
[----:B------:R-:W-:Y:S04]  /*32cb0*/  STL.64 [R1+0x2e0], R12 ;  /* 0x0002e00c01007387 */ /* 0x000fe80000100a00 */
[----:B------:R0:W-:Y:S04]  /*32cc0*/  STL.64 [R1+0x2e8], R14 ;  /* 0x0002e80e01007387 */ /* 0x0001e80000100a00 */
[----:B0-----:R-:W2:Y:S04]  /*32cd0*/  LDL.LU.64 R14, [R1+0x39d8] ;  /* 0x0039d800010e7983 */ /* 0x001ea80000300a00 */
[----:B------:R-:W2:Y:S01]  /*32ce0*/  LDL.LU.64 R12, [R1+0x39d0] ;  /* 0x0039d000010c7983 */ /* 0x000ea20000300a00 */
[----:B----4-:R-:W-:Y:S01]  /*32cf0*/  IMAD.MOV.U32 R3, RZ, RZ, R7 ;  /* 0x000000ffff037224 */ /* 0x010fe200078e0007 */
[----:B--2---:R-:W-:-:S15]  /*32d00*/  HMMA.16816.F32 R12, R8, R6, R12 ;  /* 0x00000006080c723c */ /* 0x004fde000000180c */
[----:B------:R-:W-:-:S08]  /*32d10*/  NOP ;  /* 0x0000000000007918 */ /* 0x000fd00000000000 */
[----:B------:R0:W-:Y:S04]  /*32d20*/  STL.64 [R1+0x2d0], R12 ;  /* 0x0002d00c01007387 */ /* 0x0001e80000100a00 */
[----:B------:R-:W-:Y:S01]  /*32d30*/  STL.64 [R1+0x2d8], R14 ;  /* 0x0002d80e01007387 */ /* 0x000fe20000100a00 */
[----:B0-----:R-:W-:-:S03]  /*32d40*/  IMAD.MOV.U32 R12, RZ, RZ, R6 ;  /* 0x000000ffff0c7224 */ /* 0x001fc600078e0006 */
        /* <DEDUP_REMOVED lines=8> */
[----:B------:R-:W3:Y:S02]  /*32dd0*/  LDL.LU.64 R4, [R1+0x39a8] ;  /* 0x0039a80001047983 */ /* 0x000ee40000300a00 */
[----:B---3--:R-:W-:-:S15]  /*32de0*/  HMMA.16816.F32 R4, R8, R22, R4 ;  /* 0x000000160804723c */ /* 0x008fde0000001804 */
[----:B------:R-:W-:-:S08]  /*32df0*/  NOP ;  /* 0x0000000000007918 */ /* 0x000fd00000000000 */
[----:B------:R-:W-:Y:S04]  /*32e00*/  STL.64 [R1+0x2b0], R4 ;  /* 0x0002b00401007387 */ /* 0x000fe80000100a00 */
[----:B------:R0:W-:Y:S04]  /*32e10*/  STL.64 [R1+0x2b8], R6 ;  /* 0x0002b80601007387 */ /* 0x0001e80000100a00 */
[----:B0-----:R-:W2:Y:S04]  /*32e20*/  LDL.LU.64 R6, [R1+0x39a0] ;  /* 0x0039a00001067983 */ /* 0x001ea80000300a00 */
[----:B------:R0:W-:Y:S04]  /*32e30*/  STL.64 [R1+0x3938], R22 ;  /* 0x0039381601007387 */ /* 0x0001e80000100a00 */
[----:B------:R-:W3:Y:S04]  /*32e40*/  LDL.LU R20, [R1+0x270] ;  /* 0x0002700001147983 */ /* 0x000ee80000300800 */
[----:B------:R-:W3:Y:S04]  /*32e50*/  LDL.LU R21, [R1+0x274] ;  /* 0x0002740001157983 */ /* 0x000ee80000300800 */
[----:B0-----:R-:W3:Y:S04]  /*32e60*/  LDL.LU R22, [R1+0x278] ;  /* 0x0002780001167983 */ /* 0x001ee80000300800 */
[----:B------:R-:W3:Y:S01]  /*32e70*/  LDL.LU R23, [R1+0x27c] ;  /* 0x00027c0001177983 */ /* 0x000ee20000300800 */
        /* <DEDUP_REMOVED lines=9> */
[----:B------:R-:W3:-:S15]  /*32f10*/  LDL.LU.64 R26, [R1+0x3980] ;  /* 0x00398000011a7983 */ /* 0x000ede0000300a00 */
[----:B------:R-:W-:-:S06]  /*32f20*/  NOP ;  /* 0x0000000000007918 */ /* 0x000fcc0000000000 */
[----:B------:R-:W-:Y:S04]  /*32f30*/  STL.64 [R1+0xa10], R4 ;  /* 0x000a100401007387 */ /* 0x000fe80000100a00 */
[----:B------:R0:W-:Y:S04]  /*32f40*/  STL.64 [R1+0xa18], R6 ;  /* 0x000a180601007387 */ /* 0x0001e80000100a00 */
[----:B0-----:R-:W2:Y:S04]  /*32f50*/  LDL.LU.64 R6, [R1+0x3978] ;  /* 0x0039780001067983 */ /* 0x001ea80000300a00 */
[----:B------:R-:W2:Y:S01]  /*32f60*/  LDL.LU.64 R4, [R1+0x3970] ;  /* 0x0039700001047983 */ /* 0x000ea20000300a00 */
[----:B---3--:R-:W-:Y:S03]  /*32f70*/  HMMA.16816.F32 R20, R8, R26, R20 ;  /* 0x0000001a0814723c */ /* 0x008fe60000001814 */
[----:B------:R-:W0:Y:S04]  /*32f80*/  LDSM.16.MT88.4 R8, [R28+UR4+0x4380] ;  /* 0x004380041c08783b */ /* 0x000e280008004200 */
[----:B------:R-:W-:-:S15]  /*32f90*/  STL.64 [R1+0x3940], R26 ;  /* 0x0039401a01007387 */ /* 0x000fde0000100a00 */
[----:B------:R-:W-:-:S01]  /*32fa0*/  NOP ;  /* 0x0000000000007918 */ /* 0x000fc20000000000 */
[----:B------:R-:W-:Y:S04]  /*32fb0*/  STL.64 [R1+0x290], R20 ;  /* 0x0002901401007387 */ /* 0x000fe80000100a00 */
[----:B------:R-:W-:Y:S04]  /*32fc0*/  STL.64 [R1+0x298], R22 ;  /* 0x0002981601007387 */ /* 0x000fe80000100a00 */
[----:B0-----:R-:W-:Y:S04]  /*32fd0*/  STL.64 [R1+0x37f8], R10 ;  /* 0x0037f80a01007387 */ /* 0x001fe80000100a00 */
[----:B------:R0:W-:Y:S04]  /*32fe0*/  STL.64 [R1+0x37f0], R8 ;  /* 0x0037f00801007387 */ /* 0x0001e80000100a00 */
[----:B0-----:R-:W3:Y:S04]  /*32ff0*/  LDL.LU R8, [R1+0x3e0] ;  /* 0x0003e00001087983 */ /* 0x001ee80000300800 */
[----:B------:R-:W3:Y:S04]  /*33000*/  LDL.LU R9, [R1+0x3e4] ;  /* 0x0003e40001097983 */ /* 0x000ee80000300800 */
[----:B------:R-:W4:Y:S04]  /*33010*/  LDL.LU R10, [R1+0x3e8] ;  /* 0x0003e800010a7983 */ /* 0x000f280000300800 */
[----:B------:R-:W4:Y:S04]  /*33020*/  LDL.LU R11, [R1+0x3ec] ;  /* 0x0003ec00010b7983 */ /* 0x000f280000300800 */
[----:B----4-:R0:W-:Y:S04]  /*33030*/  STL.64 [R1+0x38b8], R10 ;  /* 0x0038b80a01007387 */ /* 0x0101e80000100a00 */
[----:B---3--:R-:W-:Y:S01]  /*33040*/  STL.64 [R1+0x38b0], R8 ;  /* 0x0038b00801007387 */ /* 0x008fe20000100a00 */
[----:B0-----:R-:W-:-:S02]  /*33050*/  IMAD.MOV.U32 R10, RZ, RZ, R12 ;  /* 0x000000ffff0a7224 */ /* 0x001fc400078e000c */
[----:B------:R-:W-:-:S05]  /*33060*/  IMAD.MOV.U32 R11, RZ, RZ, R3 ;  /* 0x000000ffff0b7224 */ /* 0x000fca00078e0003 */
[----:B------:R0:W-:Y:S04]  /*33070*/  STL.64 [R1+0x3958], R10 ;  /* 0x0039580a01007387 */ /* 0x0001e80000100a00 */
[----:B------:R-:W3:Y:S04]  /*33080*/  LDL.LU R12, [R1+0x220] ;  /* 0x00022000010c7983 */ /* 0x000ee80000300800 */
[----:B------:R-:W3:Y:S04]  /*33090*/  LDL.LU R13, [R1+0x224] ;  /* 0x00022400010d7983 */ /* 0x000ee80000300800 */
[----:B------:R-:W4:Y:S04]  /*330a0*/  LDL.LU R14, [R1+0x228] ;  /* 0x00022800010e7983 */ /* 0x000f280000300800 */
[----:B------:R-:W4:Y:S04]  /*330b0*/  LDL.LU R15, [R1+0x22c] ;  /* 0x00022c00010f7983 */ /* 0x000f280000300800 */
[----:B------:R-:W2:Y:S04]  /*330c0*/  LDL.LU R24, [R1+0x460] ;  /* 0x0004600001187983 */ /* 0x000ea80000300800 */
[----:B------:R-:W2:Y:S04]  /*330d0*/  LDL.LU R25, [R1+0x464] ;  /* 0x0004640001197983 */ /* 0x000ea80000300800 */
[----:B------:R-:W3:Y:S04]  /*330e0*/  LDL.LU R26, [R1+0x468] ;  /* 0x00046800011a7983 */ /* 0x000ee80000300800 */
[----:B------:R-:W3:Y:S04]  /*330f0*/  LDL.LU R27, [R1+0x46c] ;  /* 0x00046c00011b7983 */ /* 0x000ee80000300800 */
[----:B0-----:R-:W4:Y:S04]  /*33100*/  LDL.64 R10, [R1+0xd8] ;  /* 0x0000d800010a7983 */ /* 0x001f280000100a00 */
[----:B---3--:R-:W-:Y:S04]  /*33110*/  STL.64 [R1+0x3950], R26 ;  /* 0x0039501a01007387 */ /* 0x008fe80000100a00 */
[----:B--2---:R0:W-:Y:S04]  /*33120*/  STL.64 [R1+0x3948], R24 ;  /* 0x0039481801007387 */ /* 0x0041e80000100a00 */
[----:B0-----:R-:W2:Y:S04]  /*33130*/  LDL.LU R24, [R1+0x470] ;  /* 0x0004700001187983 */ /* 0x001ea80000300800 */
        /* <DEDUP_REMOVED lines=9> */
[----:B------:R-:W3:Y:S04]  /*331d0*/  LDL.64 R22, [R1+0xb8] ;  /* 0x0000b80001167983 */ /* 0x000ee80000100a00 */
[----:B----4-:R0:W-:Y:S04]  /*331e0*/  STL.64 [R1+0x3900], R14 ;  /* 0x0039000e01007387 */ /* 0x0101e80000100a00 */
[----:B------:R1:W-:Y:S04]  /*331f0*/  STL.64 [R1+0x38f8], R12 ;  /* 0x0038f80c01007387 */ /* 0x0003e80000100a00 */
[----:B0-----:R-:W4:Y:S04]  /*33200*/  LDL.64 R14, [R1+0x88] ;  /* 0x00008800010e7983 */ /* 0x001f280000100a00 */
[----:B----4-:R0:W-:Y:S04]  /*33210*/  STL.64 [R1+0x3918], R14 ;  /* 0x0039180e01007387 */ /* 0x0101e80000100a00 */
[----:B-1----:R-:W4:Y:S04]  /*33220*/  LDL.LU R12, [R1+0x490] ;  /* 0x00049000010c7983 */ /* 0x002f280000300800 */
[----:B------:R-:W4:Y:S04]  /*33230*/  LDL.LU R13, [R1+0x494] ;  /* 0x00049400010d7983 */ /* 0x000f280000300800 */
[----:B0-----:R-:W4:Y:S04]  /*33240*/  LDL.LU R14, [R1+0x498] ;  /* 0x00049800010e7983 */ /* 0x001f280000300800 */
[----:B------:R-:W4:Y:S02]  /*33250*/  LDL.LU R15, [R1+0x49c] ;  /* 0x00049c00010f7983 */ /* 0x000f240000300800 */
[----:B----4-:R-:W-:-:S15]  /*33260*/  HMMA.16816.F32 R12, R4, R18, R12 ;  /* 0x00000012040c723c */ /* 0x010fde000000180c */
[----:B------:R-:W-:-:S08]  /*33270*/  NOP ;  /* 0x0000000000007918 */ /* 0x000fd00000000000 */
[----:B------:R-:W-:Y:S04]  /*33280*/  STL.64 [R1+0x610], R12 ;  /* 0x0006100c01007387 */ /* 0x000fe80000100a00 */
[----:B------:R0:W-:Y:S02]  /*33290*/  STL.64 [R1+0x618], R14 ;  /* 0x0006180e01007387 */ /* 0x0001e40000100a00 */
[----:B0-----:R-:W-:Y:S02]  /*332a0*/  IMAD.MOV.U32 R14, RZ, RZ, R2 ;  /* 0x000000ffff0e7224 */ /* 0x001fe400078e0002 */
[----:B------:R-:W-:-:S05]  /*332b0*/  IMAD.MOV.U32 R15, RZ, RZ, R0 ;  /* 0x000000ffff0f7224 */ /* 0x000fca00078e0000 */
[----:B------:R0:W-:Y:S04]  /*332c0*/  STL.64 [R1+0x3930], R14 ;  /* 0x0039300e01007387 */ /* 0x0001e80000100a00 */
[----:B------:R-:W4:Y:S04]  /*332d0*/  LDL.LU R12, [R1+0x450] ;  /* 0x00045000010c7983 */ /* 0x000f280000300800 */
[----:B------:R-:W4:Y:S04]  /*332e0*/  LDL.LU R13, [R1+0x454] ;  /* 0x00045400010d7983 */ /* 0x000f280000300800 */
[----:B0-----:R-:W4:Y:S04]  /*332f0*/  LDL.LU R14, [R1+0x458] ;  /* 0x00045800010e7983 */ /* 0x001f280000300800 */
[----:B------:R-:W4:Y:S04]  /*33300*/  LDL.LU R15, [R1+0x45c] ;  /* 0x00045c00010f7983 */ /* 0x000f280000300800 */
[----:B------:R-:W-:Y:S04]  /*33310*/  STL.64 [R1+0x3910], R18 ;  /* 0x0039101201007387 */ /* 0x000fe80000100a00 */
[----:B------:R0:W-:Y:S04]  /*33320*/  STL.64 [R1+0x3908], R16 ;  /* 0x0039081001007387 */ /* 0x0001e80000100a00 */
[----:B0-----:R-:W3:Y:S04]  /*33330*/  LDL.LU R16, [R1+0x430] ;  /* 0x0004300001107983 */ /* 0x001ee80000300800 */
[----:B------:R-:W3:Y:S04]  /*33340*/  LDL.LU R17, [R1+0x434] ;  /* 0x0004340001117983 */ /* 0x000ee80000300800 */
[----:B------:R-:W4:Y:S04]  /*33350*/  LDL.LU R18, [R1+0x438] ;  /* 0x0004380001127983 */ /* 0x000f280000300800 */
[----:B------:R-:W4:Y:S01]  /*33360*/  LDL.LU R19, [R1+0x43c] ;  /* 0x00043c0001137983 */ /* 0x000f220000300800 */
[----:B--2---:R-:W-:Y:S06]  /*33370*/  HMMA.16816.F32 R24, R4, R10, R24 ;  /* 0x0000000a0418723c */ /* 0x004fec0000001818 */
[----:B------:R-:W-:-:S02]  /*33380*/  IMAD.MOV.U32 R2, RZ, RZ, R10 ;  /* 0x000000ffff027224 */ /* 0x000fc400078e000a */
[----:B------:R-:W-:Y:S01]  /*33390*/  IMAD.MOV.U32 R0, RZ, RZ, R11 ;  /* 0x000000ffff007224 */ /* 0x000fe200078e000b */
[----:B----4-:R-:W-:Y:S04]  /*333a0*/  STL.64 [R1+0x3928], R18 ;  /* 0x0039281201007387 */ /* 0x010fe80000100a00 */
[----:B---3--:R0:W-:Y:S04]  /*333b0*/  STL.64 [R1+0x3920], R16 ;  /* 0x0039201001007387 */ /* 0x0081e80000100a00 */
[----:B0-----:R-:W2:Y:S04]  /*333c0*/  LDL.LU R16, [R1+0x440] ;  /* 0x0004400001107983 */ /* 0x001ea80000300800 */
[----:B------:R-:W2:Y:S04]  /*333d0*/  LDL.LU R17, [R1+0x444] ;  /* 0x0004440001117983 */ /* 0x000ea80000300800 */
[----:B------:R-:W2:Y:S04]  /*333e0*/  LDL.LU R18, [R1+0x448] ;  /* 0x0004480001127983 */ /* 0x000ea80000300800 */
[----:B------:R-:W2:Y:S04]  /*333f0*/  LDL.LU R19, [R1+0x44c] ;  /* 0x00044c0001137983 */ /* 0x000ea80000300800 */
[----:B------:R-:W-:Y:S04]  /*33400*/  STL.64 [R1+0x600], R24 ;  /* 0x0006001801007387 */ /* 0x000fe80000100a00 */
[----:B------:R0:W-:Y:S04]  /*33410*/  STL.64 [R1+0x608], R26 ;  /* 0x0006081a01007387 */ /* 0x0001e80000100a00 */
[----:B0-----:R-:W3:Y:S04]  /*33420*/  LDL.LU.64 R26, [R1+0x3968] ;  /* 0x00396800011a7983 */ /* 0x001ee80000300a00 */
[----:B------:R-:W3:Y:S04]  /*33430*/  LDL.LU.64 R24, [R1+0x3960] ;  /* 0x0039600001187983 */ /* 0x000ee80000300a00 */
[----:B------:R-:W3:Y:S02]  /*33440*/  LDL.LU.64 R10, [R1+0x3958] ;  /* 0x00395800010a7983 */ /* 0x000ee40000300a00 */
[----:B---3--:R-:W-:-:S15]  /*33450*/  HMMA.16816.F32 R24, R4, R10, R24 ;  /* 0x0000000a0418723c */ /* 0x008fde0000001818 */
[----:B------:R-:W-:-:S08]  /*33460*/  NOP ;  /* 0x0000000000007918 */ /* 0x000fd00000000000 */
[----:B------:R-:W-:Y:S04]  /*33470*/  STL.64 [R1+0x5f0], R24 ;  /* 0x0005f01801007387 */ /* 0x000fe80000100a00 */
[----:B------:R0:W-:Y:S04]  /*33480*/  STL.64 [R1+0x5f8], R26 ;  /* 0x0005f81a01007387 */ /* 0x0001e80000100a00 */
[----:B0-----:R-:W3:Y:S04]  /*33490*/  LDL.LU.64 R26, [R1+0x3950] ;  /* 0x00395000011a7983 */ /* 0x001ee80000300a00 */
[----:B------:R-:W3:Y:S04]  /*334a0*/  LDL.LU.64 R24, [R1+0x3948] ;  /* 0x0039480001187983 */ /* 0x000ee80000300a00 */
[----:B------:R0:W-:Y:S02]  /*334b0*/  STL.64 [R1+0x38c8], R10 ;  /* 0x0038c80a01007387 */ /* 0x0001e40000100a00 */
[----:B0-----:R-:W-:-:S02]  /*334c0*/  IMAD.MOV.U32 R10, RZ, RZ, R2 ;  /* 0x000000ffff0a7224 */ /* 0x001fc400078e0002 */
[----:B------:R-:W-:-:S05]  /*334d0*/  IMAD.MOV.U32 R11, RZ, RZ, R0 ;  /* 0x000000ffff0b7224 */ /* 0x000fca00078e0000 */
[----:B------:R0:W-:Y:S04]  /*334e0*/  STL.64 [R1+0x38e0], R10 ;  /* 0x0038e00a01007387 */ /* 0x0001e80000100a00 */
[----:B------:R-:W4:Y:S04]  /*334f0*/  LDL.LU R8, [R1+0x1d0] ;  /* 0x0001d00001087983 */ /* 0x000f280000300800 */
[----:B------:R-:W4:Y:S01]  /*33500*/  LDL.LU R9, [R1+0x1d4] ;  /* 0x0001d40001097983 */ /* 0x000f220000300800 */
[----:B------:R-:W-:-:S03]  /*33510*/  IMAD.MOV.U32 R3, RZ, RZ, R23 ;  /* 0x000000ffff037224 */ /* 0x000fc600078e0017 */
[----:B0-----:R-:W4:Y:S04]  /*33520*/  LDL.LU R10, [R1+0x1d8] ;  /* 0x0001d800010a7983 */ /* 0x001f280000300800 */
[----:B------:R-:W4:Y:S01]  /*33530*/  LDL.LU R11, [R1+0x1dc] ;  /* 0x0001dc00010b7983 */ /* 0x000f220000300800 */
[----:B---3--:R-:W-:-:S15]  /*33540*/  HMMA.16816.F32 R24, R4, R22, R24 ;  /* 0x000000160418723c */ /* 0x008fde0000001818 */
[----:B------:R-:W-:-:S08]  /*33550*/  NOP ;  /* 0x0000000000007918 */ /* 0x000fd00000000000 */
[----:B------:R0:W-:Y:S04]  /*33560*/  STL.64 [R1+0x5e0], R24 ;  /* 0x0005e01801007387 */ /* 0x0001e80000100a00 */
[----:B------:R1:W-:Y:S01]  /*33570*/  STL.64 [R1+0x5e8], R26 ;  /* 0x0005e81a01007387 */ /* 0x0003e20000100a00 */
[----:B0-----:R-:W-:-:S03]  /*33580*/  IMAD.MOV.U32 R24, RZ, RZ, R22 ;  /* 0x000000ffff187224 */ /* 0x001fc600078e0016 */
[----:B-1----:R-:W3:Y:S04]  /*33590*/  LDL.LU.64 R26, [R1+0x3940] ;  /* 0x00394000011a7983 */ /* 0x002ee80000300a00 */
[----:B------:R-:W2:Y:S02]  /*335a0*/  LDL.LU.64 R22, [R1+0x3938] ;  /* 0x0039380001167983 */ /* 0x000ea40000300a00 */
[----:B--2---:R-:W-:-:S15]  /*335b0*/  HMMA.16816.F32 R12, R4, R22, R12 ;  /* 0x00000016040c723c */ /* 0x004fde000000180c */
[----:B------:R-:W-:-:S08]  /*335c0*/  NOP ;  /* 0x0000000000007918 */ /* 0x000fd00000000000 */
[----:B------:R-:W-:Y:S04]  /*335d0*/  STL.64 [R1+0x5d0], R12 ;  /* 0x0005d00c01007387 */ /* 0x000fe80000100a00 */
[----:B------:R0:W-:Y:S04]  /*335e0*/  STL.64 [R1+0x5d8], R14 ;  /* 0x0005d80e01007387 */ /* 0x0001e80000100a00 */
[----:B0-----:R-:W2:Y:S04]  /*335f0*/  LDL.LU.64 R14, [R1+0x3930] ;  /* 0x00393000010e7983 */ /* 0x001ea80000300a00 */
[----:B------:R0:W-:Y:S04]  /*33600*/  STL.64 [R1+0x38c0], R22 ;  /* 0x0038c01601007387 */ /* 0x0001e80000100a00 */
[----:B------:R-:W4:Y:S04]  /*33610*/  LDL.LU R20, [R1+0x1b0] ;  /* 0x0001b00001147983 */ /* 0x000f280000300800 */
[----:B------:R-:W4:Y:S04]  /*33620*/  LDL.LU R21, [R1+0x1b4] ;  /* 0x0001b40001157983 */ /* 0x000f280000300800 */
[----:B0-----:R-:W3:Y:S04]  /*33630*/  LDL.LU R22, [R1+0x1b8] ;  /* 0x0001b80001167983 */ /* 0x001ee80000300800 */
[----:B------:R-:W3:Y:S01]  /*33640*/  LDL.LU R23, [R1+0x1bc] ;  /* 0x0001bc0001177983 */ /* 0x000ee20000300800 */
[C---:B--2---:R-:W-:Y:S03]  /*33650*/  HMMA.16816.F32 R12, R4.reuse, R14, R16 ;  /* 0x0000000e040c723c */ /* 0x044fe60000001810 */
[----:B---3--:R-:W-:Y:S04]  /*33660*/  STL.64 [R1+0x38d8], R22 ;  /* 0x0038d81601007387 */ /* 0x008fe80000100a00 */
[----:B----4-:R0:W-:Y:S04]  /*33670*/  STL.64 [R1+0x38d0], R20 ;  /* 0x0038d01401007387 */ /* 0x0101e80000100a00 */
[----:B0-----:R-:W2:Y:S04]  /*33680*/  LDL.LU R20, [R1+0x1c0] ;  /* 0x0001c00001147983 */ /* 0x001ea80000300800 */
[----:B------:R-:W2:Y:S04]  /*33690*/  LDL.LU R21, [R1+0x1c4] ;  /* 0x0001c40001157983 */ /* 0x000ea80000300800 */
[----:B------:R-:W2:Y:S04]  /*336a0*/  LDL.LU R22, [R1+0x1c8] ;  /* 0x0001c80001167983 */ /* 0x000ea80000300800 */
[----:B------:R-:W2:Y:S04]  /*336b0*/  LDL.LU R23, [R1+0x1cc] ;  /* 0x0001cc0001177983 */ /* 0x000ea80000300800 */
[----:B------:R-:W3:Y:S04]  /*336c0*/  LDL.LU.64 R18, [R1+0x3928] ;  /* 0x0039280001127983 */ /* 0x000ee80000300a00 */
[----:B------:R-:W3:Y:S04]  /*336d0*/  LDL.LU.64 R16, [R1+0x3920] ;  /* 0x0039200001107983 */ /* 0x000ee80000300a00 */
[----:B------:R-:W-:Y:S04]  /*336e0*/  STL.64 [R1+0x5c0], R12 ;  /* 0x0005c00c01007387 */ /* 0x000fe80000100a00 */
[----:B------:R0:W-:Y:S04]  /*336f0*/  STL.64 [R1+0x5c8], R14 ;  /* 0x0005c80e01007387 */ /* 0x0001e80000100a00 */
[----:B0-----:R-:W3:Y:S02]  /*33700*/  LDL.LU.64 R14, [R1+0x3918] ;  /* 0x00391800010e7983 */ /* 0x001ee40000300a00 */
[----:B---3--:R-:W-:Y:S06]  /*33710*/  HMMA.16816.F32 R16, R4, R14, R16 ;  /* 0x0000000e0410723c */ /* 0x008fec0000001810 */
[----:B------:R-:W-:-:S02]  /*33720*/  IMAD.MOV.U32 R2, RZ, RZ, R14 ;  /* 0x000000ffff027224 */ /* 0x000fc400078e000e */
[----:B------:R-:W-:-:S15]  /*33730*/  IMAD.MOV.U32 R0, RZ, RZ, R15 ;  /* 0x000000ffff007224 */ /* 0x000fde00078e000f */
[----:B------:R-:W-:Y:S04]  /*33740*/  STL.64 [R1+0x9a0], R16 ;  /* 0x0009a01001007387 */ /* 0x000fe80000100a00 */
[----:B------:R0:W-:Y:S04]  /*33750*/  STL.64 [R1+0x9a8], R18 ;  /* 0x0009a81201007387 */ /* 0x0001e80000100a00 */
[----:B0-----:R-:W3:Y:S04]  /*33760*/  LDL.LU.64 R18, [R1+0x3910] ;  /* 0x0039100001127983 */ /* 0x001ee80000300a00 */
[----:B------:R-:W4:Y:S04]  /*33770*/  LDL.LU.64 R16, [R1+0x3908] ;  /* 0x0039080001107983 */ /* 0x000f280000300a00 */
[----:B------:R-:W2:Y:S04]  /*33780*/  LDL.LU.64 R14, [R1+0x3900] ;  /* 0x00390000010e7983 */ /* 0x000ea80000300a00 */
[----:B------:R-:W2:Y:S02]  /*33790*/  LDL.LU.64 R12, [R1+0x38f8] ;  /* 0x0038f800010c7983 */ /* 0x000ea40000300a00 */
[----:B--2---:R-:W-:Y:S02]  /*337a0*/  HMMA.16816.F32 R4, R4, R26, R12 ;  /* 0x0000001a0404723c */ /* 0x004fe4000000180c */
[----:B------:R-:W3:Y:S04]  /*337b0*/  LDL.LU.64 R14, [R1+0x38f0] ;  /* 0x0038f000010e7983 */ /* 0x000ee80000300a00 */
[----:B------:R-:W3:-:S15]  /*337c0*/  LDL.LU.64 R12, [R1+0x38e8] ;  /* 0x0038e800010c7983 */ /* 0x000ede0000300a00 */
[----:B------:R-:W-:-:S02]  /*337d0*/  NOP ;  /* 0x0000000000007918 */ /* 0x000fc40000000000 */
[----:B------:R-:W-:Y:S04]  /*337e0*/  STL.64 [R1+0x270], R4 ;  /* 0x0002700401007387 */ /* 0x000fe80000100a00 */
[----:B------:R-:W-:Y:S01]  /*337f0*/  STL.64 [R1+0x278], R6 ;  /* 0x0002780601007387 */ /* 0x000fe20000100a00 */
[----:B---3--:R-:W-:-:S15]  /*33800*/  HMMA.16816.F32 R8, R12, R18, R8 ;  /* 0x000000120c08723c */ /* 0x008fde0000001808 */
[----:B------:R-:W-:-:S08]  /*33810*/  NOP ;  /* 0x0000000000007918 */ /* 0x000fd00000000000 */
[----:B------:R-:W-:Y:S04]  /*33820*/  STL.64 [R1+0x530], R8 ;  /* 0x0005300801007387 */ /* 0x000fe80000100a00 */
[----:B------:R0:W-:Y:S04]  /*33830*/  STL.64 [R1+0x538], R10 ;  /* 0x0005380a01007387 */ /* 0x0001e80000100a00 */
[----:B0-----:R-:W2:Y:S04]  /*33840*/  LDL.LU.64 R10, [R1+0x38e0] ;  /* 0x0038e000010a7983 */ /* 0x001ea80000300a00 */
[----:B------:R-:W-:Y:S04]  /*33850*/  STL.64 [R1+0x3888], R18 ;  /* 0x0038881201007387 */ /* 0x000fe80000100a00 */
[----:B----4-:R0:W-:Y:S04]  /*33860*/  STL.64 [R1+0x3880], R16 ;  /* 0x0038801001007387 */ /* 0x0101e80000100a00 */
[----:B0-----:R-:W3:Y:S04]  /*33870*/  LDL.LU R16, [R1+0x1a0] ;  /* 0x0001a00001107983 */ /* 0x001ee80000300800 */
[----:B------:R-:W3:Y:S04]  /*33880*/  LDL.LU R17, [R1+0x1a4] ;  /* 0x0001a40001117983 */ /* 0x000ee80000300800 */
[----:B------:R-:W3:Y:S04]  /*33890*/  LDL.LU R18, [R1+0x1a8] ;  /* 0x0001a80001127983 */ /* 0x000ee80000300800 */
[----:B------:R-:W3:Y:S01]  /*338a0*/  LDL.LU R19, [R1+0x1ac] ;  /* 0x0001ac0001137983 */ /* 0x000ee20000300800 */
[----:B--2---:R-:W-:Y:S03]  /*338b0*/  HMMA.16816.F32 R8, R12, R10, R20 ;  /* 0x0000000a0c08723c */ /* 0x004fe60000001814 */
[----:B------:R-:W2:Y:S04]  /*338c0*/  LDL.LU.64 R22, [R1+0x38d8] ;  /* 0x0038d80001167983 */ /* 0x000ea80000300a00 */
[----:B------:R-:W2:-:S15]  /*338d0*/  LDL.LU.64 R20, [R1+0x38d0] ;  /* 0x0038d00001147983 */ /* 0x000e9e0000300a00 */
[----:B------:R-:W-:-:S01]  /*338e0*/  NOP ;  /* 0x0000000000007918 */ /* 0x000fc20000000000 */
[----:B------:R-:W-:Y:S04]  /*338f0*/  STL.64 [R1+0x520], R8 ;  /* 0x0005200801007387 */ /* 0x000fe80000100a00 */
[----:B------:R0:W-:Y:S04]  /*33900*/  STL.64 [R1+0x528], R10 ;  /* 0x0005280a01007387 */ /* 0x0001e80000100a00 */
[----:B0-----:R-:W2:Y:S01]  /*33910*/  LDL.LU.64 R10, [R1+0x38c8] ;  /* 0x0038c800010a7983 */ /* 0x001ea20000300a00 */
[----:B------:R-:W-:Y:S02]  /*33920*/  IMAD.MOV.U32 R6, RZ, RZ, R24 ;  /* 0x000000ffff067224 */ /* 0x000fe400078e0018 */
[----:B------:R-:W-:Y:S01]  /*33930*/  IMAD.MOV.U32 R7, RZ, RZ, R3 ;  /* 0x000000ffff077224 */ /* 0x000fe200078e0003 */
[----:B--2---:R-:W-:Y:S01]  /*33940*/  HMMA.16816.F32 R8, R12, R10, R20 ;  /* 0x0000000a0c08723c */ /* 0x004fe20000001814 */
[----:B------:R-:W2:-:S15]  /*33950*/  LDL.LU.64 R22, [R1+0x38c0] ;  /* 0x0038c00001167983 */ /* 0x000e9e0000300a00 */
[----:B------:R-:W-:-:S07]  /*33960*/  NOP ;  /* 0x0000000000007918 */ /* 0x000fce0000000000 */
[----:B------:R-:W-:Y:S04]  /*33970*/  STL.64 [R1+0x990], R8 ;  /* 0x0009900801007387 */ /* 0x000fe80000100a00 */
[----:B------:R0:W-:Y:S04]  /*33980*/  STL.64 [R1+0x998], R10 ;  /* 0x0009980a01007387 */ /* 0x0001e80000100a00 */
[----:B0-----:R-:W2:Y:S04]  /*33990*/  LDL.LU.64 R10, [R1+0x38b8] ;  /* 0x0038b800010a7983 */ /* 0x001ea80000300a00 */
[----:B------:R-:W2:Y:S01]  /*339a0*/  LDL.LU.64 R8, [R1+0x38b0] ;  /* 0x0038b00001087983 */ /* 0x000ea20000300a00 */
[----:B------:R-:W-:Y:S01]  /*339b0*/  LOP3.LUT R25, R28, 0x40, RZ, 0x3c, !PT ;  /* 0x000000401c197812 */ /* 0x000fe200078e3cff */
[----:B---3--:R-:W-:Y:S04]  /*339c0*/  HMMA.16816.F32 R16, R12, R6, R16 ;  /* 0x000000060c10723c */ /* 0x008fe80000001810 */
[----:B------:R-:W0:Y:S04]  /*339d0*/  LDSM.16.MT88.4 R4, [R25+UR4+0x4000] ;  /* 0x004000041904783b */ /* 0x000e280008004200 */
[----:B------:R-:W-:-:S15]  /*339e0*/  STL.64 [R1+0x3898], R26 ;  /* 0x0038981a01007387 */ /* 0x000fde0000100a00 */
[----:B------:R-:W-:Y:S04]  /*339f0*/  STL.64 [R1+0x980], R16 ;  /* 0x0009801001007387 */ /* 0x000fe80000100a00 */
[----:B------:R-:W-:Y:S04]  /*33a00*/  STL.64 [R1+0x988], R18 ;  /* 0x0009881201007387 */ /* 0x000fe80000100a00 */
[----:B------:R-:W-:Y:S04]  /*33a10*/  STL [R1+0x3890], R25 ;  /* 0x0038901901007387 */ /* 0x000fe80000100800 */
[----:B0-----:R0:W-:Y:S04]  /*33a20*/  STL.64 [R1+0x3760], R6 ;  /* 0x0037600601007387 */ /* 0x0011e80000100a00 */
[----:B------:R-:W-:Y:S04]  /*33a30*/  STL.64 [R1+0x3758], R4 ;  /* 0x0037580401007387 */ /* 0x000fe80000100a00 */
[----:B0-----:R-:W3:Y:S01]  /*33a40*/  LDL.64 R6, [R1+0x98] ;  /* 0x0000980001067983 */ /* 0x001ee20000100a00 */
[----:B--2---:R-:W-:Y:S07]  /*33a50*/  HMMA.16816.F32 R16, R12, R22, R8 ;  /* 0x000000160c10723c */ /* 0x004fee0000001808 */
[----:B------:R-:W-:-:S02]  /*33a60*/  IMAD.MOV.U32 R10, RZ, RZ, R22 ;  /* 0x000000ffff0a7224 */ /* 0x000fc400078e0016 */
[----:B------:R-:W-:-:S14]  /*33a70*/  IMAD.MOV.U32 R9, RZ, RZ, R23 ;  /* 0x000000ffff097224 */ /* 0x000fdc00078e0017 */
[----:B------:R-:W-:Y:S04]  /*33a80*/  STL.64 [R1+0x970], R16 ;  /* 0x0009701001007387 */ /* 0x000fe80000100a00 */
[----:B------:R-:W-:Y:S04]  /*33a90*/  STL.64 [R1+0x978], R18 ;  /* 0x0009781201007387 */ /* 0x000fe80000100a00 */
[----:B------:R-:W2:Y:S04]  /*33aa0*/  LDL.LU R20, [R1+0x190] ;  /* 0x0001900001147983 */ /* 0x000ea80000300800 */
[----:B------:R-:W2:Y:S04]  /*33ab0*/  LDL.LU R21, [R1+0x194] ;  /* 0x0001940001157983 */ /* 0x000ea80000300800 */
[----:B------:R-:W4:Y:S04]  /*33ac0*/  LDL.LU R22, [R1+0x198] ;  /* 0x0001980001167983 */ /* 0x000f280000300800 */
[----:B------:R-:W4:Y:S04]  /*33ad0*/  LDL.LU R23, [R1+0x19c] ;  /* 0x00019c0001177983 */ /* 0x000f280000300800 */
[----:B----4-:R-:W-:Y:S04]  /*33ae0*/  STL.64 [R1+0x38a8], R22 ;  /* 0x0038a81601007387 */ /* 0x010fe80000100a00 */
[----:B--2---:R0:W-:Y:S04]  /*33af0*/  STL.64 [R1+0x38a0], R20 ;  /* 0x0038a01401007387 */ /* 0x0041e80000100a00 */
[----:B0-----:R-:W3:Y:S04]  /*33b00*/  LDL.LU R20, [R1+0x3d0] ;  /* 0x0003d00001147983 */ /* 0x001ee80000300800 */
[----:B------:R-:W3:Y:S04]  /*33b10*/  LDL.LU R21, [R1+0x3d4] ;  /* 0x0003d40001157983 */ /* 0x000ee80000300800 */
[----:B------:R-:W3:Y:S04]  /*33b20*/  LDL.LU R22, [R1+0x3d8] ;  /* 0x0003d80001167983 */ /* 0x000ee80000300800 */
[----:B------:R-:W3:Y:S04]  /*33b30*/  LDL.LU R23, [R1+0x3dc] ;  /* 0x0003dc0001177983 */ /* 0x000ee80000300800 */
[----:B------:R-:W2:Y:S04]  /*33b40*/  LDL.LU R24, [R1+0x3c0] ;  /* 0x0003c00001187983 */ /* 0x000ea80000300800 */
[----:B------:R-:W2:Y:S04]  /*33b50*/  LDL.LU R25, [R1+0x3c4] ;  /* 0x0003c40001197983 */ /* 0x000ea80000300800 */
[----:B------:R-:W2:Y:S04]  /*33b60*/  LDL.LU R26, [R1+0x3c8] ;  /* 0x0003c800011a7983 */ /* 0x000ea80000300800 */
[----:B------:R-:W2:Y:S04]  /*33b70*/  LDL.LU R27, [R1+0x3cc] ;  /* 0x0003cc00011b7983 */ /* 0x000ea80000300800 */
[----:B------:R0:W-:Y:S04]  /*33b80*/  STL [R1+0x384c], R10 ;  /* 0x00384c0a01007387 */ /* 0x0001e80000100800 */
[----:B------:R-:W-:Y:S04]  /*33b90*/  STL [R1+0x3848], R9 ;  /* 0x0038480901007387 */ /* 0x000fe80000100800 */
[----:B0-----:R-:W4:Y:S04]  /*33ba0*/  LDL.64 R10, [R1+0xc8] ;  /* 0x0000c800010a7983 */ /* 0x001f280000100a00 */
[----:B----4-:R0:W-:Y:S04]  /*33bb0*/  STL.64 [R1+0x3850], R10 ;  /* 0x0038500a01007387 */ /* 0x0101e80000100a00 */
[----:B0-----:R-:W4:Y:S01]  /*33bc0*/  LDL.64 R10, [R1+0xd8] ;  /* 0x0000d800010a7983 */ /* 0x001f220000100a00 */
[----:B---3--:R-:W-:Y:S01]  /*33bd0*/  HMMA.16816.F32 R20, R12, R6, R20 ;  /* 0x000000060c14723c */ /* 0x008fe20000001814 */
[----:B------:R-:W-:-:S02]  /*33be0*/  IMAD.MOV.U32 R18, RZ, RZ, R2 ;  /* 0x000000ffff127224 */ /* 0x000fc400078e0002 */
[----:B------:R-:W-:-:S03]  /*33bf0*/  IMAD.MOV.U32 R19, RZ, RZ, R0 ;  /* 0x000000ffff137224 */ /* 0x000fc600078e0000 */
[----:B------:R-:W-:Y:S02]  /*33c00*/  IMAD.MOV.U32 R2, RZ, RZ, R6 ;  /* 0x000000ffff027224 */ /* 0x000fe400078e0006 */
[----:B------:R-:W-:Y:S01]  /*33c10*/  IMAD.MOV.U32 R0, RZ, RZ, R7 ;  /* 0x000000ffff007224 */ /* 0x000fe200078e0007 */
[----:B----4-:R0:W-:Y:S04]  /*33c20*/  STL.64 [R1+0x3868], R10 ;  /* 0x0038680a01007387 */ /* 0x0101e80000100a00 */
[----:B------:R-:W3:Y:S04]  /*33c30*/  LDL.LU R8, [R1+0x110] ;  /* 0x0001100001087983 */ /* 0x000ee80000300800 */
[----:B------:R-:W3:Y:S04]  /*33c40*/  LDL.LU R9, [R1+0x114] ;  /* 0x0001140001097983 */ /* 0x000ee80000300800 */
[----:B0-----:R-:W3:Y:S04]  /*33c50*/  LDL.LU R10, [R1+0x118] ;  /* 0x00011800010a7983 */ /* 0x001ee80000300800 */
[----:B------:R-:W3:Y:S04]  /*33c60*/  LDL.LU R11, [R1+0x11c] ;  /* 0x00011c00010b7983 */ /* 0x000ee80000300800 */
[----:B------:R-:W-:Y:S04]  /*33c70*/  STL.64 [R1+0x960], R20 ;  /* 0x0009601401007387 */ /* 0x000fe80000100a00 */
[----:B------:R0:W-:Y:S04]  /*33c80*/  STL.64 [R1+0x968], R22 ;  /* 0x0009681601007387 */ /* 0x0001e80000100a00 */
[----:B0-----:R-:W4:Y:S04]  /*33c90*/  LDL.LU.64 R22, [R1+0x38a8] ;  /* 0x0038a80001167983 */ /* 0x001f280000300a00 */
[----:B------:R-:W4:Y:S04]  /*33ca0*/  LDL.LU.64 R20, [R1+0x38a0] ;  /* 0x0038a00001147983 */ /* 0x000f280000300a00 */
        /* <DEDUP_REMOVED lines=11> */
[----:B0-----:R-:W3:Y:S04]  /*33d60*/  LDL.LU R6, [R1+0xf8] ;  /* 0x0000f80001067983 */ /* 0x001ee80000300800 */
[----:B------:R-:W3:Y:S01]  /*33d70*/  LDL.LU R7, [R1+0xfc] ;  /* 0x0000fc0001077983 */ /* 0x000ee20000300800 */
[C---:B------:R-:W-:Y:S03]  /*33d80*/  HMMA.16816.F32 R16, R12.reuse, R18, R24 ;  /* 0x000000120c10723c */ /* 0x040fe60000001818 */
[----:B---3--:R-:W-:Y:S04]  /*33d90*/  STL.64 [R1+0x3860], R6 ;  /* 0x0038600601007387 */ /* 0x008fe80000100a00 */
[----:B--2---:R0:W-:Y:S04]  /*33da0*/  STL.64 [R1+0x3858], R4 ;  /* 0x0038580401007387 */ /* 0x0041e80000100a00 */
[----:B0-----:R-:W2:Y:S04]  /*33db0*/  LDL.LU R4, [R1+0x100] ;  /* 0x0001000001047983 */ /* 0x001ea80000300800 */
[----:B------:R-:W2:Y:S04]  /*33dc0*/  LDL.LU R5, [R1+0x104] ;  /* 0x0001040001057983 */ /* 0x000ea80000300800 */
[----:B------:R-:W2:Y:S04]  /*33dd0*/  LDL.LU R6, [R1+0x108] ;  /* 0x0001080001067983 */ /* 0x000ea80000300800 */
[----:B------:R-:W2:Y:S04]  /*33de0*/  LDL.LU R7, [R1+0x10c] ;  /* 0x00010c0001077983 */ /* 0x000ea80000300800 */
[----:B------:R-:W4:Y:S04]  /*33df0*/  LDL.LU.64 R26, [R1+0x3898] ;  /* 0x00389800011a7983 */ /* 0x000f280000300a00 */
[----:B------:R-:W3:Y:S04]  /*33e00*/  LDL.LU R25, [R1+0x3890] ;  /* 0x0038900001197983 */ /* 0x000ee80000300800 */
[----:B------:R-:W-:Y:S04]  /*33e10*/  STL.64 [R1+0x510], R16 ;  /* 0x0005101001007387 */ /* 0x000fe80000100a00 */
[----:B------:R0:W-:Y:S04]  /*33e20*/  STL.64 [R1+0x518], R18 ;  /* 0x0005181201007387 */ /* 0x0001e80000100a00 */
[----:B0-----:R-:W2:Y:S04]  /*33e30*/  LDL.LU.64 R18, [R1+0x3888] ;  /* 0x0038880001127983 */ /* 0x001ea80000300a00 */
[----:B------:R-:W3:Y:S01]  /*33e40*/  LDL.LU.64 R16, [R1+0x3880] ;  /* 0x0038800001107983 */ /* 0x000ee20000300a00 */
[----:B----4-:R-:W-:Y:S03]  /*33e50*/  HMMA.16816.F32 R12, R12, R26, R20 ;  /* 0x0000001a0c0c723c */ /* 0x010fe60000001814 */
[----:B------:R-:W2:Y:S04]  /*33e60*/  LDL.LU.64 R22, [R1+0x3878] ;  /* 0x0038780001167983 */ /* 0x000ea80000300a00 */
[----:B------:R-:W2:-:S15]  /*33e70*/  LDL.LU.64 R20, [R1+0x3870] ;  /* 0x0038700001147983 */ /* 0x000e9e0000300a00 */
[----:B------:R-:W-:-:S01]  /*33e80*/  NOP ;  /* 0x0000000000007918 */ /* 0x000fc20000000000 */
[----:B------:R-:W-:Y:S04]  /*33e90*/  STL.64 [R1+0x1c0], R12 ;  /* 0x0001c00c01007387 */ /* 0x000fe80000100a00 */
[----:B------:R0:W-:Y:S04]  /*33ea0*/  STL.64 [R1+0x1c8], R14 ;  /* 0x0001c80e01007387 */ /* 0x0001e80000100a00 */
[----:B0-----:R-:W4:Y:S01]  /*33eb0*/  LDL.64 R14, [R1+0xb8] ;  /* 0x0000b800010e7983 */ /* 0x001f220000100a00 */
[----:B--2---:R-:W-:-:S15]  /*33ec0*/  HMMA.16816.F32 R8, R20, R18, R8 ;  /* 0x000000121408723c */ /* 0x004fde0000001808 */
[----:B------:R-:W-:-:S08]  /*33ed0*/  NOP ;  /* 0x0000000000007918 */ /* 0x000fd00000000000 */
[----:B------:R-:W-:Y:S04]  /*33ee0*/  STL.64 [R1+0x500], R8 ;  /* 0x0005000801007387 */ /* 0x000fe80000100a00 */
[----:B------:R0:W-:Y:S04]  /*33ef0*/  STL.64 [R1+0x508], R10 ;  /* 0x0005080a01007387 */ /* 0x0001e80000100a00 */
[----:B0-----:R-:W2:Y:S04]  /*33f00*/  LDL.LU.64 R10, [R1+0x3868] ;  /* 0x00386800010a7983 */ /* 0x001ea80000300a00 */
[----:B------:R-:W-:Y:S04]  /*33f10*/  STL.64 [R1+0x3808], R18 ;  /* 0x0038081201007387 */ /* 0x000fe80000100a00 */
[----:B---3--:R0:W-:Y:S04]  /*33f20*/  STL.64 [R1+0x3800], R16 ;  /* 0x0038001001007387 */ /* 0x0081e80000100a00 */
[----:B0-----:R-:W4:Y:S04]  /*33f30*/  LDL.LU R16, [R1+0xe0] ;  /* 0x0000e00001107983 */ /* 0x001f280000300800 */
[----:B------:R-:W4:Y:S04]  /*33f40*/  LDL.LU R17, [R1+0xe4] ;  /* 0x0000e40001117983 */ /* 0x000f280000300800 */
[----:B------:R-:W4:Y:S04]  /*33f50*/  LDL.LU R18, [R1+0xe8] ;  /* 0x0000e80001127983 */ /* 0x000f280000300800 */
[----:B------:R-:W4:Y:S01]  /*33f60*/  LDL.LU R19, [R1+0xec] ;  /* 0x0000ec0001137983 */ /* 0x000f220000300800 */
        /* <DEDUP_REMOVED lines=8> */
[C---:B----4-:R-:W-:Y:S06]  /*33ff0*/  HMMA.16816.F32 R16, R20.reuse, R14, R16 ;  /* 0x0000000e1410723c */ /* 0x050fec0000001810 */
[----:B------:R-:W-:Y:S01]  /*34000*/  IMAD.MOV.U32 R8, RZ, RZ, R14 ;  /* 0x000000ffff087224 */ /* 0x000fe200078e000e */
[----:B--2---:R-:W-:-:S15]  /*34010*/  HMMA.16816.F32 R4, R20, R10, R4 ;  /* 0x0000000a1404723c */ /* 0x004fde0000001804 */
[----:B------:R-:W-:-:S08]  /*34020*/  NOP ;  /* 0x0000000000007918 */ /* 0x000fd00000000000 */
[----:B------:R0:W-:Y:S02]  /*34030*/  STL.64 [R1+0x4e0], R4 ;  /* 0x0004e00401007387 */ /* 0x0001e40000100a00 */
[----:B0-----:R-:W-:Y:S02]  /*34040*/  IMAD.MOV.U32 R5, RZ, RZ, R15 ;  /* 0x000000ffff057224 */ /* 0x001fe400078e000f */
[----:B------:R-:W0:Y:S04]  /*34050*/  LDSM.16.MT88.4 R12, [R25+UR4+0x4080] ;  /* 0x00408004190c783b */ /* 0x000e280008004200 */
[----:B------:R-:W-:Y:S01]  /*34060*/  STL.64 [R1+0x4e8], R6 ;  /* 0x0004e80601007387 */ /* 0x000fe20000100a00 */
[----:B------:R-:W-:-:S03]  /*34070*/  IMAD.MOV.U32 R4, RZ, RZ, R10 ;  /* 0x000000ffff047224 */ /* 0x000fc600078e000a */
[----:B------:R-:W2:Y:S04]  /*34080*/  LDL.LU R10, [R1+0x384c] ;  /* 0x00384c00010a7983 */ /* 0x000ea80000300800 */
[----:B------:R-:W3:Y:S04]  /*34090*/  LDL.LU R9, [R1+0x3848] ;  /* 0x0038480001097983 */ /* 0x000ee80000300800 */
[----:B------:R-:W-:Y:S04]  /*340a0*/  STL.64 [R1+0x940], R16 ;  /* 0x0009401001007387 */ /* 0x000fe80000100a00 */
[----:B------:R-:W-:Y:S04]  /*340b0*/  STL.64 [R1+0x948], R18 ;  /* 0x0009481201007387 */ /* 0x000fe80000100a00 */
[----:B------:R-:W-:Y:S04]  /*340c0*/  STL.64 [R1+0x3818], R26 ;  /* 0x0038181a01007387 */ /* 0x000fe80000100a00 */
[----:B------:R-:W-:Y:S04]  /*340d0*/  STL [R1+0x3810], R25 ;  /* 0x0038101901007387 */ /* 0x000fe80000100800 */
[----:B0-----:R-:W-:Y:S04]  /*340e0*/  STL.64 [R1+0x36f0], R14 ;  /* 0x0036f00e01007387 */ /* 0x001fe80000100a00 */
[----:B------:R0:W-:Y:S04]  /*340f0*/  STL.64 [R1+0x36e8], R12 ;  /* 0x0036e80c01007387 */ /* 0x0001e80000100a00 */
[----:B0-----:R-:W4:Y:S04]  /*34100*/  LDL.LU R12, [R1+0x10] ;  /* 0x00001000010c7983 */ /* 0x001f280000300800 */
[----:B------:R-:W4:Y:S04]  /*34110*/  LDL.LU R13, [R1+0x14] ;  /* 0x00001400010d7983 */ /* 0x000f280000300800 */
[----:B------:R-:W2:Y:S04]  /*34120*/  LDL.LU R14, [R1+0x18] ;  /* 0x00001800010e7983 */ /* 0x000ea80000300800 */
[----:B------:R-:W2:Y:S04]  /*34130*/  LDL.LU R15, [R1+0x1c] ;  /* 0x00001c00010f7983 */ /* 0x000ea80000300800 */
[----:B------:R-:W3:Y:S04]  /*34140*/  LDL.LU R24, [R1+0x390] ;  /* 0x0003900001187983 */ /* 0x000ee80000300800 */
        /* <DEDUP_REMOVED lines=13> */
[----:B------:R-:W3:Y:S04]  /*34220*/  LDL.LU R26, [R1+0x3b8] ;  /* 0x0003b800011a7983 */ /* 0x000ee80000300800 */
[----:B------:R-:W3:Y:S04]  /*34230*/  LDL.LU R27, [R1+0x3bc] ;  /* 0x0003bc00011b7983 */ /* 0x000ee80000300800 */
[----:B------:R-:W4:Y:S04]  /*34240*/  LDL.64 R18, [R1+0x88] ;  /* 0x0000880001127983 */ /* 0x000f280000100a00 */
[----:B--2---:R-:W-:Y:S04]  /*34250*/  STL.64 [R1+0x3780], R14 ;  /* 0x0037800e01007387 */ /* 0x004fe80000100a00 */
[----:B------:R0:W-:Y:S04]  /*34260*/  STL.64 [R1+0x3778], R12 ;  /* 0x0037780c01007387 */ /* 0x0001e80000100a00 */
        /* <DEDUP_REMOVED lines=8> */
[----:B------:R-:W3:Y:S04]  /*342f0*/  LDL.LU R14, [R1+0x28] ;  /* 0x00002800010e7983 */ /* 0x000ee80000300800 */
[----:B------:R-:W3:Y:S01]  /*34300*/  LDL.LU R15, [R1+0x2c] ;  /* 0x00002c00010f7983 */ /* 0x000ee20000300800 */
[----:B------:R-:W-:-:S02]  /*34310*/  IMAD.MOV.U32 R6, RZ, RZ, R10 ;  /* 0x000000ffff067224 */ /* 0x000fc400078e000a */
[----:B------:R-:W-:Y:S02]  /*34320*/  IMAD.MOV.U32 R7, RZ, RZ, R9 ;  /* 0x000000ffff077224 */ /* 0x000fe400078e0009 */
[----:B------:R-:W-:Y:S01]  /*34330*/  IMAD.MOV.U32 R3, RZ, RZ, R11 ;  /* 0x000000ffff037224 */ /* 0x000fe200078e000b */
[----:B---3--:R0:W-:Y:S04]  /*34340*/  STL.64 [R1+0x37a0], R14 ;  /* 0x0037a00e01007387 */ /* 0x0081e80000100a00 */
[----:B--2---:R-:W-:Y:S01]  /*34350*/  STL.64 [R1+0x3798], R12 ;  /* 0x0037980c01007387 */ /* 0x004fe20000100a00 */
[----:B0-----:R-:W-:Y:S02]  /*34360*/  IMAD.MOV.U32 R14, RZ, RZ, R8 ;  /* 0x000000ffff0e7224 */ /* 0x001fe400078e0008 */
[----:B------:R-:W-:-:S05]  /*34370*/  IMAD.MOV.U32 R15, RZ, RZ, R5 ;  /* 0x000000ffff0f7224 */ /* 0x000fca00078e0005 */
[----:B------:R0:W-:Y:S04]  /*34380*/  STL.64 [R1+0x37b8], R14 ;  /* 0x0037b80e01007387 */ /* 0x0001e80000100a00 */
[----:B------:R-:W2:Y:S04]  /*34390*/  LDL.LU R8, [R1+0x70] ;  /* 0x0000700001087983 */ /* 0x000ea80000300800 */
[----:B------:R-:W2:Y:S04]  /*343a0*/  LDL.LU R9, [R1+0x74] ;  /* 0x0000740001097983 */ /* 0x000ea80000300800 */
[----:B------:R-:W2:Y:S04]  /*343b0*/  LDL.LU R10, [R1+0x78] ;  /* 0x00007800010a7983 */ /* 0x000ea80000300800 */
[----:B------:R-:W2:Y:S01]  /*343c0*/  LDL.LU R11, [R1+0x7c] ;  /* 0x00007c00010b7983 */ /* 0x000ea20000300800 */
[----:B0-----:R-:W-:-:S02]  /*343d0*/  IMAD.MOV.U32 R14, RZ, RZ, R4 ;  /* 0x000000ffff0e7224 */ /* 0x001fc400078e0004 */
[----:B------:R-:W-:Y:S01]  /*343e0*/  HMMA.16816.F32 R4, R20, R6, R24 ;  /* 0x000000061404723c */ /* 0x000fe20000001818 */
[----:B------:R-:W-:-:S05]  /*343f0*/  IMAD.MOV.U32 R15, RZ, RZ, R3 ;  /* 0x000000ffff0f7224 */ /* 0x000fca00078e0003 */
[----:B------:R0:W-:Y:S02]  /*34400*/  STL.64 [R1+0x37d0], R14 ;  /* 0x0037d00e01007387 */ /* 0x0001e40000100a00 */
[----:B0-----:R-:W-:Y:S02]  /*34410*/  IMAD.MOV.U32 R14, RZ, RZ, R2 ;  /* 0x000000ffff0e7224 */ /* 0x001fe400078e0002 */
[----:B------:R-:W-:-:S05]  /*34420*/  IMAD.MOV.U32 R15, RZ, RZ, R0 ;  /* 0x000000ffff0f7224 */ /* 0x000fca00078e0000 */
[----:B------:R0:W-:Y:S04]  /*34430*/  STL.64 [R1+0x37e8], R14 ;  /* 0x0037e80e01007387 */ /* 0x0001e80000100a00 */
[----:B------:R-:W3:Y:S04]  /*34440*/  LDL.LU R12, [R1+0x60] ;  /* 0x00006000010c7983 */ /* 0x000ee80000300800 */
[----:B------:R-:W3:Y:S04]  /*34450*/  LDL.LU R13, [R1+0x64] ;  /* 0x00006400010d7983 */ /* 0x000ee80000300800 */
[----:B0-----:R-:W3:Y:S04]  /*34460*/  LDL.LU R14, [R1+0x68] ;  /* 0x00006800010e7983 */ /* 0x001ee80000300800 */
[----:B------:R-:W3:Y:S04]  /*34470*/  LDL.LU R15, [R1+0x6c] ;  /* 0x00006c00010f7983 */ /* 0x000ee80000300800 */
[----:B------:R-:W4:Y:S04]  /*34480*/  LDL.LU.64 R26, [R1+0x3840] ;  /* 0x00384000011a7983 */ /* 0x000f280000300a00 */
[----:B------:R-:W4:Y:S04]  /*34490*/  LDL.LU.64 R24, [R1+0x3838] ;  /* 0x0038380001187983 */ /* 0x000f280000300a00 */
[----:B------:R-:W-:Y:S04]  /*344a0*/  STL.64 [R1+0x930], R4 ;  /* 0x0009300401007387 */ /* 0x000fe80000100a00 */
[----:B------:R0:W-:Y:S04]  /*344b0*/  STL.64 [R1+0x938], R6 ;  /* 0x0009380601007387 */ /* 0x0001e80000100a00 */
[----:B0-----:R-:W4:Y:S02]  /*344c0*/  LDL.LU.64 R6, [R1+0x3830] ;  /* 0x0038300001067983 */ /* 0x001f240000300a00 */
[----:B----4-:R-:W-:-:S15]  /*344d0*/  HMMA.16816.F32 R24, R20, R6, R24 ;  /* 0x000000061418723c */ /* 0x010fde0000001818 */
[----:B------:R-:W-:-:S08]  /*344e0*/  NOP ;  /* 0x0000000000007918 */ /* 0x000fd00000000000 */
[----:B------:R-:W-:Y:S04]  /*344f0*/  STL.64 [R1+0x920], R24 ;  /* 0x0009201801007387 */ /* 0x000fe80000100a00 */
[----:B------:R0:W-:Y:S04]  /*34500*/  STL.64 [R1+0x928], R26 ;  /* 0x0009281a01007387 */ /* 0x0001e80000100a00 */
[----:B0-----:R-:W4:Y:S04]  /*34510*/  LDL.LU.64 R26, [R1+0x3828] ;  /* 0x00382800011a7983 */ /* 0x001f280000300a00 */
[----:B------:R-:W4:Y:S01]  /*34520*/  LDL.LU.64 R24, [R1+0x3820] ;  /* 0x0038200001187983 */ /* 0x000f220000300a00 */
[----:B------:R-:W-:-:S02]  /*34530*/  IMAD.MOV.U32 R4, RZ, RZ, R18 ;  /* 0x000000ffff047224 */ /* 0x000fc400078e0012 */
[----:B------:R-:W-:Y:S01]  /*34540*/  IMAD.MOV.U32 R3, RZ, RZ, R19 ;  /* 0x000000ffff037224 */ /* 0x000fe200078e0013 */
[----:B----4-:R-:W-:-:S15]  /*34550*/  HMMA.16816.F32 R24, R20, R18, R24 ;  /* 0x000000121418723c */ /* 0x010fde0000001818 */
[----:B------:R-:W-:-:S08]  /*34560*/  NOP ;  /* 0x0000000000007918 */ /* 0x000fd00000000000 */
[----:B------:R-:W-:Y:S04]  /*34570*/  STL.64 [R1+0x1d0], R24 ;  /* 0x0001d01801007387 */ /* 0x000fe80000100a00 */
[----:B------:R0:W-:Y:S04]  /*34580*/  STL.64 [R1+0x1d8], R26 ;  /* 0x0001d81a01007387 */ /* 0x0001e80000100a00 */
[----:B0-----:R-:W2:Y:S04]  /*34590*/  LDL.LU.64 R26, [R1+0x3818] ;  /* 0x00381800011a7983 */ /* 0x001ea80000300a00 */
[----:B------:R-:W4:Y:S04]  /*345a0*/  LDL.LU R25, [R1+0x3810] ;  /* 0x0038100001197983 */ /* 0x000f280000300800 */
[----:B------:R-:W3:Y:S04]  /*345b0*/  LDL.LU.64 R18, [R1+0x3808] ;  /* 0x0038080001127983 */ /* 0x000ee80000300a00 */
[----:B------:R-:W4:Y:S04]  /*345c0*/  LDL.LU.64 R16, [R1+0x3800] ;  /* 0x0038000001107983 */ /* 0x000f280000300a00 */
[----:B------:R-:W-:Y:S04]  /*345d0*/  STL.64 [R1+0x37b0], R6 ;  /* 0x0037b00601007387 */ /* 0x000fe80000100a00 */
[----:B------:R0:W-:Y:S04]  /*345e0*/  STL [R1+0x37a8], R4 ;  /* 0x0037a80401007387 */ /* 0x0001e80000100800 */
        /* <DEDUP_REMOVED lines=10> */
[----:B------:R-:W-:Y:S03]  /*34690*/  HMMA.16816.F32 R20, R20, R26, R8 ;  /* 0x0000001a1414723c */ /* 0x000fe60000001808 */
[----:B---3--:R-:W-:Y:S04]  /*346a0*/  STL.64 [R1+0x37e0], R6 ;  /* 0x0037e00601007387 */ /* 0x008fe80000100a00 */
[----:B--2---:R0:W-:Y:S04]  /*346b0*/  STL.64 [R1+0x37d8], R4 ;  /* 0x0037d80401007387 */ /* 0x0041e80000100a00 */
        /* <DEDUP_REMOVED lines=8> */
[----:B0-----:R-:W4:Y:S01]  /*34740*/  LDL.64 R22, [R1+0xa8] ;  /* 0x0000a80001167983 */ /* 0x001f220000100a00 */
[----:B---3--:R-:W-:-:S15]  /*34750*/  HMMA.16816.F32 R12, R8, R18, R12 ;  /* 0x00000012080c723c */ /* 0x008fde000000180c */
[----:B------:R-:W-:-:S08]  /*34760*/  NOP ;  /* 0x0000000000007918 */ /* 0x000fd00000000000 */
[----:B------:R-:W-:Y:S04]  /*34770*/  STL.64 [R1+0x1a0], R12 ;  /* 0x0001a00c01007387 */ /* 0x000fe80000100a00 */
        /* <DEDUP_REMOVED lines=18> */
[----:B------:R-:W3:-:S15]  /*348a0*/  LDL.LU R4, [R1+0x37a8] ;  /* 0x0037a80001047983 */ /* 0x000ede0000300800 */
[----:B------:R-:W-:-:S02]  /*348b0*/  NOP ;  /* 0x0000000000007918 */ /* 0x000fc40000000000 */
[----:B------:R-:W-:Y:S04]  /*348c0*/  STL.64 [R1+0x100], R12 ;  /* 0x0001000c01007387 */ /* 0x000fe80000100a00 */
[----:B------:R0:W-:Y:S04]  /*348d0*/  STL.64 [R1+0x108], R14 ;  /* 0x0001080e01007387 */ /* 0x0001e80000100a00 */
[----:B0-----:R-:W2:Y:S04]  /*348e0*/  LDL.LU.64 R14, [R1+0x37a0] ;  /* 0x0037a000010e7983 */ /* 0x001ea80000300a00 */
[----:B------:R-:W2:Y:S01]  /*348f0*/  LDL.LU.64 R12, [R1+0x3798] ;  /* 0x00379800010c7983 */ /* 0x000ea20000300a00 */
[----:B----4-:R-:W-:-:S02]  /*34900*/  IMAD.MOV.U32 R2, RZ, RZ, R22 ;  /* 0x000000ffff027224 */ /* 0x010fc400078e0016 */
[----:B------:R-:W-:Y:S01]  /*34910*/  IMAD.MOV.U32 R0, RZ, RZ, R23 ;  /* 0x000000ffff007224 */ /* 0x000fe200078e0017 */
[----:B--2---:R-:W-:Y:S01]  /*34920*/  HMMA.16816.F32 R12, R8, R22, R12 ;  /* 0x00000016080c723c */ /* 0x004fe2000000180c */
[----:B------:R-:W0:-:S15]  /*34930*/  LDSM.16.MT88.4 R20, [R25+UR4+0x4100] ;  /* 0x004100041914783b */ /* 0x000e1e0008004200 */
[----:B------:R-:W-:-:S07]  /*34940*/  NOP ;  /* 0x0000000000007918 */ /* 0x000fce0000000000 */
[----:B------:R-:W-:Y:S04]  /*34950*/  STL.64 [R1+0x8b0], R12 ;  /* 0x0008b00c01007387 */ /* 0x000fe80000100a00 */
[----:B------:R1:W-:Y:S04]  /*34960*/  STL.64 [R1+0x8b8], R14 ;  /* 0x0008b80e01007387 */ /* 0x0003e80000100a00 */
[----:B-1----:R-:W2:Y:S04]  /*34970*/  LDL.LU.64 R14, [R1+0x3790] ;  /* 0x00379000010e7983 */ /* 0x002ea80000300a00 */
[----:B------:R-:W2:Y:S04]  /*34980*/  LDL.LU.64 R12, [R1+0x3788] ;  /* 0x00378800010c7983 */ /* 0x000ea80000300a00 */
[----:B0-----:R3:W-:Y:S02]  /*34990*/  STL.64 [R1+0x3660], R22 ;  /* 0x0036601601007387 */ /* 0x0017e40000100a00 */
[----:B---3--:R-:W-:-:S02]  /*349a0*/  IMAD.MOV.U32 R22, RZ, RZ, R4 ;  /* 0x000000ffff167224 */ /* 0x008fc400078e0004 */
[----:B------:R-:W-:Y:S01]  /*349b0*/  STL.64 [R1+0x3658], R20 ;  /* 0x0036581401007387 */ /* 0x000fe20000100a00 */
[----:B--2---:R-:W-:Y:S03]  /*349c0*/  HMMA.16816.F32 R4, R8, R6, R12 ;  /* 0x000000060804723c */ /* 0x004fe6000000180c */
[----:B------:R-:W2:Y:S04]  /*349d0*/  LDL.LU.64 R14, [R1+0x3780] ;  /* 0x00378000010e7983 */ /* 0x000ea80000300a00 */
[----:B------:R-:W2:-:S15]  /*349e0*/  LDL.LU.64 R12, [R1+0x3778] ;  /* 0x00377800010c7983 */ /* 0x000e9e0000300a00 */
[----:B------:R-:W-:-:S01]  /*349f0*/  NOP ;  /* 0x0000000000007918 */ /* 0x000fc20000000000 */
[----:B------:R-:W-:Y:S04]  /*34a00*/  STL.64 [R1+0x490], R4 ;  /* 0x0004900401007387 */ /* 0x000fe80000100a00 */
[----:B------:R0:W-:Y:S04]  /*34a10*/  STL.64 [R1+0x498], R6 ;  /* 0x0004980601007387 */ /* 0x0001e80000100a00 */
[----:B0-----:R-:W3:Y:S04]  /*34a20*/  LDL.LU.64 R6, [R1+0x3770] ;  /* 0x0037700001067983 */ /* 0x001ee80000300a00 */
[----:B------:R-:W3:Y:S01]  /*34a30*/  LDL.LU.64 R4, [R1+0x3768] ;  /* 0x0037680001047983 */ /* 0x000ee20000300a00 */
[----:B------:R-:W-:-:S07]  /*34a40*/  IMAD.MOV.U32 R23, RZ, RZ, R3 ;  /* 0x000000ffff177224 */ /* 0x000fce00078e0003 */
[C---:B---3--:R-:W-:Y:S06]  /*34a50*/  HMMA.16816.F32 R20, R8.reuse, R22, R4 ;  /* 0x000000160814723c */ /* 0x048fec0000001804 */
[----:B--2---:R-:W-:Y:S01]  /*34a60*/  HMMA.16816.F32 R8, R8, R26, R12 ;  /* 0x0000001a0808723c */ /* 0x004fe2000000180c */
[----:B------:R-:W2:Y:S04]  /*34a70*/  LDL.LU.64 R6, [R1+0x3760] ;  /* 0x0037600001067983 */ /* 0x000ea80000300a00 */
[----:B------:R-:W2:-:S12]  /*34a80*/  LDL.LU.64 R4, [R1+0x3758] ;  /* 0x0037580001047983 */ /* 0x000e980000300a00 */
[----:B------:R0:W-:Y:S04]  /*34a90*/  STL.64 [R1+0x480], R20 ;  /* 0x0004801401007387 */ /* 0x0001e80000100a00 */
[----:B------:R1:W-:Y:S04]  /*34aa0*/  STL.64 [R1+0x488], R22 ;  /* 0x0004881601007387 */ /* 0x0003e80000100a00 */
[----:B0-----:R-:W3:Y:S04]  /*34ab0*/  LDL.LU R20, [R1+0x630] ;  /* 0x0006300001147983 */ /* 0x001ee80000300800 */
[----:B------:R-:W-:Y:S04]  /*34ac0*/  STL.64 [R1+0xf0], R8 ;  /* 0x0000f00801007387 */ /* 0x000fe80000100a00 */
[----:B------:R-:W-:Y:S04]  /*34ad0*/  STL.64 [R1+0xf8], R10 ;  /* 0x0000f80a01007387 */ /* 0x000fe80000100a00 */
[----:B------:R-:W3:Y:S04]  /*34ae0*/  LDL.LU R21, [R1+0x634] ;  /* 0x0006340001157983 */ /* 0x000ee80000300800 */
[----:B-1----:R-:W4:Y:S04]  /*34af0*/  LDL.LU R22, [R1+0x638] ;  /* 0x0006380001167983 */ /* 0x002f280000300800 */
[----:B------:R-:W4:Y:S04]  /*34b00*/  LDL.LU R23, [R1+0x63c] ;  /* 0x00063c0001177983 */ /* 0x000f280000300800 */
[----:B------:R-:W2:Y:S04]  /*34b10*/  LDL.LU R12, [R1+0x6d0] ;  /* 0x0006d000010c7983 */ /* 0x000ea80000300800 */
[----:B------:R-:W2:Y:S04]  /*34b20*/  LDL.LU R13, [R1+0x6d4] ;  /* 0x0006d400010d7983 */ /* 0x000ea80000300800 */
[----:B------:R-:W3:Y:S04]  /*34b30*/  LDL.LU R14, [R1+0x6d8] ;  /* 0x0006d800010e7983 */ /* 0x000ee80000300800 */
[----:B------:R-:W3:Y:S04]  /*34b40*/  LDL.LU R15, [R1+0x6dc] ;  /* 0x0006dc00010f7983 */ /* 0x000ee80000300800 */
[----:B------:R-:W0:Y:S04]  /*34b50*/  LDSM.16.MT88.4 R8, [R25+UR4+0x4180] ;  /* 0x004180041908783b */ /* 0x000e280008004200 */
[----:B---3--:R1:W-:Y:S04]  /*34b60*/  STL.64 [R1+0x3720], R14 ;  /* 0x0037200e01007387 */ /* 0x0083e80000100a00 */
[----:B--2---:R-:W-:Y:S04]  /*34b70*/  STL.64 [R1+0x3718], R12 ;  /* 0x0037180c01007387 */ /* 0x004fe80000100a00 */
[----:B-1----:R-:W2:Y:S04]  /*34b80*/  LDL.64 R14, [R1+0xb8] ;  /* 0x0000b800010e7983 */ /* 0x002ea80000100a00 */
[----:B--2---:R1:W-:Y:S04]  /*34b90*/  STL.64 [R1+0x3728], R14 ;  /* 0x0037280e01007387 */ /* 0x0043e80000100a00 */
[----:B-1----:R-:W2:Y:S04]  /*34ba0*/  LDL.64 R14, [R1+0xc8] ;  /* 0x0000c800010e7983 */ /* 0x002ea80000100a00 */
[----:B--2---:R1:W-:Y:S04]  /*34bb0*/  STL.64 [R1+0x3738], R14 ;  /* 0x0037380e01007387 */ /* 0x0043e80000100a00 */
[----:B-1----:R-:W2:Y:S04]  /*34bc0*/  LDL.64 R14, [R1+0xd8] ;  /* 0x0000d800010e7983 */ /* 0x002ea80000100a00 */
[----:B--2---:R1:W-:Y:S04]  /*34bd0*/  STL.64 [R1+0x3750], R14 ;  /* 0x0037500e01007387 */ /* 0x0043e80000100a00 */
[----:B------:R-:W2:Y:S04]  /*34be0*/  LDL.LU R12, [R1+0x720] ;  /* 0x00072000010c7983 */ /* 0x000ea80000300800 */
[----:B------:R-:W2:Y:S04]  /*34bf0*/  LDL.LU R13, [R1+0x724] ;  /* 0x00072400010d7983 */ /* 0x000ea80000300800 */
[----:B-1----:R-:W2:Y:S04]  /*34c00*/  LDL.LU R14, [R1+0x728] ;  /* 0x00072800010e7983 */ /* 0x002ea80000300800 */
[----:B------:R-:W2:Y:S04]  /*34c10*/  LDL.LU R15, [R1+0x72c] ;  /* 0x00072c00010f7983 */ /* 0x000ea80000300800 */
[----:B----4-:R1:W-:Y:S04]  /*34c20*/  STL.64 [R1+0x3678], R22 ;  /* 0x0036781601007387 */ /* 0x0103e80000100a00 */
[----:B------:R3:W-:Y:S04]  /*34c30*/  STL.64 [R1+0x3670], R20 ;  /* 0x0036701401007387 */ /* 0x0007e80000100a00 */
[----:B-1----:R-:W4:Y:S04]  /*34c40*/  LDL.64 R22, [R1+0x98] ;  /* 0x0000980001167983 */ /* 0x002f280000100a00 */
[----:B----4-:R1:W-:Y:S04]  /*34c50*/  STL.64 [R1+0x3730], R22 ;  /* 0x0037301601007387 */ /* 0x0103e80000100a00 */
[----:B---3--:R-:W3:Y:S04]  /*34c60*/  LDL.LU R20, [R1+0x700] ;  /* 0x0007000001147983 */ /* 0x008ee80000300800 */
[----:B------:R-:W3:Y:S04]  /*34c70*/  LDL.LU R21, [R1+0x704] ;  /* 0x0007040001157983 */ /* 0x000ee80000300800 */
[----:B-1----:R-:W4:Y:S04]  /*34c80*/  LDL.LU R22, [R1+0x708] ;  /* 0x0007080001167983 */ /* 0x002f280000300800 */
[----:B------:R-:W4:Y:S01]  /*34c90*/  LDL.LU R23, [R1+0x70c] ;  /* 0x00070c0001177983 */ /* 0x000f220000300800 */
[----:B--2---:R-:W-:Y:S03]  /*34ca0*/  HMMA.16816.F32 R12, R4, R18, R12 ;  /* 0x00000012040c723c */ /* 0x004fe6000000180c */
[----:B----4-:R-:W-:Y:S04]  /*34cb0*/  STL.64 [R1+0x3748], R22 ;  /* 0x0037481601007387 */ /* 0x010fe80000100a00 */
[----:B---3--:R1:W-:Y:S04]  /*34cc0*/  STL.64 [R1+0x3740], R20 ;  /* 0x0037401401007387 */ /* 0x0083e80000100a00 */
[----:B-1----:R-:W2:Y:S04]  /*34cd0*/  LDL.LU R20, [R1+0x710] ;  /* 0x0007100001147983 */ /* 0x002ea80000300800 */
[----:B------:R-:W2:Y:S04]  /*34ce0*/  LDL.LU R21, [R1+0x714] ;  /* 0x0007140001157983 */ /* 0x000ea80000300800 */
[----:B------:R-:W2:Y:S04]  /*34cf0*/  LDL.LU R22, [R1+0x718] ;  /* 0x0007180001167983 */ /* 0x000ea80000300800 */
[----:B------:R-:W2:Y:S04]  /*34d00*/  LDL.LU R23, [R1+0x71c] ;  /* 0x00071c0001177983 */ /* 0x000ea80000300800 */
[----:B------:R-:W-:Y:S04]  /*34d10*/  STL.64 [R1+0x3700], R26 ;  /* 0x0037001a01007387 */ /* 0x000fe80000100a00 */
[----:B------:R1:W-:Y:S04]  /*34d20*/  STL [R1+0x36f8], R25 ;  /* 0x0036f81901007387 */ /* 0x0003e80000100800 */
[----:B------:R-:W3:Y:S04]  /*34d30*/  LDL.LU R24, [R1+0x6e0] ;  /* 0x0006e00001187983 */ /* 0x000ee80000300800 */
[----:B-1----:R-:W3:Y:S04]  /*34d40*/  LDL.LU R25, [R1+0x6e4] ;  /* 0x0006e40001197983 */ /* 0x002ee80000300800 */
[----:B------:R-:W3:Y:S04]  /*34d50*/  LDL.LU R26, [R1+0x6e8] ;  /* 0x0006e800011a7983 */ /* 0x000ee80000300800 */
[----:B------:R-:W3:Y:S04]  /*34d60*/  LDL.LU R27, [R1+0x6ec] ;  /* 0x0006ec00011b7983 */ /* 0x000ee80000300800 */
[----:B0-----:R-:W-:Y:S04]  /*34d70*/  STL.64 [R1+0x35f0], R10 ;  /* 0x0035f00a01007387 */ /* 0x001fe80000100a00 */
[----:B------:R0:W-:Y:S04]  /*34d80*/  STL.64 [R1+0x35e8], R8 ;  /* 0x0035e80801007387 */ /* 0x0001e80000100a00 */
[----:B0-----:R-:W4:Y:S04]  /*34d90*/  LDL.LU R8, [R1+0x2a0] ;  /* 0x0002a00001087983 */ /* 0x001f280000300800 */
[----:B------:R-:W4:Y:S04]  /*34da0*/  LDL.LU R9, [R1+0x2a4] ;  /* 0x0002a40001097983 */ /* 0x000f280000300800 */
[----:B------:R-:W2:Y:S04]  /*34db0*/  LDL.LU R10, [R1+0x2a8] ;  /* 0x0002a800010a7983 */ /* 0x000ea80000300800 */
[----:B------:R-:W2:Y:S04]  /*34dc0*/  LDL.LU R11, [R1+0x2ac] ;  /* 0x0002ac00010b7983 */ /* 0x000ea80000300800 */
[----:B--2---:R-:W-:Y:S04]  /*34dd0*/  STL.64 [R1+0x3688], R10 ;  /* 0x0036880a01007387 */ /* 0x004fe80000100a00 */
[----:B----4-:R-:W-:Y:S04]  /*34de0*/  STL.64 [R1+0x3680], R8 ;  /* 0x0036800801007387 */ /* 0x010fe80000100a00 */
[----:B------:R-:W-:Y:S04]  /*34df0*/  STL.64 [R1+0x460], R12 ;  /* 0x0004600c01007387 */ /* 0x000fe80000100a00 */
[----:B------:R0:W-:Y:S04]  /*34e00*/  STL.64 [R1+0x468], R14 ;  /* 0x0004680e01007387 */ /* 0x0001e80000100a00 */
[----:B0-----:R-:W2:Y:S04]  /*34e10*/  LDL.LU.64 R14, [R1+0x3750] ;  /* 0x00375000010e7983 */ /* 0x001ea80000300a00 */
[----:B------:R-:W-:Y:S04]  /*34e20*/  STL.64 [R1+0x3710], R18 ;  /* 0x0037101201007387 */ /* 0x000fe80000100a00 */
[----:B------:R0:W-:Y:S01]  /*34e30*/  STL.64 [R1+0x3708], R16 ;  /* 0x0037081001007387 */ /* 0x0001e20000100a00 */
[----:B------:R-:W-:-:S02]  /*34e40*/  IMAD.MOV.U32 R10, RZ, RZ, R2 ;  /* 0x000000ffff0a7224 */ /* 0x000fc400078e0002 */
[----:B------:R-:W-:Y:S01]  /*34e50*/  IMAD.MOV.U32 R11, RZ, RZ, R0 ;  /* 0x000000ffff0b7224 */ /* 0x000fe200078e0000 */
        /* <DEDUP_REMOVED lines=18> */
[----:B------:R-:W4:Y:S01]  /*34f80*/  LDL.LU.64 R14, [R1+0x3728] ;  /* 0x00372800010e7983 */ /* 0x000f220000300a00 */
[C---:B---3--:R-:W-:Y:S06]  /*34f90*/  HMMA.16816.F32 R24, R4.reuse, R10, R24 ;  /* 0x0000000a0418723c */ /* 0x048fec0000001818 */
[----:B----4-:R-:W-:Y:S06]  /*34fa0*/  HMMA.16816.F32 R16, R4, R14, R16 ;  /* 0x0000000e0410723c */ /* 0x010fec0000001810 */
[----:B------:R-:W-:-:S15]  /*34fb0*/  IMAD.MOV.U32 R9, RZ, RZ, R15 ;  /* 0x000000ffff097224 */ /* 0x000fde00078e000f */
[----:B------:R-:W-:-:S02]  /*34fc0*/  NOP ;  /* 0x0000000000007918 */ /* 0x000fc40000000000 */
[----:B------:R0:W-:Y:S04]  /*34fd0*/  STL.64 [R1+0x430], R16 ;  /* 0x0004301001007387 */ /* 0x0001e80000100a00 */
[----:B------:R-:W-:Y:S01]  /*34fe0*/  STL.64 [R1+0x438], R18 ;  /* 0x0004381201007387 */ /* 0x000fe20000100a00 */
[----:B0-----:R-:W-:-:S03]  /*34ff0*/  IMAD.MOV.U32 R16, RZ, RZ, R14 ;  /* 0x000000ffff107224 */ /* 0x001fc600078e000e */
[----:B------:R-:W2:Y:S04]  /*35000*/  LDL.LU.64 R14, [R1+0x3720] ;  /* 0x00372000010e7983 */ /* 0x000ea80000300a00 */
[----:B------:R-:W2:Y:S04]  /*35010*/  LDL.LU.64 R12, [R1+0x3718] ;  /* 0x00371800010c7983 */ /* 0x000ea80000300a00 */
[----:B------:R0:W-:Y:S04]  /*35020*/  STL.64 [R1+0x3698], R10 ;  /* 0x0036980a01007387 */ /* 0x0001e80000100a00 */
[----:B------:R-:W-:Y:S04]  /*35030*/  STL.64 [R1+0xb00], R24 ;  /* 0x000b001801007387 */ /* 0x000fe80000100a00 */
[----:B------:R-:W-:Y:S01]  /*35040*/  STL.64 [R1+0xb08], R26 ;  /* 0x000b081a01007387 */ /* 0x000fe20000100a00 */
[----:B0-----:R-:W-:-:S02]  /*35050*/  IMAD.MOV.U32 R10, RZ, RZ, R16 ;  /* 0x000000ffff0a7224 */ /* 0x001fc400078e0010 */
[----:B------:R-:W-:-:S05]  /*35060*/  IMAD.MOV.U32 R11, RZ, RZ, R9 ;  /* 0x000000ffff0b7224 */ /* 0x000fca00078e0009 */
[----:B------:R0:W-:Y:S02]  /*35070*/  STL.64 [R1+0x36b0], R10 ;  /* 0x0036b00a01007387 */ /* 0x0001e40000100a00 */
[----:B0-----:R-:W-:Y:S02]  /*35080*/  IMAD.MOV.U32 R10, RZ, RZ, R8 ;  /* 0x000000ffff0a7224 */ /* 0x001fe400078e0008 */
[----:B------:R-:W-:-:S05]  /*35090*/  IMAD.MOV.U32 R11, RZ, RZ, R3 ;  /* 0x000000ffff0b7224 */ /* 0x000fca00078e0003 */
[----:B------:R0:W-:Y:S02]  /*350a0*/  STL.64 [R1+0x36c8], R10 ;  /* 0x0036c80a01007387 */ /* 0x0001e40000100a00 */
[----:B0-----:R-:W-:Y:S02]  /*350b0*/  IMAD.MOV.U32 R10, RZ, RZ, R2 ;  /* 0x000000ffff0a7224 */ /* 0x001fe400078e0002 */
[----:B------:R-:W-:-:S05]  /*350c0*/  IMAD.MOV.U32 R11, RZ, RZ, R0 ;  /* 0x000000ffff0b7224 */ /* 0x000fca00078e0000 */
[----:B------:R2:W-:Y:S04]  /*350d0*/  STL.64 [R1+0x36e0], R10 ;  /* 0x0036e00a01007387 */ /* 0x0005e80000100a00 */
[----:B------:R-:W3:Y:S01]  /*350e0*/  LDL.LU R16, [R1+0x6c0] ;  /* 0x0006c00001107983 */ /* 0x000ee20000300800 */
[----:B--2---:R-:W-:-:S15]  /*350f0*/  HMMA.16816.F32 R8, R4, R22, R12 ;  /* 0x000000160408723c */ /* 0x004fde000000180c */
[----:B------:R-:W-:-:S08]  /*35100*/  NOP ;  /* 0x0000000000007918 */ /* 0x000fd00000000000 */
[----:B------:R0:W-:Y:S04]  /*35110*/  STL.64 [R1+0xaf0], R8 ;  /* 0x000af00801007387 */ /* 0x0001e80000100a00 */
[----:B------:R1:W-:Y:S04]  /*35120*/  STL.64 [R1+0xaf8], R10 ;  /* 0x000af80a01007387 */ /* 0x0003e80000100a00 */
[----:B------:R-:W3:Y:S04]  /*35130*/  LDL.LU R17, [R1+0x6c4] ;  /* 0x0006c40001117983 */ /* 0x000ee80000300800 */
[----:B------:R-:W3:Y:S04]  /*35140*/  LDL.LU R18, [R1+0x6c8] ;  /* 0x0006c80001127983 */ /* 0x000ee80000300800 */
[----:B------:R-:W3:Y:S04]  /*35150*/  LDL.LU R19, [R1+0x6cc] ;  /* 0x0006cc0001137983 */ /* 0x000ee80000300800 */
[----:B------:R-:W3:Y:S04]  /*35160*/  LDL.64 R26, [R1+0x88] ;  /* 0x00008800011a7983 */ /* 0x000ee80000100a00 */
[----:B------:R-:W2:Y:S04]  /*35170*/  LDL.LU R12, [R1+0x310] ;  /* 0x00031000010c7983 */ /* 0x000ea80000300800 */
[----:B------:R-:W2:Y:S04]  /*35180*/  LDL.LU R13, [R1+0x314] ;  /* 0x00031400010d7983 */ /* 0x000ea80000300800 */
[----:B------:R-:W2:Y:S04]  /*35190*/  LDL.LU R14, [R1+0x318] ;  /* 0x00031800010e7983 */ /* 0x000ea80000300800 */
[----:B------:R-:W2:Y:S04]  /*351a0*/  LDL.LU R15, [R1+0x31c] ;  /* 0x00031c00010f7983 */ /* 0x000ea80000300800 */
[----:B0-----:R-:W4:Y:S04]  /*351b0*/  LDL.LU R8, [R1+0x690] ;  /* 0x0006900001087983 */ /* 0x001f280000300800 */
[----:B------:R-:W4:Y:S04]  /*351c0*/  LDL.LU R9, [R1+0x694] ;  /* 0x0006940001097983 */ /* 0x000f280000300800 */
[----:B-1----:R-:W4:Y:S04]  /*351d0*/  LDL.LU R10, [R1+0x698] ;  /* 0x00069800010a7983 */ /* 0x002f280000300800 */
[----:B------:R-:W4:Y:S04]  /*351e0*/  LDL.LU R11, [R1+0x69c] ;  /* 0x00069c00010b7983 */ /* 0x000f280000300800 */
[----:B------:R0:W-:Y:S04]  /*351f0*/  STL.64 [R1+0x3690], R22 ;  /* 0x0036901601007387 */ /* 0x0001e80000100a00 */
[----:B------:R-:W3:Y:S04]  /*35200*/  LDL.LU R20, [R1+0x650] ;  /* 0x0006500001147983 */ /* 0x000ee80000300800 */
[----:B------:R-:W3:Y:S04]  /*35210*/  LDL.LU R21, [R1+0x654] ;  /* 0x0006540001157983 */ /* 0x000ee80000300800 */
[----:B0-----:R-:W2:Y:S04]  /*35220*/  LDL.LU R22, [R1+0x658] ;  /* 0x0006580001167983 */ /* 0x001ea80000300800 */
[----:B------:R-:W2:Y:S04]  /*35230*/  LDL.LU R23, [R1+0x65c] ;  /* 0x00065c0001177983 */ /* 0x000ea80000300800 */
[----:B--2---:R-:W-:Y:S04]  /*35240*/  STL.64 [R1+0x36a8], R22 ;  /* 0x0036a81601007387 */ /* 0x004fe80000100a00 */
[----:B---3--:R0:W-:Y:S04]  /*35250*/  STL.64 [R1+0x36a0], R20 ;  /* 0x0036a01401007387 */ /* 0x0081e80000100a00 */
        /* <DEDUP_REMOVED lines=9> */
[----:B------:R-:W3:Y:S04]  /*352f0*/  LDL.LU R22, [R1+0x678] ;  /* 0x0006780001167983 */ /* 0x000ee80000300800 */
[----:B------:R-:W3:Y:S01]  /*35300*/  LDL.LU R23, [R1+0x67c] ;  /* 0x00067c0001177983 */ /* 0x000ee20000300800 */
[----:B------:R-:W-:-:S02]  /*35310*/  IMAD.MOV.U32 R2, RZ, RZ, R26 ;  /* 0x000000ffff027224 */ /* 0x000fc400078e001a */
[----:B------:R-:W-:Y:S01]  /*35320*/  IMAD.MOV.U32 R0, RZ, RZ, R27 ;  /* 0x000000ffff007224 */ /* 0x000fe200078e001b */
[----:B---3--:R-:W-:Y:S04]  /*35330*/  STL.64 [R1+0x36d8], R22 ;  /* 0x0036d81601007387 */ /* 0x008fe80000100a00 */
[----:B--2---:R0:W-:Y:S04]  /*35340*/  STL.64 [R1+0x36d0], R20 ;  /* 0x0036d01401007387 */ /* 0x0041e80000100a00 */
[----:B0-----:R-:W2:Y:S04]  /*35350*/  LDL.LU R20, [R1+0x680] ;  /* 0x0006800001147983 */ /* 0x001ea80000300800 */
[----:B------:R-:W2:Y:S04]  /*35360*/  LDL.LU R21, [R1+0x684] ;  /* 0x0006840001157983 */ /* 0x000ea80000300800 */
[----:B------:R-:W2:Y:S04]  /*35370*/  LDL.LU R22, [R1+0x688] ;  /* 0x0006880001167983 */ /* 0x000ea80000300800 */
[----:B------:R-:W2:Y:S04]  /*35380*/  LDL.LU R23, [R1+0x68c] ;  /* 0x00068c0001177983 */ /* 0x000ea80000300800 */
[----:B------:R-:W-:Y:S04]  /*35390*/  STL.64 [R1+0xae0], R16 ;  /* 0x000ae01001007387 */ /* 0x000fe80000100a00 */
[----:B------:R0:W-:Y:S04]  /*353a0*/  STL.64 [R1+0xae8], R18 ;  /* 0x000ae81201007387 */ /* 0x0001e80000100a00 */
[----:B0-----:R-:W4:Y:S04]  /*353b0*/  LDL.LU.64 R18, [R1+0x3710] ;  /* 0x0037100001127983 */ /* 0x001f280000300a00 */
[----:B------:R-:W3:Y:S04]  /*353c0*/  LDL.LU.64 R16, [R1+0x3708] ;  /* 0x0037080001107983 */ /* 0x000ee80000300a00 */
[----:B------:R-:W2:Y:S04]  /*353d0*/  LDL.LU.64 R26, [R1+0x3700] ;  /* 0x00370000011a7983 */ /* 0x000ea80000300a00 */
[----:B------:R-:W4:Y:S01]  /*353e0*/  LDL.LU R25, [R1+0x36f8] ;  /* 0x0036f80001197983 */ /* 0x000f220000300800 */
[----:B--2---:R-:W-:Y:S03]  /*353f0*/  HMMA.16816.F32 R4, R4, R26, R12 ;  /* 0x0000001a0404723c */ /* 0x004fe6000000180c */
[----:B------:R-:W2:Y:S04]  /*35400*/  LDL.LU.64 R14, [R1+0x36f0] ;  /* 0x0036f000010e7983 */ /* 0x000ea80000300a00 */
[----:B------:R-:W2:-:S15]  /*35410*/  LDL.LU.64 R12, [R1+0x36e8] ;  /* 0x0036e800010c7983 */ /* 0x000e9e0000300a00 */
[----:B------:R-:W-:-:S01]  /*35420*/  NOP ;  /* 0x0000000000007918 */ /* 0x000fc20000000000 */
[----:B------:R-:W-:Y:S04]  /*35430*/  STL.64 [R1+0x6a0], R4 ;  /* 0x0006a00401007387 */ /* 0x000fe80000100a00 */
[----:B------:R-:W-:Y:S04]  /*35440*/  STL.64 [R1+0x6a8], R6 ;  /* 0x0006a80601007387 */ /* 0x000fe80000100a00 */
[----:B----4-:R-:W0:Y:S04]  /*35450*/  LDSM.16.MT88.4 R4, [R25+UR4+0x4200] ;  /* 0x004200041904783b */ /* 0x010e280008004200 */
[----:B0-----:R-:W-:Y:S04]  /*35460*/  STL.64 [R1+0x3550], R6 ;  /* 0x0035500601007387 */ /* 0x001fe80000100a00 */
[----:B------:R0:W-:Y:S04]  /*35470*/  STL.64 [R1+0x3548], R4 ;  /* 0x0035480401007387 */ /* 0x0001e80000100a00 */
[----:B0-----:R-:W4:Y:S04]  /*35480*/  LDL.LU R4, [R1+0x640] ;  /* 0x0006400001047983 */ /* 0x001f280000300800 */
[----:B------:R-:W4:Y:S04]  /*35490*/  LDL.LU R5, [R1+0x644] ;  /* 0x0006440001057983 */ /* 0x000f280000300800 */
[----:B------:R-:W4:Y:S04]  /*354a0*/  LDL.LU R6, [R1+0x648] ;  /* 0x0006480001067983 */ /* 0x000f280000300800 */
[----:B------:R-:W4:Y:S01]  /*354b0*/  LDL.LU R7, [R1+0x64c] ;  /* 0x00064c0001077983 */ /* 0x000f220000300800 */
[----:B--2---:R-:W-:-:S15]  /*354c0*/  HMMA.16816.F32 R8, R12, R18, R8 ;  /* 0x000000120c08723c */ /* 0x004fde0000001808 */
        /* <DEDUP_REMOVED lines=26> */
[----:B------:R-:W4:-:S15]  /*35670*/  LDL.LU.64 R22, [R1+0x3690] ;  /* 0x0036900001167983 */ /* 0x000f1e0000300a00 */
[----:B------:R-:W-:-:S06]  /*35680*/  NOP ;  /* 0x0000000000007918 */ /* 0x000fcc0000000000 */
[----:B------:R-:W-:Y:S04]  /*35690*/  STL.64 [R1+0x380], R8 ;  /* 0x0003800801007387 */ /* 0x000fe80000100a00 */
[----:B------:R0:W-:Y:S04]  /*356a0*/  STL.64 [R1+0x388], R10 ;  /* 0x0003880a01007387 */ /* 0x0001e80000100a00 */
[----:B0-----:R-:W2:Y:S04]  /*356b0*/  LDL.LU.64 R10, [R1+0x3688] ;  /* 0x00368800010a7983 */ /* 0x001ea80000300a00 */
[----:B------:R-:W2:Y:S01]  /*356c0*/  LDL.LU.64 R8, [R1+0x3680] ;  /* 0x0036800001087983 */ /* 0x000ea20000300a00 */
[----:B----4-:R-:W-:Y:S06]  /*356d0*/  HMMA.16816.F32 R4, R12, R22, R4 ;  /* 0x000000160c04723c */ /* 0x010fec0000001804 */
[----:B------:R-:W-:-:S02]  /*356e0*/  IMAD.MOV.U32 R3, RZ, RZ, R22 ;  /* 0x000000ffff037224 */ /* 0x000fc400078e0016 */
[----:B------:R-:W-:-:S15]  /*356f0*/  IMAD.MOV.U32 R24, RZ, RZ, R23 ;  /* 0x000000ffff187224 */ /* 0x000fde00078e0017 */
[----:B------:R0:W-:Y:S04]  /*35700*/  STL.64 [R1+0xab0], R4 ;  /* 0x000ab00401007387 */ /* 0x0001e80000100a00 */
[----:B------:R1:W-:Y:S04]  /*35710*/  STL.64 [R1+0xab8], R6 ;  /* 0x000ab80601007387 */ /* 0x0003e80000100a00 */
[----:B------:R-:W4:Y:S04]  /*35720*/  LDL.LU.64 R22, [R1+0x3678] ;  /* 0x0036780001167983 */ /* 0x000f280000300a00 */
[----:B------:R-:W4:Y:S04]  /*35730*/  LDL.LU.64 R20, [R1+0x3670] ;  /* 0x0036700001147983 */ /* 0x000f280000300a00 */
[----:B0-----:R-:W3:Y:S04]  /*35740*/  LDL.LU R4, [R1+0x4a0] ;  /* 0x0004a00001047983 */ /* 0x001ee80000300800 */
[----:B------:R-:W3:Y:S04]  /*35750*/  LDL.LU R5, [R1+0x4a4] ;  /* 0x0004a40001057983 */ /* 0x000ee80000300800 */
[----:B-1----:R-:W2:Y:S04]  /*35760*/  LDL.LU R6, [R1+0x4a8] ;  /* 0x0004a80001067983 */ /* 0x002ea80000300800 */
[----:B------:R-:W2:Y:S04]  /*35770*/  LDL.LU R7, [R1+0x4ac] ;  /* 0x0004ac0001077983 */ /* 0x000ea80000300800 */
[----:B--2---:R0:W-:Y:S04]  /*35780*/  STL.64 [R1+0x3560], R6 ;  /* 0x0035600601007387 */ /* 0x0041e80000100a00 */
[----:B---3--:R-:W-:Y:S01]  /*35790*/  STL.64 [R1+0x3558], R4 ;  /* 0x0035580401007387 */ /* 0x008fe20000100a00 */
[----:B0-----:R-:W-:-:S02]  /*357a0*/  IMAD.MOV.U32 R6, RZ, RZ, R3 ;  /* 0x000000ffff067224 */ /* 0x001fc400078e0003 */
[----:B------:R-:W-:Y:S01]  /*357b0*/  IMAD.MOV.U32 R7, RZ, RZ, R24 ;  /* 0x000000ffff077224 */ /* 0x000fe200078e0018 */
[----:B------:R-:W2:Y:S04]  /*357c0*/  LDL.LU R3, [R1+0x3668] ;  /* 0x0036680001037983 */ /* 0x000ea80000300800 */
[----:B------:R0:W-:Y:S02]  /*357d0*/  STL.64 [R1+0x3628], R6 ;  /* 0x0036280601007387 */ /* 0x0001e40000100a00 */
[----:B0-----:R-:W-:Y:S02]  /*357e0*/  IMAD.MOV.U32 R6, RZ, RZ, R2 ;  /* 0x000000ffff067224 */ /* 0x001fe400078e0002 */
[----:B------:R-:W-:-:S07]  /*357f0*/  IMAD.MOV.U32 R7, RZ, RZ, R0 ;  /* 0x000000ffff077224 */ /* 0x000fce00078e0000 */
[----:B----4-:R-:W-:Y:S01]  /*35800*/  HMMA.16816.F32 R4, R12, R6, R20 ;  /* 0x000000060c04723c */ /* 0x010fe20000001814 */
[----:B------:R-:W3:Y:S04]  /*35810*/  LDL.LU.64 R22, [R1+0x3660] ;  /* 0x0036600001167983 */ /* 0x000ee80000300a00 */
[----:B------:R-:W3:-:S15]  /*35820*/  LDL.LU.64 R20, [R1+0x3658] ;  /* 0x0036580001147983 */ /* 0x000ede0000300a00 */
[----:B------:R-:W-:-:S03]  /*35830*/  NOP ;  /* 0x0000000000007918 */ /* 0x000fc60000000000 */
[----:B------:R-:W-:Y:S04]  /*35840*/  STL.64 [R1+0x690], R4 ;  /* 0x0006900401007387 */ /* 0x000fe80000100a00 */
[----:B------:R0:W-:Y:S02]  /*35850*/  STL.64 [R1+0x698], R6 ;  /* 0x0006980601007387 */ /* 0x0001e40000100a00 */
[----:B0-----:R-:W-:Y:S02]  /*35860*/  HMMA.16816.F32 R4, R12, R26, R8 ;  /* 0x0000001a0c04723c */ /* 0x001fe40000001808 */
[----:B------:R-:W4:Y:S04]  /*35870*/  LDL.LU R8, [R1+0x560] ;  /* 0x0005600001087983 */ /* 0x000f280000300800 */
[----:B------:R-:W0:-:S15]  /*35880*/  LDSM.16.MT88.4 R12, [R25+UR4+0x4280] ;  /* 0x00428004190c783b */ /* 0x000e1e0008004200 */
[----:B------:R-:W-:-:S02]  /*35890*/  NOP ;  /* 0x0000000000007918 */ /* 0x000fc40000000000 */
[----:B------:R1:W-:Y:S04]  /*358a0*/  STL.64 [R1+0x370], R4 ;  /* 0x0003700401007387 */ /* 0x0003e80000100a00 */
[----:B------:R0:W-:Y:S04]  /*358b0*/  STL.64 [R1+0x378], R6 ;  /* 0x0003780601007387 */ /* 0x0001e80000100a00 */
[----:B------:R-:W4:Y:S04]  /*358c0*/  LDL.LU R9, [R1+0x564] ;  /* 0x0005640001097983 */ /* 0x000f280000300800 */
[----:B------:R-:W2:Y:S04]  /*358d0*/  LDL.LU R10, [R1+0x568] ;  /* 0x00056800010a7983 */ /* 0x000ea80000300800 */
[----:B------:R-:W2:Y:S04]  /*358e0*/  LDL.LU R11, [R1+0x56c] ;  /* 0x00056c00010b7983 */ /* 0x000ea80000300800 */
[----:B-1----:R-:W3:Y:S04]  /*358f0*/  LDL.LU R4, [R1+0x580] ;  /* 0x0005800001047983 */ /* 0x002ee80000300800 */
[----:B------:R-:W3:Y:S04]  /*35900*/  LDL.LU R5, [R1+0x584] ;  /* 0x0005840001057983 */ /* 0x000ee80000300800 */
[----:B0-----:R-:W4:Y:S04]  /*35910*/  LDL.LU R6, [R1+0x588] ;  /* 0x0005880001067983 */ /* 0x001f280000300800 */
[----:B------:R-:W4:Y:S04]  /*35920*/  LDL.LU R7, [R1+0x58c] ;  /* 0x00058c0001077983 */ /* 0x000f280000300800 */
[----:B----4-:R-:W-:Y:S04]  /*35930*/  STL.64 [R1+0x3638], R6 ;  /* 0x0036380601007387 */ /* 0x010fe80000100a00 */
[----:B---3--:R0:W-:Y:S04]  /*35940*/  STL.64 [R1+0x3630], R4 ;  /* 0x0036300401007387 */ /* 0x0081e80000100a00 */
[----:B0-----:R-:W3:Y:S04]  /*35950*/  LDL.LU R4, [R1+0x590] ;  /* 0x0005900001047983 */ /* 0x001ee80000300800 */
[----:B------:R-:W3:Y:S04]  /*35960*/  LDL.LU R5, [R1+0x594] ;  /* 0x0005940001057983 */ /* 0x000ee80000300800 */
[----:B------:R-:W4:Y:S04]  /*35970*/  LDL.LU R6, [R1+0x598] ;  /* 0x0005980001067983 */ /* 0x000f280000300800 */
[----:B------:R-:W4:Y:S04]  /*35980*/  LDL.LU R7, [R1+0x59c] ;  /* 0x00059c0001077983 */ /* 0x000f280000300800 */
[----:B----4-:R0:W-:Y:S04]  /*35990*/  STL.64 [R1+0x3648], R6 ;  /* 0x0036480601007387 */ /* 0x0101e80000100a00 */
[----:B---3--:R1:W-:Y:S04]  /*359a0*/  STL.64 [R1+0x3640], R4 ;  /* 0x0036400401007387 */ /* 0x0083e80000100a00 */
[----:B0-----:R-:W3:Y:S04]  /*359b0*/  LDL.64 R6, [R1+0xd8] ;  /* 0x0000d80001067983 */ /* 0x001ee80000100a00 */
[----:B---3--:R0:W-:Y:S04]  /*359c0*/  STL.64 [R1+0x3650], R6 ;  /* 0x0036500601007387 */ /* 0x0081e80000100a00 */
[----:B-1----:R-:W3:Y:S04]  /*359d0*/  LDL.LU R4, [R1+0x5b0] ;  /* 0x0005b00001047983 */ /* 0x002ee80000300800 */
[----:B------:R-:W3:Y:S04]  /*359e0*/  LDL.LU R5, [R1+0x5b4] ;  /* 0x0005b40001057983 */ /* 0x000ee80000300800 */
[----:B0-----:R-:W3:Y:S04]  /*359f0*/  LDL.LU R6, [R1+0x5b8] ;  /* 0x0005b80001067983 */ /* 0x001ee80000300800 */
[----:B------:R-:W3:Y:S04]  /*35a00*/  LDL.LU R7, [R1+0x5bc] ;  /* 0x0005bc0001077983 */ /* 0x000ee80000300800 */
[----:B--2---:R0:W-:Y:S04]  /*35a10*/  STL.64 [R1+0x3620], R10 ;  /* 0x0036200a01007387 */ /* 0x0041e80000100a00 */
[----:B------:R-:W-:Y:S04]  /*35a20*/  STL.64 [R1+0x3618], R8 ;  /* 0x0036180801007387 */ /* 0x000fe80000100a00 */
[----:B0-----:R-:W2:Y:S04]  /*35a30*/  LDL.64 R10, [R1+0xb8] ;  /* 0x0000b800010a7983 */ /* 0x001ea80000100a00 */
[----:B------:R0:W-:Y:S04]  /*35a40*/  STL.64 [R1+0x34c0], R14 ;  /* 0x0034c00e01007387 */ /* 0x0001e80000100a00 */
[----:B------:R-:W-:Y:S04]  /*35a50*/  STL.64 [R1+0x34b8], R12 ;  /* 0x0034b80c01007387 */ /* 0x000fe80000100a00 */
[----:B0-----:R-:W4:Y:S01]  /*35a60*/  LDL.64 R14, [R1+0xc8] ;  /* 0x0000c800010e7983 */ /* 0x001f220000100a00 */
[----:B---3--:R-:W-:-:S15]  /*35a70*/  HMMA.16816.F32 R4, R20, R18, R4 ;  /* 0x000000121404723c */ /* 0x008fde0000001804 */
[----:B------:R-:W-:-:S08]  /*35a80*/  NOP ;  /* 0x0000000000007918 */ /* 0x000fd00000000000 */
[----:B------:R-:W-:Y:S04]  /*35a90*/  STL.64 [R1+0x660], R4 ;  /* 0x0006600401007387 */ /* 0x000fe80000100a00 */
[----:B------:R0:W-:Y:S04]  /*35aa0*/  STL.64 [R1+0x668], R6 ;  /* 0x0006680601007387 */ /* 0x0001e80000100a00 */
[----:B0-----:R-:W3:Y:S04]  /*35ab0*/  LDL.LU.64 R6, [R1+0x3650] ;  /* 0x0036500001067983 */ /* 0x001ee80000300a00 */
[----:B------:R-:W-:Y:S04]  /*35ac0*/  STL.64 [R1+0x3600], R18 ;  /* 0x0036001201007387 */ /* 0x000fe80000100a00 */
[----:B------:R0:W-:Y:S04]  /*35ad0*/  STL.64 [R1+0x35f8], R16 ;  /* 0x0035f81001007387 */ /* 0x0001e80000100a00 */
[----:B0-----:R-:W3:Y:S04]  /*35ae0*/  LDL.LU R16, [R1+0x5a0] ;  /* 0x0005a00001107983 */ /* 0x001ee80000300800 */
[----:B------:R-:W3:Y:S04]  /*35af0*/  LDL.LU R17, [R1+0x5a4] ;  /* 0x0005a40001117983 */ /* 0x000ee80000300800 */
[----:B------:R-:W3:Y:S04]  /*35b00*/  LDL.LU R18, [R1+0x5a8] ;  /* 0x0005a80001127983 */ /* 0x000ee80000300800 */
[----:B------:R-:W3:Y:S02]  /*35b10*/  LDL.LU R19, [R1+0x5ac] ;  /* 0x0005ac0001137983 */ /* 0x000ee40000300800 */
[----:B---3--:R-:W-:Y:S06]  /*35b20*/  HMMA.16816.F32 R16, R20, R6, R16 ;  /* 0x000000061410723c */ /* 0x008fec0000001810 */
[----:B------:R-:W-:-:S15]  /*35b30*/  IMAD.MOV.U32 R2, RZ, RZ, R7 ;  /* 0x000000ffff027224 */ /* 0x000fde00078e0007 */
[----:B------:R-:W-:-:S02]  /*35b40*/  NOP ;  /* 0x0000000000007918 */ /* 0x000fc40000000000 */
[----:B------:R0:W-:Y:S04]  /*35b50*/  STL.64 [R1+0x650], R16 ;  /* 0x0006501001007387 */ /* 0x0001e80000100a00 */
[----:B------:R-:W-:Y:S01]  /*35b60*/  STL.64 [R1+0x658], R18 ;  /* 0x0006581201007387 */ /* 0x000fe20000100a00 */
[----:B0-----:R-:W-:-:S03]  /*35b70*/  IMAD.MOV.U32 R16, RZ, RZ, R6 ;  /* 0x000000ffff107224 */ /* 0x001fc600078e0006 */
[----:B------:R-:W3:Y:S04]  /*35b80*/  LDL.LU.64 R6, [R1+0x3648] ;  /* 0x0036480001067983 */ /* 0x000ee80000300a00 */
[----:B------:R-:W3:Y:S01]  /*35b90*/  LDL.LU.64 R4, [R1+0x3640] ;  /* 0x0036400001047983 */ /* 0x000ee20000300a00 */
[----:B----4-:R-:W-:Y:S02]  /*35ba0*/  IMAD.MOV.U32 R24, RZ, RZ, R15 ;  /* 0x000000ffff187224 */ /* 0x010fe400078e000f */
[----:B------:R-:W-:Y:S01]  /*35bb0*/  IMAD.MOV.U32 R0, RZ, RZ, R14 ;  /* 0x000000ffff007224 */ /* 0x000fe200078e000e */
[----:B---3--:R-:W-:-:S15]  /*35bc0*/  HMMA.16816.F32 R4, R20, R14, R4 ;  /* 0x0000000e1404723c */ /* 0x008fde0000001804 */
[----:B------:R-:W-:-:S08]  /*35bd0*/  NOP ;  /* 0x0000000000007918 */ /* 0x000fd00000000000 */
[----:B------:R-:W-:Y:S04]  /*35be0*/  STL.64 [R1+0xa70], R4 ;  /* 0x000a700401007387 */ /* 0x000fe80000100a00 */
[----:B------:R0:W-:Y:S04]  /*35bf0*/  STL.64 [R1+0xa78], R6 ;  /* 0x000a780601007387 */ /* 0x0001e80000100a00 */
[----:B0-----:R-:W2:Y:S04]  /*35c00*/  LDL.LU.64 R6, [R1+0x3638] ;  /* 0x0036380001067983 */ /* 0x001ea80000300a00 */
[----:B------:R-:W2:Y:S04]  /*35c10*/  LDL.LU.64 R4, [R1+0x3630] ;  /* 0x0036300001047983 */ /* 0x000ea80000300a00 */
[----:B------:R-:W-:Y:S04]  /*35c20*/  STL.64 [R1+0x3610], R26 ;  /* 0x0036101a01007387 */ /* 0x000fe80000100a00 */
[----:B------:R0:W-:Y:S04]  /*35c30*/  STL.64 [R1+0x3608], R24 ;  /* 0x0036081801007387 */ /* 0x0001e80000100a00 */
[----:B0-----:R-:W3:Y:S04]  /*35c40*/  LDL.LU R24, [R1+0x570] ;  /* 0x0005700001187983 */ /* 0x001ee80000300800 */
[----:B------:R-:W3:Y:S04]  /*35c50*/  LDL.LU R25, [R1+0x574] ;  /* 0x0005740001197983 */ /* 0x000ee80000300800 */
[----:B------:R-:W3:Y:S04]  /*35c60*/  LDL.LU R26, [R1+0x578] ;  /* 0x00057800011a7983 */ /* 0x000ee80000300800 */
[----:B------:R-:W3:Y:S04]  /*35c70*/  LDL.LU R27, [R1+0x57c] ;  /* 0x00057c00011b7983 */ /* 0x000ee80000300800 */
[----:B------:R-:W4:Y:S04]  /*35c80*/  LDL.LU R12, [R1+0x230] ;  /* 0x00023000010c7983 */ /* 0x000f280000300800 */
        /* <DEDUP_REMOVED lines=9> */
[----:B------:R-:W-:Y:S03]  /*35d20*/  HMMA.16816.F32 R4, R20, R10, R4 ;  /* 0x0000000a1404723c */ /* 0x000fe60000001804 */
[----:B----4-:R0:W-:Y:S04]  /*35d30*/  STL.64 [R1+0x3580], R14 ;  /* 0x0035800e01007387 */ /* 0x0101e80000100a00 */
[----:B--2---:R-:W-:Y:S04]  /*35d40*/  STL.64 [R1+0x3578], R12 ;  /* 0x0035780c01007387 */ /* 0x004fe80000100a00 */
[----:B0-----:R-:W3:-:S12]  /*35d50*/  LDL.64 R14, [R1+0xa8] ;  /* 0x0000a800010e7983 */ /* 0x001ed80000100a00 */
[----:B------:R0:W-:Y:S04]  /*35d60*/  STL.64 [R1+0xa60], R4 ;  /* 0x000a600401007387 */ /* 0x0001e80000100a00 */
[----:B------:R1:W-:Y:S01]  /*35d70*/  STL.64 [R1+0xa68], R6 ;  /* 0x000a680601007387 */ /* 0x0003e20000100a00 */
[----:B0-----:R-:W-:-:S03]  /*35d80*/  IMAD.MOV.U32 R5, RZ, RZ, R10 ;  /* 0x000000ffff057224 */ /* 0x001fc600078e000a */
[----:B-1----:R-:W2:Y:S01]  /*35d90*/  LDL.LU.64 R6, [R1+0x3628] ;  /* 0x0036280001067983 */ /* 0x002ea20000300a00 */
[----:B------:R-:W-:-:S03]  /*35da0*/  IMAD.MOV.U32 R4, RZ, RZ, R11 ;  /* 0x000000ffff047224 */ /* 0x000fc600078e000b */
[----:B------:R-:W2:Y:S04]  /*35db0*/  LDL.LU.64 R10, [R1+0x3620] ;  /* 0x00362000010a7983 */ /* 0x000ea80000300a00 */
[----:B------:R-:W2:Y:S01]  /*35dc0*/  LDL.LU.64 R8, [R1+0x3618] ;  /* 0x0036180001087983 */ /* 0x000ea20000300a00 */
[C---:B---3--:R-:W-:Y:S06]  /*35dd0*/  HMMA.16816.F32 R24, R20.reuse, R14, R24 ;  /* 0x0000000e1418723c */ /* 0x048fec0000001818 */
[----:B--2---:R-:W-:Y:S01]  /*35de0*/  HMMA.16816.F32 R8, R20, R6, R8 ;  /* 0x000000061408723c */ /* 0x004fe20000001808 */
[----:B------:R-:W-:-:S15]  /*35df0*/  STL.64 [R1+0x3590], R14 ;  /* 0x0035900e01007387 */ /* 0x000fde0000100a00 */
[----:B------:R-:W-:-:S01]  /*35e00*/  NOP ;  /* 0x0000000000007918 */ /* 0x000fc20000000000 */
[----:B------:R0:W-:Y:S04]  /*35e10*/  STL.64 [R1+0xa50], R24 ;  /* 0x000a501801007387 */ /* 0x0001e80000100a00 */
[----:B------:R1:W-:Y:S04]  /*35e20*/  STL.64 [R1+0xa58], R26 ;  /* 0x000a581a01007387 */ /* 0x0003e80000100a00 */
[----:B0-----:R-:W2:Y:S04]  /*35e30*/  LDL.LU R24, [R1+0x550] ;  /* 0x0005500001187983 */ /* 0x001ea80000300800 */
[----:B------:R-:W-:Y:S04]  /*35e40*/  STL.64 [R1+0xa40], R8 ;  /* 0x000a400801007387 */ /* 0x000fe80000100a00 */
[----:B------:R-:W-:Y:S04]  /*35e50*/  STL.64 [R1+0xa48], R10 ;  /* 0x000a480a01007387 */ /* 0x000fe80000100a00 */
[----:B------:R-:W2:Y:S04]  /*35e60*/  LDL.LU R25, [R1+0x554] ;  /* 0x0005540001197983 */ /* 0x000ea80000300800 */
[----:B-1----:R-:W2:Y:S04]  /*35e70*/  LDL.LU R26, [R1+0x558] ;  /* 0x00055800011a7983 */ /* 0x002ea80000300800 */
[----:B------:R-:W2:Y:S04]  /*35e80*/  LDL.LU R27, [R1+0x55c] ;  /* 0x00055c00011b7983 */ /* 0x000ea80000300800 */
[----:B------:R-:W2:Y:S01]  /*35e90*/  LDL.64 R18, [R1+0x88] ;  /* 0x0000880001127983 */ /* 0x000ea20000100a00 */
[----:B------:R-:W-:-:S03]  /*35ea0*/  IMAD.MOV.U32 R15, RZ, RZ, R4 ;  /* 0x000000ffff0f7224 */ /* 0x000fc600078e0004 */
[----:B------:R0:W-:Y:S01]  /*35eb0*/  STL.64 [R1+0x3588], R6 ;  /* 0x0035880601007387 */ /* 0x0001e20000100a00 */
[----:B------:R-:W-:-:S03]  /*35ec0*/  IMAD.MOV.U32 R14, RZ, RZ, R5 ;  /* 0x000000ffff0e7224 */ /* 0x000fc600078e0005 */
[----:B------:R-:W3:Y:S04]  /*35ed0*/  LDL.LU R4, [R1+0x4c0] ;  /* 0x0004c00001047983 */ /* 0x000ee80000300800 */
[----:B------:R-:W3:Y:S04]  /*35ee0*/  LDL.LU R5, [R1+0x4c4] ;  /* 0x0004c40001057983 */ /* 0x000ee80000300800 */
[----:B0-----:R-:W4:Y:S04]  /*35ef0*/  LDL.LU R6, [R1+0x4c8] ;  /* 0x0004c80001067983 */ /* 0x001f280000300800 */
[----:B------:R-:W4:Y:S04]  /*35f00*/  LDL.LU R7, [R1+0x4cc] ;  /* 0x0004cc0001077983 */ /* 0x000f280000300800 */
[----:B------:R-:W2:Y:S04]  /*35f10*/  LDL.LU R8, [R1+0x280] ;  /* 0x0002800001087983 */ /* 0x000ea80000300800 */
[----:B------:R-:W2:Y:S04]  /*35f20*/  LDL.LU R9, [R1+0x284] ;  /* 0x0002840001097983 */ /* 0x000ea80000300800 */
[----:B------:R-:W2:Y:S04]  /*35f30*/  LDL.LU R10, [R1+0x288] ;  /* 0x00028800010a7983 */ /* 0x000ea80000300800 */
[----:B------:R-:W2:Y:S04]  /*35f40*/  LDL.LU R11, [R1+0x28c] ;  /* 0x00028c00010b7983 */ /* 0x000ea80000300800 */
        /* <DEDUP_REMOVED lines=22> */
[----:B------:R-:W-:Y:S04]  /*360b0*/  STL.64 [R1+0xa30], R24 ;  /* 0x000a301801007387 */ /* 0x000fe80000100a00 */
[----:B------:R0:W-:Y:S04]  /*360c0*/  STL.64 [R1+0xa38], R26 ;  /* 0x000a381a01007387 */ /* 0x0001e80000100a00 */
[----:B0-----:R-:W3:Y:S01]  /*360d0*/  LDL.LU.64 R26, [R1+0x3610] ;  /* 0x00361000011a7983 */ /* 0x001ee20000300a00 */
[----:B------:R-:W-:-:S03]  /*360e0*/  IMAD.MOV.U32 R12, RZ, RZ, R18 ;  /* 0x000000ffff0c7224 */ /* 0x000fc600078e0012 */
[----:B------:R-:W4:Y:S01]  /*360f0*/  LDL.LU.64 R24, [R1+0x3608] ;  /* 0x0036080001187983 */ /* 0x000f220000300a00 */
[----:B------:R-:W-:-:S03]  /*36100*/  IMAD.MOV.U32 R2, RZ, RZ, R19 ;  /* 0x000000ffff027224 */ /* 0x000fc600078e0013 */
[----:B------:R-:W2:Y:S04]  /*36110*/  LDL.LU.64 R18, [R1+0x3600] ;  /* 0x0036000001127983 */ /* 0x000ea80000300a00 */
[----:B------:R-:W4:Y:S04]  /*36120*/  LDL.LU.64 R16, [R1+0x35f8] ;  /* 0x0035f80001107983 */ /* 0x000f280000300a00 */
[----:B------:R-:W-:Y:S04]  /*36130*/  STL.64 [R1+0x35d0], R14 ;  /* 0x0035d00e01007387 */ /* 0x000fe80000100a00 */
[----:B------:R0:W-:Y:S04]  /*36140*/  STL [R1+0x35c8], R12 ;  /* 0x0035c80c01007387 */ /* 0x0001e80000100800 */
[----:B0-----:R-:W4:Y:S04]  /*36150*/  LDL.LU R12, [R1+0x250] ;  /* 0x00025000010c7983 */ /* 0x001f280000300800 */
[----:B------:R-:W4:Y:S04]  /*36160*/  LDL.LU R13, [R1+0x254] ;  /* 0x00025400010d7983 */ /* 0x000f280000300800 */
[----:B------:R-:W4:Y:S04]  /*36170*/  LDL.LU R14, [R1+0x258] ;  /* 0x00025800010e7983 */ /* 0x000f280000300800 */
[----:B------:R-:W4:Y:S01]  /*36180*/  LDL.LU R15, [R1+0x25c] ;  /* 0x00025c00010f7983 */ /* 0x000f220000300800 */
[----:B---3--:R-:W-:Y:S03]  /*36190*/  HMMA.16816.F32 R20, R20, R26, R8 ;  /* 0x0000001a1414723c */ /* 0x008fe60000001808 */
[----:B------:R-:W2:Y:S04]  /*361a0*/  LDL.LU.64 R10, [R1+0x35f0] ;  /* 0x0035f000010a7983 */ /* 0x000ea80000300a00 */
[----:B------:R-:W2:-:S15]  /*361b0*/  LDL.LU.64 R8, [R1+0x35e8] ;  /* 0x0035e80001087983 */ /* 0x000e9e0000300a00 */
[----:B------:R-:W-:-:S01]  /*361c0*/  NOP ;  /* 0x0000000000007918 */ /* 0x000fc20000000000 */
[----:B------:R-:W-:Y:S04]  /*361d0*/  STL.64 [R1+0x280], R20 ;  /* 0x0002801401007387 */ /* 0x000fe80000100a00 */
[----:B------:R0:W-:Y:S02]  /*361e0*/  STL.64 [R1+0x288], R22 ;  /* 0x0002881601007387 */ /* 0x0001e40000100a00 */
[----:B0-----:R-:W-:Y:S02]  /*361f0*/  IMAD.MOV.U32 R22, RZ, RZ, R0 ;  /* 0x000000ffff167224 */ /* 0x001fe400078e0000 */
[----:B------:R-:W3:Y:S01]  /*36200*/  LDL.LU R0, [R1+0x35e0] ;  /* 0x0035e00001007983 */ /* 0x000ee20000300800 */
[----:B--2---:R-:W-:-:S15]  /*36210*/  HMMA.16816.F32 R4, R8, R18, R4 ;  /* 0x000000120804723c */ /* 0x004fde0000001804 */
[----:B------:R-:W-:-:S08]  /*36220*/  NOP ;  /* 0x0000000000007918 */ /* 0x000fd00000000000 */
[----:B------:R-:W-:Y:S04]  /*36230*/  STL.64 [R1+0xa00], R4 ;  /* 0x000a000401007387 */ /* 0x000fe80000100a00 */
[----:B------:R0:W-:Y:S04]  /*36240*/  STL.64 [R1+0xa08], R6 ;  /* 0x000a080601007387 */ /* 0x0001e80000100a00 */
[----:B0-----:R-:W4:Y:S02]  /*36250*/  LDL.LU.64 R6, [R1+0x35d8] ;  /* 0x0035d80001067983 */ /* 0x001f240000300a00 */
[----:B----4-:R-:W-:Y:S02]  /*36260*/  HMMA.16816.F32 R4, R8, R6, R12 ;  /* 0x000000060804723c */ /* 0x010fe4000000180c */
[----:B------:R-:W2:Y:S04]  /*36270*/  LDL.LU.64 R14, [R1+0x35d0] ;  /* 0x0035d000010e7983 */ /* 0x000ea80000300a00 */
[----:B------:R-:W4:-:S15]  /*36280*/  LDL.LU R12, [R1+0x35c8] ;  /* 0x0035c800010c7983 */ /* 0x000f1e0000300800 */
[----:B------:R-:W-:-:S02]  /*36290*/  NOP ;  /* 0x0000000000007918 */ /* 0x000fc40000000000 */
[----:B------:R-:W-:Y:S04]  /*362a0*/  STL.64 [R1+0x9f0], R4 ;  /* 0x0009f00401007387 */ /* 0x000fe80000100a00 */
[----:B------:R0:W-:Y:S04]  /*362b0*/  STL.64 [R1+0x9f8], R6 ;  /* 0x0009f80601007387 */ /* 0x0001e80000100a00 */
[----:B0-----:R-:W3:Y:S04]  /*362c0*/  LDL.LU.64 R6, [R1+0x35c0] ;  /* 0x0035c00001067983 */ /* 0x001ee80000300a00 */
[----:B------:R-:W3:Y:S01]  /*362d0*/  LDL.LU.64 R4, [R1+0x35b8] ;  /* 0x0035b80001047983 */ /* 0x000ee20000300a00 */
[----:B------:R-:W-:-:S07]  /*362e0*/  IMAD.MOV.U32 R23, RZ, RZ, R24 ;  /* 0x000000ffff177224 */ /* 0x000fce00078e0018 */
[----:B---3--:R-:W-:Y:S01]  /*362f0*/  HMMA.16816.F32 R20, R8, R22, R4 ;  /* 0x000000160814723c */ /* 0x008fe20000001804 */
[----:B------:R-:W2:Y:S04]  /*36300*/  LDL.LU.64 R6, [R1+0x35b0] ;  /* 0x0035b00001067983 */ /* 0x000ea80000300a00 */
[----:B------:R-:W2:-:S15]  /*36310*/  LDL.LU.64 R4, [R1+0x35a8] ;  /* 0x0035a80001047983 */ /* 0x000e9e0000300a00 */
[----:B------:R-:W-:-:S03]  /*36320*/  NOP ;  /* 0x0000000000007918 */ /* 0x000fc60000000000 */
[----:B------:R-:W-:Y:S04]  /*36330*/  STL.64 [R1+0x9e0], R20 ;  /* 0x0009e01401007387 */ /* 0x000fe80000100a00 */
[----:B------:R-:W-:Y:S04]  /*36340*/  STL.64 [R1+0x9e8], R22 ;  /* 0x0009e81601007387 */ /* 0x000fe80000100a00 */
[----:B------:R-:W0:Y:S04]  /*36350*/  LDSM.16.MT88.4 R20, [R25+UR4+0x4300] ;  /* 0x004300041914783b */ /* 0x000e280008004200 */
[----:B0-----:R4:W-:Y:S02]  /*36360*/  STL.64 [R1+0x3430], R22 ;  /* 0x0034301601007387 */ /* 0x0019e40000100a00 */
[----:B----4-:R-:W-:-:S02]  /*36370*/  IMAD.MOV.U32 R22, RZ, RZ, R12 ;  /* 0x000000ffff167224 */ /* 0x010fc400078e000c */
[----:B------:R-:W-:Y:S01]  /*36380*/  STL.64 [R1+0x3428], R20 ;  /* 0x0034281401007387 */ /* 0x000fe20000100a00 */
[----:B--2---:R-:W-:Y:S03]  /*36390*/  HMMA.16816.F32 R12, R8, R14, R4 ;  /* 0x0000000e080c723c */ /* 0x004fe60000001804 */
[----:B------:R-:W2:Y:S04]  /*363a0*/  LDL.LU.64 R6, [R1+0x35a0] ;  /* 0x0035a00001067983 */ /* 0x000ea80000300a00 */
[----:B------:R-:W2:-:S15]  /*363b0*/  LDL.LU.64 R4, [R1+0x3598] ;  /* 0x0035980001047983 */ /* 0x000e9e0000300a00 */
[----:B------:R-:W-:-:S01]  /*363c0*/  NOP ;  /* 0x0000000000007918 */ /* 0x000fc20000000000 */
        /* <DEDUP_REMOVED lines=24> */
[----:B0-----:R-:W3:Y:S04]  /*36550*/  LDL.LU.64 R6, [R1+0x3550] ;  /* 0x0035500001067983 */ /* 0x001ee80000300a00 */
[----:B------:R-:W3:Y:S04]  /*36560*/  LDL.LU.64 R4, [R1+0x3548] ;  /* 0x0035480001047983 */ /* 0x000ee80000300a00 */
[----:B------:R0:W-:Y:S04]  /*36570*/  STL.64 [R1+0x3530], R22 ;  /* 0x0035301601007387 */ /* 0x0001e80000100a00 */
[----:B------:R-:W4:Y:S04]  /*36580*/  LDL.LU R20, [R1+0x200] ;  /* 0x0002000001147983 */ /* 0x000f280000300800 */
[----:B------:R-:W4:Y:S04]  /*36590*/  LDL.LU R21, [R1+0x204] ;  /* 0x0002040001157983 */ /* 0x000f280000300800 */
[----:B0-----:R-:W3:Y:S04]  /*365a0*/  LDL.LU R22, [R1+0x208] ;  /* 0x0002080001167983 */ /* 0x001ee80000300800 */
[----:B------:R-:W3:Y:S01]  /*365b0*/  LDL.LU R23, [R1+0x20c] ;  /* 0x00020c0001177983 */ /* 0x000ee20000300800 */
[----:B--2---:R-:W-:Y:S03]  /*365c0*/  HMMA.16816.F32 R8, R8, R26, R12 ;  /* 0x0000001a0808723c */ /* 0x004fe6000000180c */
[----:B---3--:R-:W-:Y:S04]  /*365d0*/  STL.64 [R1+0x3540], R22 ;  /* 0x0035401601007387 */ /* 0x008fe80000100a00 */
[----:B----4-:R0:W-:Y:S04]  /*365e0*/  STL.64 [R1+0x3538], R20 ;  /* 0x0035381401007387 */ /* 0x0101e80000100a00 */
[----:B0-----:R-:W2:Y:S04]  /*365f0*/  LDL.LU R20, [R1+0x210] ;  /* 0x0002100001147983 */ /* 0x001ea80000300800 */
[----:B------:R-:W2:Y:S04]  /*36600*/  LDL.LU R21, [R1+0x214] ;  /* 0x0002140001157983 */ /* 0x000ea80000300800 */
[----:B------:R-:W2:Y:S04]  /*36610*/  LDL.LU R22, [R1+0x218] ;  /* 0x0002180001167983 */ /* 0x000ea80000300800 */
[----:B------:R-:W2:Y:S04]  /*36620*/  LDL.LU R23, [R1+0x21c] ;  /* 0x00021c0001177983 */ /* 0x000ea80000300800 */
[----:B------:R-:W3:Y:S04]  /*36630*/  LDL.LU R12, [R1+0x1f0] ;  /* 0x0001f000010c7983 */ /* 0x000ee80000300800 */
[----:B------:R-:W-:Y:S04]  /*36640*/  STL.64 [R1+0x240], R8 ;  /* 0x0002400801007387 */ /* 0x000fe80000100a00 */
[----:B------:R0:W-:Y:S04]  /*36650*/  STL.64 [R1+0x248], R10 ;  /* 0x0002480a01007387 */ /* 0x0001e80000100a00 */
[----:B------:R-:W3:Y:S04]  /*36660*/  LDL.LU R13, [R1+0x1f4] ;  /* 0x0001f400010d7983 */ /* 0x000ee80000300800 */
[----:B------:R-:W4:Y:S04]  /*36670*/  LDL.LU R14, [R1+0x1f8] ;  /* 0x0001f800010e7983 */ /* 0x000f280000300800 */
[----:B------:R-:W4:Y:S01]  /*36680*/  LDL.LU R15, [R1+0x1fc] ;  /* 0x0001fc00010f7983 */ /* 0x000f220000300800 */
[C---:B--2---:R-:W-:Y:S03]  /*36690*/  HMMA.16816.F32 R20, R4.reuse, R18, R20 ;  /* 0x000000120414723c */ /* 0x044fe60000001814 */
[----:B----4-:R1:W-:Y:S04]  /*366a0*/  STL.64 [R1+0x3528], R14 ;  /* 0x0035280e01007387 */ /* 0x0103e80000100a00 */
[----:B---3--:R-:W-:Y:S04]  /*366b0*/  STL.64 [R1+0x3520], R12 ;  /* 0x0035200c01007387 */ /* 0x008fe80000100a00 */
[----:B0-----:R-:W2:Y:S04]  /*366c0*/  LDL.64 R10, [R1+0xc8] ;  /* 0x0000c800010a7983 */ /* 0x001ea80000100a00 */
[----:B-1----:R-:W3:Y:S04]  /*366d0*/  LDL.64 R14, [R1+0xd8] ;  /* 0x0000d800010e7983 */ /* 0x002ee80000100a00 */
[----:B------:R-:W-:Y:S04]  /*366e0*/  STL.64 [R1+0x34c8], R26 ;  /* 0x0034c81a01007387 */ /* 0x000fe80000100a00 */
[----:B------:R-:W-:Y:S04]  /*366f0*/  STL.64 [R1+0x590], R20 ;  /* 0x0005901401007387 */ /* 0x000fe80000100a00 */
[----:B------:R0:W-:Y:S04]  /*36700*/  STL.64 [R1+0x598], R22 ;  /* 0x0005981601007387 */ /* 0x0001e80000100a00 */
[----:B0-----:R-:W3:Y:S04]  /*36710*/  LDL.LU.64 R22, [R1+0x3540] ;  /* 0x0035400001167983 */ /* 0x001ee80000300a00 */
[----:B------:R-:W3:Y:S04]  /*36720*/  LDL.LU.64 R20, [R1+0x3538] ;  /* 0x0035380001147983 */ /* 0x000ee80000300a00 */
[----:B------:R-:W-:Y:S04]  /*36730*/  STL.64 [R1+0x34d8], R18 ;  /* 0x0034d81201007387 */ /* 0x000fe80000100a00 */
[----:B------:R0:W-:Y:S04]  /*36740*/  STL.64 [R1+0x34d0], R16 ;  /* 0x0034d01001007387 */ /* 0x0001e80000100a00 */
[----:B0-----:R-:W4:Y:S04]  /*36750*/  LDL.LU R16, [R1+0x400] ;  /* 0x0004000001107983 */ /* 0x001f280000300800 */
[----:B------:R-:W4:Y:S04]  /*36760*/  LDL.LU R17, [R1+0x404] ;  /* 0x0004040001117983 */ /* 0x000f280000300800 */
[----:B------:R-:W2:Y:S04]  /*36770*/  LDL.LU R18, [R1+0x408] ;  /* 0x0004080001127983 */ /* 0x000ea80000300800 */
[----:B------:R-:W2:Y:S01]  /*36780*/  LDL.LU R19, [R1+0x40c] ;  /* 0x00040c0001137983 */ /* 0x000ea20000300800 */
[----:B---3--:R-:W-:Y:S03]  /*36790*/  HMMA.16816.F32 R20, R4, R14, R20 ;  /* 0x0000000e0414723c */ /* 0x008fe60000001814 */
[----:B--2---:R0:W-:Y:S04]  /*367a0*/  STL.64 [R1+0x34e8], R18 ;  /* 0x0034e81201007387 */ /* 0x0041e80000100a00 */
[----:B----4-:R-:W-:Y:S01]  /*367b0*/  STL.64 [R1+0x34e0], R16 ;  /* 0x0034e01001007387 */ /* 0x010fe20000100a00 */
[----:B0-----:R-:W-:-:S02]  /*367c0*/  IMAD.MOV.U32 R18, RZ, RZ, R24 ;  /* 0x000000ffff127224 */ /* 0x001fc400078e0018 */
[----:B------:R-:W-:-:S05]  /*367d0*/  IMAD.MOV.U32 R19, RZ, RZ, R2 ;  /* 0x000000ffff137224 */ /* 0x000fca00078e0002 */
[----:B------:R0:W-:Y:S04]  /*367e0*/  STL.64 [R1+0x3500], R18 ;  /* 0x0035001201007387 */ /* 0x0001e80000100a00 */
[----:B0-----:R-:W2:Y:S04]  /*367f0*/  LDL.64 R18, [R1+0xb8] ;  /* 0x0000b80001127983 */ /* 0x001ea80000100a00 */
[----:B------:R-:W-:Y:S04]  /*36800*/  STL.64 [R1+0x580], R20 ;  /* 0x0005801401007387 */ /* 0x000fe80000100a00 */
[----:B------:R0:W-:Y:S04]  /*36810*/  STL.64 [R1+0x588], R22 ;  /* 0x0005881601007387 */ /* 0x0001e80000100a00 */
[----:B0-----:R-:W3:Y:S01]  /*36820*/  LDL.LU.64 R22, [R1+0x3530] ;  /* 0x0035300001167983 */ /* 0x001ee20000300a00 */
[----:B------:R-:W-:-:S02]  /*36830*/  IMAD.MOV.U32 R20, RZ, RZ, R14 ;  /* 0x000000ffff147224 */ /* 0x000fc400078e000e */
[----:B------:R-:W-:Y:S02]  /*36840*/  IMAD.MOV.U32 R2, RZ, RZ, R15 ;  /* 0x000000ffff027224 */ /* 0x000fe400078e000f */
[----:B------:R-:W4:Y:S04]  /*36850*/  LDL.LU.64 R14, [R1+0x3528] ;  /* 0x00352800010e7983 */ /* 0x000f280000300a00 */
[----:B------:R-:W4:Y:S04]  /*36860*/  LDL.LU.64 R12, [R1+0x3520] ;  /* 0x00352000010c7983 */ /* 0x000f280000300a00 */
[----:B---3--:R-:W-:Y:S04]  /*36870*/  STL.64 [R1+0x34f8], R22 ;  /* 0x0034f81601007387 */ /* 0x008fe80000100a00 */
[----:B------:R0:W-:Y:S04]  /*36880*/  STL [R1+0x34f0], R20 ;  /* 0x0034f01401007387 */ /* 0x0001e80000100800 */
[----:B0-----:R-:W3:Y:S04]  /*36890*/  LDL.LU R20, [R1+0x410] ;  /* 0x0004100001147983 */ /* 0x001ee80000300800 */
[----:B------:R-:W3:Y:S04]  /*368a0*/  LDL.LU R21, [R1+0x414] ;  /* 0x0004140001157983 */ /* 0x000ee80000300800 */
[----:B------:R-:W2:Y:S04]  /*368b0*/  LDL.LU R22, [R1+0x418] ;  /* 0x0004180001167983 */ /* 0x000ea80000300800 */
[----:B------:R-:W2:Y:S01]  /*368c0*/  LDL.LU R23, [R1+0x41c] ;  /* 0x00041c0001177983 */ /* 0x000ea20000300800 */
[----:B----4-:R-:W-:Y:S03]  /*368d0*/  HMMA.16816.F32 R12, R4, R10, R12 ;  /* 0x0000000a040c723c */ /* 0x010fe6000000180c */
[----:B--2---:R-:W-:Y:S04]  /*368e0*/  STL.64 [R1+0x3510], R22 ;  /* 0x0035101601007387 */ /* 0x004fe80000100a00 */
[----:B---3--:R0:W-:Y:S04]  /*368f0*/  STL.64 [R1+0x3508], R20 ;  /* 0x0035081401007387 */ /* 0x0081e80000100a00 */
[----:B0-----:R-:W2:Y:S04]  /*36900*/  LDL.LU R20, [R1+0x420] ;  /* 0x0004200001147983 */ /* 0x001ea80000300800 */
[----:B------:R-:W2:Y:S04]  /*36910*/  LDL.LU R21, [R1+0x424] ;  /* 0x0004240001157983 */ /* 0x000ea80000300800 */
[----:B------:R-:W2:Y:S04]  /*36920*/  LDL.LU R22, [R1+0x428] ;  /* 0x0004280001167983 */ /* 0x000ea80000300800 */
[----:B------:R-:W2:Y:S04]  /*36930*/  LDL.LU R23, [R1+0x42c] ;  /* 0x00042c0001177983 */ /* 0x000ea80000300800 */
[----:B------:R0:W-:Y:S02]  /*36940*/  STL.64 [R1+0x570], R12 ;  /* 0x0005700c01007387 */ /* 0x0001e40000100a00 */
[----:B0-----:R-:W-:-:S02]  /*36950*/  IMAD.MOV.U32 R13, RZ, RZ, R10 ;  /* 0x000000ffff0d7224 */ /* 0x001fc400078e000a */
[----:B------:R-:W-:Y:S02]  /*36960*/  IMAD.MOV.U32 R12, RZ, RZ, R11 ;  /* 0x000000ffff0c7224 */ /* 0x000fe400078e000b */
[----:B------:R-:W0:Y:S04]  /*36970*/  LDSM.16.MT88.4 R8, [R25+UR4+0x4380] ;  /* 0x004380041908783b */ /* 0x000e280008004200 */
[----:B------:R-:W-:Y:S04]  /*36980*/  STL.64 [R1+0x578], R14 ;  /* 0x0005780e01007387 */ /* 0x000fe80000100a00 */
[----:B0-----:R-:W-:Y:S04]  /*36990*/  STL.64 [R1+0x33c8], R10 ;  /* 0x0033c80a01007387 */ /* 0x001fe80000100a00 */
[----:B------:R0:W-:Y:S04]  /*369a0*/  STL.64 [R1+0x33c0], R8 ;  /* 0x0033c00801007387 */ /* 0x0001e80000100a00 */
[----:B0-----:R-:W3:Y:S04]  /*369b0*/  LDL.LU R8, [R1] ;  /* 0x0000000001087983 */ /* 0x001ee80000300800 */
[----:B------:R-:W3:Y:S01]  /*369c0*/  LDL.LU R9, [R1+0x4] ;  /* 0x0000040001097983 */ /* 0x000ee20000300800 */
[----:B------:R-:W-:-:S02]  /*369d0*/  IMAD.MOV.U32 R10, RZ, RZ, R0 ;  /* 0x000000ffff0a7224 */ /* 0x000fc400078e0000 */
[----:B------:R-:W-:Y:S01]  /*369e0*/  IMAD.MOV.U32 R11, RZ, RZ, R3 ;  /* 0x000000ffff0b7224 */ /* 0x000fe200078e0003 */
[----:B------:R-:W4:Y:S04]  /*369f0*/  LDL.LU R0, [R1+0x351c] ;  /* 0x00351c0001007983 */ /* 0x000f280000300800 */
[----:B------:R-:W4:Y:S04]  /*36a00*/  LDL.LU R3, [R1+0x3518] ;  /* 0x0035180001037983 */ /* 0x000f280000300800 */
[----:B------:R-:W4:Y:S04]  /*36a10*/  LDL.LU R24, [R1+0x3f0] ;  /* 0x0003f00001187983 */ /* 0x000f280000300800 */
[----:B------:R-:W4:Y:S04]  /*36a20*/  LDL.LU R25, [R1+0x3f4] ;  /* 0x0003f40001197983 */ /* 0x000f280000300800 */
[----:B------:R-:W4:Y:S04]  /*36a30*/  LDL.LU R26, [R1+0x3f8] ;  /* 0x0003f800011a7983 */ /* 0x000f280000300800 */
[----:B------:R-:W4:Y:S04]  /*36a40*/  LDL.LU R27, [R1+0x3fc] ;  /* 0x0003fc00011b7983 */ /* 0x000f280000300800 */
[----:B------:R-:W-:Y:S04]  /*36a50*/  STL.64 [R1+0x3440], R10 ;  /* 0x0034400a01007387 */ /* 0x000fe80000100a00 */
[----:B---3--:R0:W-:Y:S04]  /*36a60*/  STL.64 [R1+0x3438], R8 ;  /* 0x0034380801007387 */ /* 0x0081e80000100a00 */
[----:B0-----:R-:W3:Y:S04]  /*36a70*/  LDL.LU R8, [R1+0x120] ;  /* 0x0001200001087983 */ /* 0x001ee80000300800 */
[----:B------:R-:W3:Y:S04]  /*36a80*/  LDL.LU R9, [R1+0x124] ;  /* 0x0001240001097983 */ /* 0x000ee80000300800 */
[----:B------:R-:W4:Y:S04]  /*36a90*/  LDL.LU R10, [R1+0x128] ;  /* 0x00012800010a7983 */ /* 0x000f280000300800 */
[----:B------:R-:W4:Y:S01]  /*36aa0*/  LDL.LU R11, [R1+0x12c] ;  /* 0x00012c00010b7983 */ /* 0x000f220000300800 */
[----:B--2---:R-:W-:Y:S03]  /*36ab0*/  HMMA.16816.F32 R20, R4, R18, R20 ;  /* 0x000000120414723c */ /* 0x004fe60000001814 */
[----:B----4-:R0:W-:Y:S04]  /*36ac0*/  STL.64 [R1+0x3450], R10 ;  /* 0x0034500a01007387 */ /* 0x0101e80000100a00 */
[----:B---3--:R1:W-:Y:S04]  /*36ad0*/  STL.64 [R1+0x3448], R8 ;  /* 0x0034480801007387 */ /* 0x0083e80000100a00 */
[----:B0-----:R-:W2:-:S12]  /*36ae0*/  LDL.LU.64 R10, [R1+0x98] ;  /* 0x00009800010a7983 */ /* 0x001e980000300a00 */
[----:B------:R-:W-:Y:S04]  /*36af0*/  STL.64 [R1+0x560], R20 ;  /* 0x0005601401007387 */ /* 0x000fe80000100a00 */
[----:B------:R0:W-:Y:S01]  /*36b00*/  STL.64 [R1+0x568], R22 ;  /* 0x0005681601007387 */ /* 0x0001e20000100a00 */
[----:B-1----:R-:W-:Y:S02]  /*36b10*/  IMAD.MOV.U32 R9, RZ, RZ, R18 ;  /* 0x000000ffff097224 */ /* 0x002fe400078e0012 */
[----:B------:R-:W-:Y:S01]  /*36b20*/  IMAD.MOV.U32 R8, RZ, RZ, R19 ;  /* 0x000000ffff087224 */ /* 0x000fe200078e0013 */
[----:B0-----:R-:W3:Y:S04]  /*36b30*/  LDL.LU.64 R22, [R1+0x3510] ;  /* 0x0035100001167983 */ /* 0x001ee80000300a00 */
[----:B------:R-:W3:Y:S04]  /*36b40*/  LDL.LU.64 R20, [R1+0x3508] ;  /* 0x0035080001147983 */ /* 0x000ee80000300a00 */
[----:B------:R-:W3:Y:S02]  /*36b50*/  LDL.LU.64 R18, [R1+0x3500] ;  /* 0x0035000001127983 */ /* 0x000ee40000300a00 */
[----:B---3--:R-:W-:Y:S02]  /*36b60*/  HMMA.16816.F32 R16, R4, R18, R20 ;  /* 0x000000120410723c */ /* 0x008fe40000001814 */
[----:B------:R-:W3:Y:S04]  /*36b70*/  LDL.LU.64 R22, [R1+0x34f8] ;  /* 0x0034f80001167983 */ /* 0x000ee80000300a00 */
[----:B------:R-:W4:-:S15]  /*36b80*/  LDL.LU R20, [R1+0x34f0] ;  /* 0x0034f00001147983 */ /* 0x000f1e0000300800 */
[----:B------:R-:W-:-:S02]  /*36b90*/  NOP ;  /* 0x0000000000007918 */ /* 0x000fc40000000000 */
[----:B------:R-:W-:Y:S04]  /*36ba0*/  STL.64 [R1+0x550], R16 ;  /* 0x0005501001007387 */ /* 0x000fe80000100a00 */
[----:B------:R0:W-:Y:S04]  /*36bb0*/  STL.64 [R1+0x558], R18 ;  /* 0x0005581201007387 */ /* 0x0001e80000100a00 */
[----:B0-----:R-:W2:Y:S04]  /*36bc0*/  LDL.LU.64 R18, [R1+0x34e8] ;  /* 0x0034e80001127983 */ /* 0x001ea80000300a00 */
[----:B------:R-:W2:Y:S02]  /*36bd0*/  LDL.LU.64 R16, [R1+0x34e0] ;  /* 0x0034e00001107983 */ /* 0x000ea40000300a00 */
[----:B--2---:R-:W-:-:S15]  /*36be0*/  HMMA.16816.F32 R16, R4, R10, R16 ;  /* 0x0000000a0410723c */ /* 0x004fde0000001810 */
[----:B------:R-:W-:-:S08]  /*36bf0*/  NOP ;  /* 0x0000000000007918 */ /* 0x000fd00000000000 */
[----:B------:R-:W-:Y:S04]  /*36c00*/  STL.64 [R1+0x260], R16 ;  /* 0x0002601001007387 */ /* 0x000fe80000100a00 */
[----:B------:R0:W-:Y:S04]  /*36c10*/  STL.64 [R1+0x268], R18 ;  /* 0x0002681201007387 */ /* 0x0001e80000100a00 */
[----:B0-----:R-:W2:Y:S04]  /*36c20*/  LDL.LU.64 R18, [R1+0x34d8] ;  /* 0x0034d80001127983 */ /* 0x001ea80000300a00 */
[----:B------:R-:W2:Y:S04]  /*36c30*/  LDL.LU.64 R16, [R1+0x34d0] ;  /* 0x0034d00001107983 */ /* 0x000ea80000300a00 */
[----:B------:R0:W-:Y:S04]  /*36c40*/  STL.64 [R1+0x3458], R10 ;  /* 0x0034580a01007387 */ /* 0x0001e80000100a00 */
[----:B0-----:R-:W4:Y:S01]  /*36c50*/  LDL.LU.64 R10, [R1+0xa8] ;  /* 0x0000a800010a7983 */ /* 0x001f220000300a00 */
[----:B---3--:R-:W-:Y:S03]  /*36c60*/  HMMA.16816.F32 R24, R4, R22, R24 ;  /* 0x000000160418723c */ /* 0x008fe60000001818 */
[----:B----4-:R0:W-:Y:S02]  /*36c70*/  STL.64 [R1+0x3468], R10 ;  /* 0x0034680a01007387 */ /* 0x0101e40000100a00 */
[----:B0-----:R-:W-:-:S02]  /*36c80*/  IMAD.MOV.U32 R10, RZ, RZ, R9 ;  /* 0x000000ffff0a7224 */ /* 0x001fc400078e0009 */
[----:B------:R-:W-:-:S05]  /*36c90*/  IMAD.MOV.U32 R11, RZ, RZ, R8 ;  /* 0x000000ffff0b7224 */ /* 0x000fca00078e0008 */
[----:B------:R0:W-:Y:S02]  /*36ca0*/  STL.64 [R1+0x3480], R10 ;  /* 0x0034800a01007387 */ /* 0x0001e40000100a00 */
[----:B0-----:R-:W-:Y:S02]  /*36cb0*/  IMAD.MOV.U32 R10, RZ, RZ, R13 ;  /* 0x000000ffff0a7224 */ /* 0x001fe400078e000d */
[----:B------:R-:W-:Y:S02]  /*36cc0*/  IMAD.MOV.U32 R11, RZ, RZ, R12 ;  /* 0x000000ffff0b7224 */ /* 0x000fe400078e000c */
[----:B------:R-:W3:Y:S04]  /*36cd0*/  LDL.LU R12, [R1+0x1e0] ;  /* 0x0001e000010c7983 */ /* 0x000ee80000300800 */
[----:B------:R-:W3:Y:S04]  /*36ce0*/  LDL.LU R13, [R1+0x1e4] ;  /* 0x0001e400010d7983 */ /* 0x000ee80000300800 */
[----:B------:R-:W3:Y:S04]  /*36cf0*/  LDL.LU R14, [R1+0x1e8] ;  /* 0x0001e800010e7983 */ /* 0x000ee80000300800 */
[----:B------:R-:W3:Y:S04]  /*36d00*/  LDL.LU R15, [R1+0x1ec] ;  /* 0x0001ec00010f7983 */ /* 0x000ee80000300800 */
[----:B------:R0:W-:Y:S02]  /*36d10*/  STL.64 [R1+0x3498], R10 ;  /* 0x0034980a01007387 */ /* 0x0001e40000100a00 */
[----:B0-----:R-:W-:-:S02]  /*36d20*/  IMAD.MOV.U32 R10, RZ, RZ, R20 ;  /* 0x000000ffff0a7224 */ /* 0x001fc400078e0014 */
[----:B------:R-:W-:-:S05]  /*36d30*/  IMAD.MOV.U32 R11, RZ, RZ, R2 ;  /* 0x000000ffff0b7224 */ /* 0x000fca00078e0002 */
[----:B------:R0:W-:Y:S04]  /*36d40*/  STL.64 [R1+0x34b0], R10 ;  /* 0x0034b00a01007387 */ /* 0x0001e80000100a00 */
[----:B------:R-:W2:Y:S04]  /*36d50*/  LDL.LU R8, [R1+0x180] ;  /* 0x0001800001087983 */ /* 0x000ea80000300800 */
[----:B------:R-:W2:Y:S04]  /*36d60*/  LDL.LU R9, [R1+0x184] ;  /* 0x0001840001097983 */ /* 0x000ea80000300800 */
[----:B0-----:R-:W2:Y:S04]  /*36d70*/  LDL.LU R10, [R1+0x188] ;  /* 0x00018800010a7983 */ /* 0x001ea80000300800 */
[----:B------:R-:W2:Y:S04]  /*36d80*/  LDL.LU R11, [R1+0x18c] ;  /* 0x00018c00010b7983 */ /* 0x000ea80000300800 */
[----:B------:R-:W-:Y:S04]  /*36d90*/  STL.64 [R1+0x250], R24 ;  /* 0x0002501801007387 */ /* 0x000fe80000100a00 */
[----:B------:R0:W-:Y:S04]  /*36da0*/  STL.64 [R1+0x258], R26 ;  /* 0x0002581a01007387 */ /* 0x0001e80000100a00 */
[----:B0-----:R-:W3:Y:S04]  /*36db0*/  LDL.LU.64 R26, [R1+0x34c8] ;  /* 0x0034c800011a7983 */ /* 0x001ee80000300a00 */
[----:B------:R0:W-:Y:S04]  /*36dc0*/  STL.64 [R1+0x3460], R22 ;  /* 0x0034601601007387 */ /* 0x0001e80000100a00 */
[----:B------:R-:W4:Y:S04]  /*36dd0*/  LDL.LU R20, [R1+0x140] ;  /* 0x0001400001147983 */ /* 0x000f280000300800 */
[----:B------:R-:W4:Y:S04]  /*36de0*/  LDL.LU R21, [R1+0x144] ;  /* 0x0001440001157983 */ /* 0x000f280000300800 */
[----:B0-----:R-:W2:Y:S04]  /*36df0*/  LDL.LU R22, [R1+0x148] ;  /* 0x0001480001167983 */ /* 0x001ea80000300800 */
[----:B------:R-:W2:Y:S04]  /*36e00*/  LDL.LU R23, [R1+0x14c] ;  /* 0x00014c0001177983 */ /* 0x000ea80000300800 */
[----:B--2---:R-:W-:Y:S04]  /*36e10*/  STL.64 [R1+0x3478], R22 ;  /* 0x0034781601007387 */ /* 0x004fe80000100a00 */
[----:B----4-:R0:W-:Y:S04]  /*36e20*/  STL.64 [R1+0x3470], R20 ;  /* 0x0034701401007387 */ /* 0x0101e80000100a00 */
[----:B0-----:R-:W2:Y:S04]  /*36e30*/  LDL.LU R20, [R1+0x150] ;  /* 0x0001500001147983 */ /* 0x001ea80000300800 */
[----:B------:R-:W2:Y:S04]  /*36e40*/  LDL.LU R21, [R1+0x154] ;  /* 0x0001540001157983 */ /* 0x000ea80000300800 */
[----:B------:R-:W4:Y:S04]  /*36e50*/  LDL.LU R22, [R1+0x158] ;  /* 0x0001580001167983 */ /* 0x000f280000300800 */
[----:B------:R-:W4:Y:S04]  /*36e60*/  LDL.LU R23, [R1+0x15c] ;  /* 0x00015c0001177983 */ /* 0x000f280000300800 */
[----:B----4-:R-:W-:Y:S04]  /*36e70*/  STL.64 [R1+0x3490], R22 ;  /* 0x0034901601007387 */ /* 0x010fe80000100a00 */
[----:B--2---:R0:W-:Y:S04]  /*36e80*/  STL.64 [R1+0x3488], R20 ;  /* 0x0034881401007387 */ /* 0x0041e80000100a00 */
[----:B0-----:R-:W2:Y:S04]  /*36e90*/  LDL.LU R20, [R1+0x160] ;  /* 0x0001600001147983 */ /* 0x001ea80000300800 */
[----:B------:R-:W2:Y:S04]  /*36ea0*/  LDL.LU R21, [R1+0x164] ;  /* 0x0001640001157983 */ /* 0x000ea80000300800 */
[----:B------:R-:W4:Y:S04]  /*36eb0*/  LDL.LU R22, [R1+0x168] ;  /* 0x0001680001167983 */ /* 0x000f280000300800 */
[----:B------:R-:W4:Y:S01]  /*36ec0*/  LDL.LU R23, [R1+0x16c] ;  /* 0x00016c0001177983 */ /* 0x000f220000300800 */
[----:B---3--:R-:W-:Y:S03]  /*36ed0*/  HMMA.16816.F32 R4, R4, R26, R12 ;  /* 0x0000001a0404723c */ /* 0x008fe6000000180c */
[----:B----4-:R-:W-:Y:S04]  /*36ee0*/  STL.64 [R1+0x34a8], R22 ;  /* 0x0034a81601007387 */ /* 0x010fe80000100a00 */
[----:B--2---:R0:W-:Y:S04]  /*36ef0*/  STL.64 [R1+0x34a0], R20 ;  /* 0x0034a01401007387 */ /* 0x0041e80000100a00 */
[----:B0-----:R-:W2:Y:S04]  /*36f00*/  LDL.LU R20, [R1+0x170] ;  /* 0x0001700001147983 */ /* 0x001ea80000300800 */
[----:B------:R-:W2:Y:S04]  /*36f10*/  LDL.LU R21, [R1+0x174] ;  /* 0x0001740001157983 */ /* 0x000ea80000300800 */
[----:B------:R-:W2:Y:S04]  /*36f20*/  LDL.LU R22, [R1+0x178] ;  /* 0x0001780001167983 */ /* 0x000ea80000300800 */
[----:B------:R-:W2:Y:S04]  /*36f30*/  LDL.LU R23, [R1+0x17c] ;  /* 0x00017c0001177983 */ /* 0x000ea80000300800 */
[----:B------:R-:W3:Y:S04]  /*36f40*/  LDL.LU.64 R14, [R1+0x34c0] ;  /* 0x0034c000010e7983 */ /* 0x000ee80000300a00 */
[----:B------:R-:W3:Y:S04]  /*36f50*/  LDL.LU.64 R12, [R1+0x34b8] ;  /* 0x0034b800010c7983 */ /* 0x000ee80000300a00 */
[----:B------:R0:W-:Y:S04]  /*36f60*/  STL.64 [R1+0x230], R4 ;  /* 0x0002300401007387 */ /* 0x0001e80000100a00 */
[----:B------:R-:W-:Y:S04]  /*36f70*/  STL.64 [R1+0x238], R6 ;  /* 0x0002380601007387 */ /* 0x000fe80000100a00 */
[----:B0-----:R-:W4:Y:S04]  /*36f80*/  LDL.LU R4, [R1+0x130] ;  /* 0x0001300001047983 */ /* 0x001f280000300800 */
[----:B------:R-:W4:Y:S01]  /*36f90*/  LDL.LU R5, [R1+0x134] ;  /* 0x0001340001057983 */ /* 0x000f220000300800 */
        /* <DEDUP_REMOVED lines=34> */
[----:B------:R-:W4:Y:S02]  /*371c0*/  LDL.LU.64 R10, [R1+0x3458] ;  /* 0x00345800010a7983 */ /* 0x000f240000300a00 */
[----:B----4-:R-:W-:Y:S06]  /*371d0*/  HMMA.16816.F32 R4, R12, R10, R4 ;  /* 0x0000000a0c04723c */ /* 0x010fec0000001804 */
[----:B------:R-:W-:-:S15]  /*371e0*/  IMAD.MOV.U32 R2, RZ, RZ, R11 ;  /* 0x000000ffff027224 */ /* 0x000fde00078e000b */
[----:B------:R-:W-:-:S02]  /*371f0*/  NOP ;  /* 0x0000000000007918 */ /* 0x000fc40000000000 */
[----:B------:R0:W-:Y:S04]  /*37200*/  STL.64 [R1+0x140], R4 ;  /* 0x0001400401007387 */ /* 0x0001e80000100a00 */
[----:B------:R-:W-:Y:S01]  /*37210*/  STL.64 [R1+0x148], R6 ;  /* 0x0001480601007387 */ /* 0x000fe20000100a00 */
[----:B0-----:R-:W-:-:S03]  /*37220*/  IMAD.MOV.U32 R4, RZ, RZ, R10 ;  /* 0x000000ffff047224 */ /* 0x001fc600078e000a */
[----:B------:R-:W2:Y:S04]  /*37230*/  LDL.LU.64 R10, [R1+0x3450] ;  /* 0x00345000010a7983 */ /* 0x000ea80000300a00 */
[----:B------:R-:W2:Y:S01]  /*37240*/  LDL.LU.64 R8, [R1+0x3448] ;  /* 0x0034480001087983 */ /* 0x000ea20000300a00 */
[----:B------:R-:W0:Y:S01]  /*37250*/  S2R R25, SR_TID.X ;  /* 0x0000000000197919 */ /* 0x000e220000002100 */
[----:B--2---:R-:W-:Y:S02]  /*37260*/  HMMA.16816.F32 R20, R12, R22, R8 ;  /* 0x000000160c14723c */ /* 0x004fe40000001808 */
[----:B------:R-:W2:Y:S04]  /*37270*/  LDL.LU.64 R10, [R1+0x3440] ;  /* 0x00344000010a7983 */ /* 0x000ea80000300a00 */
[----:B------:R-:W2:-:S15]  /*37280*/  LDL.LU.64 R8, [R1+0x3438] ;  /* 0x0034380001087983 */ /* 0x000e9e0000300a00 */
[----:B------:R-:W-:-:S02]  /*37290*/  NOP ;  /* 0x0000000000007918 */ /* 0x000fc40000000000 */
[----:B------:R-:W-:Y:S04]  /*372a0*/  STL.64 [R1+0x950], R20 ;  /* 0x0009501401007387 */ /* 0x000fe80000100a00 */
[----:B------:R1:W-:Y:S04]  /*372b0*/  STL.64 [R1+0x958], R22 ;  /* 0x0009581601007387 */ /* 0x0003e80000100a00 */
[----:B-1----:R-:W3:Y:S04]  /*372c0*/  LDL.LU.64 R22, [R1+0x3430] ;  /* 0x0034300001167983 */ /* 0x002ee80000300a00 */
[----:B------:R-:W3:Y:S01]  /*372d0*/  LDL.LU.64 R20, [R1+0x3428] ;  /* 0x0034280001147983 */ /* 0x000ee20000300a00 */
[----:B--2---:R-:W-:Y:S03]  /*372e0*/  HMMA.16816.F32 R8, R12, R26, R8 ;  /* 0x0000001a0c08723c */ /* 0x004fe60000001808 */
[----:B------:R-:W1:-:S15]  /*372f0*/  LDSM.16.MT88.4 R12, [R28+UR4+0x8000] ;  /* 0x008000041c0c783b */ /* 0x000e5e0008004200 */
[----:B------:R-:W-:-:S05]  /*37300*/  NOP ;  /* 0x0000000000007918 */ /* 0x000fca0000000000 */
[----:B------:R0:W-:Y:S04]  /*37310*/  STL.64 [R1+0x130], R8 ;  /* 0x0001300801007387 */ /* 0x0001e80000100a00 */
[----:B------:R-:W-:Y:S01]  /*37320*/  STL.64 [R1+0x138], R10 ;  /* 0x0001380a01007387 */ /* 0x000fe20000100a00 */
[C---:B0-----:R-:W-:Y:S01]  /*37330*/  LOP3.LUT R8, R25.reuse, 0x7, RZ, 0xc0, !PT ;  /* 0x0000000719087812 */ /* 0x041fe200078ec0ff */
[----:B------:R-:W-:-:S04]  /*37340*/  IMAD.SHL.U32 R9, R25, 0x2, RZ ;  /* 0x0000000219097824 */ /* 0x000fc800078e00ff */
[----:B------:R-:W-:Y:S01]  /*37350*/  IMAD R8, R8, 0x90, RZ ;  /* 0x0000009008087824 */ /* 0x000fe200078e02ff */
[----:B-1----:R0:W-:Y:S04]  /*37360*/  STL.64 [R1+0x3340], R14 ;  /* 0x0033400e01007387 */ /* 0x0021e80000100a00 */
[----:B------:R-:W-:Y:S01]  /*37370*/  LOP3.LUT R8, R8, 0x30, R9, 0x78, !PT ;  /* 0x0000003008087812 */ /* 0x000fe200078e7809 */
[----:B------:R-:W-:Y:S03]  /*37380*/  STL.64 [R1+0x3338], R12 ;  /* 0x0033380c01007387 */ /* 0x000fe60000100a00 */
[----:B------:R-:W-:Y:S01]  /*37390*/  LOP3.LUT R8, R8, 0x40, RZ, 0x3c, !PT ;  /* 0x0000004008087812 */ /* 0x000fe200078e3cff */
[----:B0-----:R-:W-:-:S02]  /*373a0*/  IMAD.MOV.U32 R14, RZ, RZ, R4 ;  /* 0x000000ffff0e7224 */ /* 0x001fc400078e0004 */
[----:B------:R-:W-:Y:S02]  /*373b0*/  IMAD.MOV.U32 R15, RZ, RZ, R2 ;  /* 0x000000ffff0f7224 */ /* 0x000fe400078e0002 */
[----:B------:R-:W0:Y:S04]  /*373c0*/  LDSM.16.M88.4 R4, [R8+UR4+0x10400] ;  /* 0x010400040804783b */ /* 0x000e280008000200 */
[----:B------:R-:W-:Y:S04]  /*373d0*/  STL.64 [R1+0x3420], R14 ;  /* 0x0034200e01007387 */ /* 0x000fe80000100a00 */
[----:B------:R-:W1:Y:S01]  /*373e0*/  LDSM.16.M88.4 R12, [R8+UR4+0x10000] ;  /* 0x01000004080c783b */ /* 0x000e620008000200 */
[----:B0-----:R-:W-:-:S02]  /*373f0*/  IMAD.MOV.U32 R24, RZ, RZ, R4 ;  /* 0x000000ffff187224 */ /* 0x001fc400078e0004 */
[----:B------:R-:W-:Y:S01]  /*37400*/  IMAD.MOV.U32 R25, RZ, RZ, R5 ;  /* 0x000000ffff197224 */ /* 0x000fe200078e0005 */
[----:B-1----:R-:W-:Y:S04]  /*37410*/  STL.64 [R1+0x70], R12 ;  /* 0x0000700c01007387 */ /* 0x002fe80000100a00 */
[----:B------:R-:W-:Y:S04]  /*37420*/  STL.64 [R1+0x78], R14 ;  /* 0x0000780e01007387 */ /* 0x000fe80000100a00 */
[----:B------:R-:W-:Y:S04]  /*37430*/  STL.64 [R1+0x60], R4 ;  /* 0x0000600401007387 */ /* 0x000fe80000100a00 */
[----:B------:R-:W-:Y:S04]  /*37440*/  STL.64 [R1+0x68], R6 ;  /* 0x0000680601007387 */ /* 0x000fe80000100a00 */
[----:B------:R-:W0:Y:S04]  /*37450*/  LDSM.16.M88.4 R4, [R8+UR4+0x10800] ;  /* 0x010800040804783b */ /* 0x000e280008000200 */
[----:B------:R-:W1:Y:S04]  /*37460*/  LDSM.16.M88.4 R12, [R8+UR4+0x10c00] ;  /* 0x010c0004080c783b */ /* 0x000e680008000200 */
[----:B------:R-:W-:Y:S04]  /*37470*/  STL [R1+0x3374], R25 ;  /* 0x0033741901007387 */ /* 0x000fe80000100800 */
[----:B------:R-:W-:Y:S04]  /*37480*/  STL [R1+0x3370], R24 ;  /* 0x0033701801007387 */ /* 0x000fe80000100800 */
[----:B0-----:R0:W-:Y:S04]  /*37490*/  STL.64 [R1+0x50], R4 ;  /* 0x0000500401007387 */ /* 0x0011e80000100a00 */
[----:B------:R2:W-:Y:S04]  /*374a0*/  STL.64 [R1+0x58], R6 ;  /* 0x0000580601007387 */ /* 0x0005e80000100a00 */
[----:B0-----:R-:W3:Y:S04]  /*374b0*/  LDL.LU R4, [R1+0x780] ;  /* 0x0007800001047983 */ /* 0x001ee80000300800 */
[----:B-1----:R-:W-:Y:S04]  /*374c0*/  STL.64 [R1+0x40], R12 ;  /* 0x0000400c01007387 */ /* 0x002fe80000100a00 */
[----:B------:R-:W-:Y:S04]  /*374d0*/  STL.64 [R1+0x48], R14 ;  /* 0x0000480e01007387 */ /* 0x000fe80000100a00 */
[----:B------:R-:W0:Y:S04]  /*374e0*/  LDSM.16.M88.4 R12, [R8+UR4+0x11000] ;  /* 0x01100004080c783b */ /* 0x000e280008000200 */
[----:B------:R-:W3:Y:S04]  /*374f0*/  LDL.LU R5, [R1+0x784] ;  /* 0x0007840001057983 */ /* 0x000ee80000300800 */
[----:B--2---:R-:W3:Y:S01]  /*37500*/  LDL.LU R6, [R1+0x788] ;  /* 0x0007880001067983 */ /* 0x004ee20000300800 */
[----:B------:R-:W-:-:S03]  /*37510*/  IMAD.MOV.U32 R7, RZ, RZ, R29 ;  /* 0x000000ffff077224 */ /* 0x000fc600078e001d */
[----:B0-----:R-:W-:Y:S04]  /*37520*/  STL.64 [R1+0x30], R12 ;  /* 0x0000300c01007387 */ /* 0x001fe80000100a00 */
[----:B------:R-:W-:Y:S01]  /*37530*/  STL.64 [R1+0x38], R14 ;  /* 0x0000380e01007387 */ /* 0x000fe20000100a00 */
[----:B------:R-:W-:-:S03]  /*37540*/  IMAD.MOV.U32 R29, RZ, RZ, R15 ;  /* 0x000000ffff1d7224 */ /* 0x000fc600078e000f */
[----:B------:R-:W0:Y:S04]  /*37550*/  LDSM.16.M88.4 R12, [R8+UR4+0x11400] ;  /* 0x01140004080c783b */ /* 0x000e280008000200 */
[----:B------:R-:W-:Y:S04]  /*37560*/  STL [R1+0x2bd8], R29 ;  /* 0x002bd81d01007387 */ /* 0x000fe80000100800 */
[----:B0-----:R-:W-:Y:S04]  /*37570*/  STL.64 [R1+0x20], R12 ;  /* 0x0000200c01007387 */ /* 0x001fe80000100a00 */
[----:B------:R-:W-:Y:S04]  /*37580*/  STL.64 [R1+0x28], R14 ;  /* 0x0000280e01007387 */ /* 0x000fe80000100a00 */
[----:B------:R-:W0:Y:S04]  /*37590*/  LDSM.16.M88.4 R12, [R8+UR4+0x11800] ;  /* 0x01180004080c783b */ /* 0x000e280008000200 */
[----:B------:R-:W1:Y:S04]  /*375a0*/  LDSM.16.M88.4 R8, [R8+UR4+0x11c00] ;  /* 0x011c00040808783b */ /* 0x000e680008000200 */
[----:B0-----:R-:W-:Y:S04]  /*375b0*/  STL.64 [R1+0x18], R14 ;  /* 0x0000180e01007387 */ /* 0x001fe80000100a00 */
[----:B-1----:R0:W-:Y:S01]  /*375c0*/  STL.64 [R1], R8 ;  /* 0x0000000801007387 */ /* 0x0021e20000100a00 */
[----:B------:R-:W-:-:S03]  /*375d0*/  IMAD.MOV.U32 R25, RZ, RZ, R8 ;  /* 0x000000ffff197224 */ /* 0x000fc600078e0008 */
[----:B------:R1:W-:Y:S01]  /*375e0*/  STL.64 [R1+0x8], R10 ;  /* 0x0000080a01007387 */ /* 0x0003e20000100a00 */
[----:B------:R-:W-:-:S03]  /*375f0*/  IMAD.MOV.U32 R24, RZ, RZ, R9 ;  /* 0x000000ffff187224 */ /* 0x000fc600078e0009 */
[----:B0-----:R-:W2:Y:S04]  /*37600*/  LDL.LU R8, [R1+0x7d0] ;  /* 0x0007d00001087983 */ /* 0x001ea80000300800 */
[----:B------:R-:W2:Y:S04]  /*37610*/  LDL.LU R9, [R1+0x7d4] ;  /* 0x0007d40001097983 */ /* 0x000ea80000300800 */
[----:B-1----:R-:W4:Y:S04]  /*37620*/  LDL.LU R10, [R1+0x7d8] ;  /* 0x0007d800010a7983 */ /* 0x002f280000300800 */
[----:B------:R-:W4:Y:S01]  /*37630*/  LDL.LU R11, [R1+0x7dc] ;  /* 0x0007dc00010b7983 */ /* 0x000f220000300800 */
[----:B------:R-:W-:-:S02]  /*37640*/  IMAD.MOV.U32 R2, RZ, RZ, R12 ;  /* 0x000000ffff027224 */ /* 0x000fc400078e000c */
[----:B------:R-:W-:Y:S01]  /*37650*/  IMAD.MOV.U32 R29, RZ, RZ, R13 ;  /* 0x000000ffff1d7224 */ /* 0x000fe200078e000d */
[----:B------:R-:W3:Y:S04]  /*37660*/  LDL.LU R12, [R1+0x800] ;  /* 0x00080000010c7983 */ /* 0x000ee80000300800 */
[----:B------:R-:W3:Y:S04]  /*37670*/  LDL.LU R13, [R1+0x804] ;  /* 0x00080400010d7983 */ /* 0x000ee80000300800 */
[----:B------:R-:W3:Y:S04]  /*37680*/  LDL.LU R14, [R1+0x808] ;  /* 0x00080800010e7983 */ /* 0x000ee80000300800 */
[----:B------:R-:W3:Y:S04]  /*37690*/  LDL.LU R15, [R1+0x80c] ;  /* 0x00080c00010f7983 */ /* 0x000ee80000300800 */
[----:B----4-:R0:W-:Y:S04]  /*376a0*/  STL.64 [R1+0x3400], R10 ;  /* 0x0034000a01007387 */ /* 0x0101e80000100a00 */
[----:B--2---:R-:W-:Y:S04]  /*376b0*/  STL.64 [R1+0x33f8], R8 ;  /* 0x0033f80801007387 */ /* 0x004fe80000100a00 */
[----:B0-----:R-:W2:Y:S01]  /*376c0*/  LDL.LU.64 R10, [R1+0xb8] ;  /* 0x0000b800010a7983 */ /* 0x001ea20000300a00 */
[C---:B---3--:R-:W-:Y:S03]  /*376d0*/  HMMA.16816.F32 R4, R20.reuse, R18, R4 ;  /* 0x000000121404723c */ /* 0x048fe60000001804 */
[----:B--2---:R0:W-:Y:S04]  /*376e0*/  STL.64 [R1+0x3410], R10 ;  /* 0x0034100a01007387 */ /* 0x0041e80000100a00 */
[----:B0-----:R-:W2:Y:S04]  /*376f0*/  LDL.LU.64 R10, [R1+0xc8] ;  /* 0x0000c800010a7983 */ /* 0x001ea80000300a00 */
[----:B--2---:R0:W-:Y:S04]  /*37700*/  STL.64 [R1+0x3418], R10 ;  /* 0x0034180a01007387 */ /* 0x0041e80000100a00 */
[----:B0-----:R-:W2:Y:S04]  /*37710*/  LDL.LU.64 R10, [R1+0xd8] ;  /* 0x0000d800010a7983 */ /* 0x001ea80000300a00 */
[----:B------:R-:W-:Y:S04]  /*37720*/  STL.64 [R1+0x33d8], R26 ;  /* 0x0033d81a01007387 */ /* 0x000fe80000100a00 */
[----:B------:R0:W-:Y:S04]  /*37730*/  STL.64 [R1+0x33d0], R24 ;  /* 0x0033d01801007387 */ /* 0x0001e80000100a00 */
[----:B0-----:R-:W3:Y:S04]  /*37740*/  LDL.LU R24, [R1+0x7f0] ;  /* 0x0007f00001187983 */ /* 0x001ee80000300800 */
[----:B------:R-:W3:Y:S04]  /*37750*/  LDL.LU R25, [R1+0x7f4] ;  /* 0x0007f40001197983 */ /* 0x000ee80000300800 */
[----:B------:R-:W3:Y:S04]  /*37760*/  LDL.LU R26, [R1+0x7f8] ;  /* 0x0007f800011a7983 */ /* 0x000ee80000300800 */
[----:B------:R-:W3:Y:S04]  /*37770*/  LDL.LU R27, [R1+0x7fc] ;  /* 0x0007fc00011b7983 */ /* 0x000ee80000300800 */
[----:B------:R-:W-:Y:S04]  /*37780*/  STL.64 [R1+0x33e0], R18 ;  /* 0x0033e01201007387 */ /* 0x000fe80000100a00 */
[----:B------:R0:W-:Y:S04]  /*37790*/  STL.64 [R1+0x3408], R16 ;  /* 0x0034081001007387 */ /* 0x0001e80000100a00 */
[----:B------:R-:W-:Y:S04]  /*377a0*/  STL.64 [R1+0x120], R4 ;  /* 0x0001200401007387 */ /* 0x000fe80000100a00 */
[----:B------:R-:W-:Y:S04]  /*377b0*/  STL.64 [R1+0x128], R6 ;  /* 0x0001280601007387 */ /* 0x000fe80000100a00 */
[----:B------:R-:W1:Y:S04]  /*377c0*/  LDSM.16.MT88.4 R4, [R28+UR4+0x8080] ;  /* 0x008080041c04783b */ /* 0x000e680008004200 */
[----:B0-----:R-:W4:Y:S04]  /*377d0*/  LDL.LU R16, [R1+0x7e0] ;  /* 0x0007e00001107983 */ /* 0x001f280000300800 */
[----:B------:R-:W4:Y:S04]  /*377e0*/  LDL.LU R17, [R1+0x7e4] ;  /* 0x0007e40001117983 */ /* 0x000f280000300800 */
[----:B------:R-:W4:Y:S04]  /*377f0*/  LDL.LU R18, [R1+0x7e8] ;  /* 0x0007e80001127983 */ /* 0x000f280000300800 */
[----:B------:R-:W4:Y:S04]  /*37800*/  LDL.LU R19, [R1+0x7ec] ;  /* 0x0007ec0001137983 */ /* 0x000f280000300800 */
[----:B-1----:R-:W-:Y:S04]  /*37810*/  STL.64 [R1+0x32c8], R6 ;  /* 0x0032c80601007387 */ /* 0x002fe80000100a00 */
        /* <DEDUP_REMOVED lines=13> */
[----:B--2---:R-:W-:-:S15]  /*378f0*/  STL.64 [R1+0x3358], R4 ;  /* 0x0033580401007387 */ /* 0x004fde0000100a00 */
[----:B------:R-:W-:-:S01]  /*37900*/  NOP ;  /* 0x0000000000007918 */ /* 0x000fc20000000000 */
[----:B------:R0:W-:Y:S04]  /*37910*/  STL.64 [R1+0x910], R12 ;  /* 0x0009100c01007387 */ /* 0x0001e80000100a00 */
[----:B------:R1:W-:Y:S01]  /*37920*/  STL.64 [R1+0x918], R14 ;  /* 0x0009180e01007387 */ /* 0x0003e20000100a00 */
[----:B0-----:R-:W-:-:S03]  /*37930*/  IMAD.MOV.U32 R13, RZ, RZ, R10 ;  /* 0x000000ffff0d7224 */ /* 0x001fc600078e000a */
[----:B-1----:R-:W2:Y:S01]  /*37940*/  LDL.LU.64 R14, [R1+0x3420] ;  /* 0x00342000010e7983 */ /* 0x002ea20000300a00 */
[----:B------:R-:W-:-:S03]  /*37950*/  IMAD.MOV.U32 R12, RZ, RZ, R11 ;  /* 0x000000ffff0c7224 */ /* 0x000fc600078e000b */
[----:B------:R-:W3:Y:S02]  /*37960*/  LDL.LU.64 R10, [R1+0x3418] ;  /* 0x00341800010a7983 */ /* 0x000ee40000300a00 */
[----:B---3--:R-:W-:-:S15]  /*37970*/  HMMA.16816.F32 R24, R20, R10, R24 ;  /* 0x0000000a1418723c */ /* 0x008fde0000001818 */
[----:B------:R-:W-:-:S08]  /*37980*/  NOP ;  /* 0x0000000000007918 */ /* 0x000fd00000000000 */
[----:B------:R0:W-:Y:S04]  /*37990*/  STL.64 [R1+0x900], R24 ;  /* 0x0009001801007387 */ /* 0x0001e80000100a00 */
[----:B------:R-:W-:Y:S01]  /*379a0*/  STL.64 [R1+0x908], R26 ;  /* 0x0009081a01007387 */ /* 0x000fe20000100a00 */
[----:B0-----:R-:W-:Y:S02]  /*379b0*/  IMAD.MOV.U32 R25, RZ, RZ, R10 ;  /* 0x000000ffff197224 */ /* 0x001fe400078e000a */
[----:B------:R-:W-:Y:S02]  /*379c0*/  IMAD.MOV.U32 R24, RZ, RZ, R11 ;  /* 0x000000ffff187224 */ /* 0x000fe400078e000b */
[----:B------:R-:W4:Y:S01]  /*379d0*/  LDL.LU.64 R10, [R1+0x3410] ;  /* 0x00341000010a7983 */ /* 0x000f220000300a00 */
[----:B------:R-:W-:-:S02]  /*379e0*/  IMAD.MOV.U32 R6, RZ, RZ, R3 ;  /* 0x000000ffff067224 */ /* 0x000fc400078e0003 */
[----:B------:R-:W-:Y:S01]  /*379f0*/  IMAD.MOV.U32 R7, RZ, RZ, R0 ;  /* 0x000000ffff077224 */ /* 0x000fe200078e0000 */
[----:B----4-:R-:W-:Y:S06]  /*37a00*/  HMMA.16816.F32 R16, R20, R10, R16 ;  /* 0x0000000a1410723c */ /* 0x010fec0000001810 */
[----:B------:R-:W-:Y:S02]  /*37a10*/  IMAD.MOV.U32 R3, RZ, RZ, R10 ;  /* 0x000000ffff037224 */ /* 0x000fe400078e000a */
[----:B------:R-:W-:-:S15]  /*37a20*/  IMAD.MOV.U32 R0, RZ, RZ, R11 ;  /* 0x000000ffff007224 */ /* 0x000fde00078e000b */
[----:B------:R0:W-:Y:S04]  /*37a30*/  STL.64 [R1+0x8f0], R16 ;  /* 0x0008f01001007387 */ /* 0x0001e80000100a00 */
[----:B------:R-:W-:Y:S04]  /*37a40*/  STL.64 [R1+0x8f8], R18 ;  /* 0x0008f81201007387 */ /* 0x000fe80000100a00 */
[----:B0-----:R-:W3:Y:S04]  /*37a50*/  LDL.LU.64 R16, [R1+0x3408] ;  /* 0x0034080001107983 */ /* 0x001ee80000300a00 */
[----:B------:R-:W4:Y:S04]  /*37a60*/  LDL.LU.64 R10, [R1+0x3400] ;  /* 0x00340000010a7983 */ /* 0x000f280000300a00 */
[----:B------:R-:W4:Y:S04]  /*37a70*/  LDL.LU.64 R8, [R1+0x33f8] ;  /* 0x0033f80001087983 */ /* 0x000f280000300a00 */
[----:B------:R-:W-:Y:S04]  /*37a80*/  STL.64 [R1+0x3378], R6 ;  /* 0x0033780601007387 */ /* 0x000fe80000100a00 */
[----:B------:R-:W2:Y:S01]  /*37a90*/  LDL.LU R4, [R1+0x810] ;  /* 0x0008100001047983 */ /* 0x000ea20000300800 */
[----:B----4-:R-:W-:-:S15]  /*37aa0*/  HMMA.16816.F32 R8, R20, R6, R8 ;  /* 0x000000061408723c */ /* 0x010fde0000001808 */
[----:B------:R-:W-:-:S08]  /*37ab0*/  NOP ;  /* 0x0000000000007918 */ /* 0x000fd00000000000 */
[----:B------:R0:W-:Y:S04]  /*37ac0*/  STL.64 [R1+0x8e0], R8 ;  /* 0x0008e00801007387 */ /* 0x0001e80000100a00 */
[----:B------:R1:W-:Y:S04]  /*37ad0*/  STL.64 [R1+0x8e8], R10 ;  /* 0x0008e80a01007387 */ /* 0x0003e80000100a00 */
[----:B------:R-:W2:Y:S04]  /*37ae0*/  LDL.LU R5, [R1+0x814] ;  /* 0x0008140001057983 */ /* 0x000ea80000300800 */
[----:B0-----:R-:W4:Y:S04]  /*37af0*/  LDL.LU R8, [R1+0x770] ;  /* 0x0007700001087983 */ /* 0x001f280000300800 */
[----:B------:R-:W4:Y:S04]  /*37b00*/  LDL.LU R9, [R1+0x774] ;  /* 0x0007740001097983 */ /* 0x000f280000300800 */
[----:B-1----:R-:W3:Y:S04]  /*37b10*/  LDL.LU R10, [R1+0x778] ;  /* 0x00077800010a7983 */ /* 0x002ee80000300800 */
[----:B------:R-:W3:Y:S04]  /*37b20*/  LDL.LU R11, [R1+0x77c] ;  /* 0x00077c00010b7983 */ /* 0x000ee80000300800 */
[----:B---3--:R-:W-:Y:S04]  /*37b30*/  STL.64 [R1+0x33f0], R10 ;  /* 0x0033f00a01007387 */ /* 0x008fe80000100a00 */
[----:B----4-:R0:W-:Y:S04]  /*37b40*/  STL.64 [R1+0x33e8], R8 ;  /* 0x0033e80801007387 */ /* 0x0101e80000100a00 */
[----:B0-----:R-:W3:Y:S04]  /*37b50*/  LDL.LU R8, [R1+0x7c0] ;  /* 0x0007c00001087983 */ /* 0x001ee80000300800 */
[----:B------:R-:W3:Y:S04]  /*37b60*/  LDL.LU R9, [R1+0x7c4] ;  /* 0x0007c40001097983 */ /* 0x000ee80000300800 */
[----:B------:R-:W3:Y:S04]  /*37b70*/  LDL.LU R10, [R1+0x7c8] ;  /* 0x0007c800010a7983 */ /* 0x000ee80000300800 */
[----:B------:R-:W3:Y:S01]  /*37b80*/  LDL.LU R11, [R1+0x7cc] ;  /* 0x0007cc00010b7983 */ /* 0x000ee20000300800 */
[----:B------:R-:W-:-:S02]  /*37b90*/  IMAD.MOV.U32 R7, RZ, RZ, R16 ;  /* 0x000000ffff077224 */ /* 0x000fc400078e0010 */
[----:B------:R-:W-:Y:S01]  /*37ba0*/  IMAD.MOV.U32 R6, RZ, RZ, R17 ;  /* 0x000000ffff067224 */ /* 0x000fe200078e0011 */
[----:B------:R-:W4:Y:S04]  /*37bb0*/  LDL.LU R16, [R1+0x7b0] ;  /* 0x0007b00001107983 */ /* 0x000f280000300800 */
[----:B------:R-:W4:Y:S04]  /*37bc0*/  LDL.LU R17, [R1+0x7b4] ;  /* 0x0007b40001117983 */ /* 0x000f280000300800 */
[----:B------:R-:W4:Y:S04]  /*37bd0*/  LDL.LU R18, [R1+0x7b8] ;  /* 0x0007b80001127983 */ /* 0x000f280000300800 */
[----:B------:R-:W4:Y:S04]  /*37be0*/  LDL.LU R19, [R1+0x7bc] ;  /* 0x0007bc0001137983 */ /* 0x000f280000300800 */
[----:B------:R-:W4:Y:S04]  /*37bf0*/  LDL.LU.64 R26, [R1+0x88] ;  /* 0x00008800011a7983 */ /* 0x000f280000300a00 */
[----:B------:R0:W-:Y:S04]  /*37c00*/  STL.64 [R1+0x3388], R6 ;  /* 0x0033880601007387 */ /* 0x0001e80000100a00 */
[----:B--2---:R-:W-:Y:S01]  /*37c10*/  STL.64 [R1+0x3380], R4 ;  /* 0x0033800401007387 */ /* 0x004fe20000100a00 */
[----:B0-----:R-:W-:-:S02]  /*37c20*/  IMAD.MOV.U32 R6, RZ, RZ, R25 ;  /* 0x000000ffff067224 */ /* 0x001fc400078e0019 */
[----:B------:R-:W-:-:S05]  /*37c30*/  IMAD.MOV.U32 R7, RZ, RZ, R24 ;  /* 0x000000ffff077224 */ /* 0x000fca00078e0018 */
[----:B------:R0:W-:Y:S02]  /*37c40*/  STL.64 [R1+0x33a0], R6 ;  /* 0x0033a00601007387 */ /* 0x0001e40000100a00 */
[----:B0-----:R-:W-:Y:S02]  /*37c50*/  IMAD.MOV.U32 R6, RZ, RZ, R13 ;  /* 0x000000ffff067224 */ /* 0x001fe400078e000d */
[----:B------:R-:W-:-:S05]  /*37c60*/  IMAD.MOV.U32 R7, RZ, RZ, R12 ;  /* 0x000000ffff077224 */ /* 0x000fca00078e000c */
[----:B------:R0:W-:Y:S04]  /*37c70*/  STL.64 [R1+0x33b8], R6 ;  /* 0x0033b80601007387 */ /* 0x0001e80000100a00 */
        /* <DEDUP_REMOVED lines=10> */
[----:B------:R0:W-:Y:S04]  /*37d20*/  STL.64 [R1+0x3368], R14 ;  /* 0x0033680e01007387 */ /* 0x0001e80000100a00 */
[----:B------:R-:W2:Y:S04]  /*37d30*/  LDL.LU R12, [R1+0x820] ;  /* 0x00082000010c7983 */ /* 0x000ea80000300800 */
[----:B------:R-:W2:Y:S04]  /*37d40*/  LDL.LU R13, [R1+0x824] ;  /* 0x00082400010d7983 */ /* 0x000ea80000300800 */
[----:B0-----:R-:W3:Y:S04]  /*37d50*/  LDL.LU R14, [R1+0x828] ;  /* 0x00082800010e7983 */ /* 0x001ee80000300800 */
[----:B------:R-:W3:Y:S01]  /*37d60*/  LDL.LU R15, [R1+0x82c] ;  /* 0x00082c00010f7983 */ /* 0x000ee20000300800 */
[----:B----4-:R-:W-:Y:S03]  /*37d70*/  HMMA.16816.F32 R16, R20, R26, R16 ;  /* 0x0000001a1410723c */ /* 0x010fe60000001810 */
        /* <DEDUP_REMOVED lines=12> */
[----:B------:R0:W-:Y:S04]  /*37e40*/  STL.64 [R1+0x8c0], R16 ;  /* 0x0008c01001007387 */ /* 0x0001e80000100a00 */
[----:B------:R1:W-:Y:S01]  /*37e50*/  STL.64 [R1+0x8c8], R18 ;  /* 0x0008c81201007387 */ /* 0x0003e20000100a00 */
[----:B0-----:R-:W-:-:S03]  /*37e60*/  IMAD.MOV.U32 R17, RZ, RZ, R26 ;  /* 0x000000ffff117224 */ /* 0x001fc600078e001a */
[----:B-1----:R-:W3:Y:S01]  /*37e70*/  LDL.LU.64 R18, [R1+0x33e0] ;  /* 0x0033e00001127983 */ /* 0x002ee20000300a00 */
[----:B------:R-:W-:-:S03]  /*37e80*/  IMAD.MOV.U32 R16, RZ, RZ, R27 ;  /* 0x000000ffff107224 */ /* 0x000fc600078e001b */
[----:B------:R-:W4:Y:S04]  /*37e90*/  LDL.LU.64 R26, [R1+0x33d8] ;  /* 0x0033d800011a7983 */ /* 0x000f280000300a00 */
[----:B------:R-:W2:Y:S01]  /*37ea0*/  LDL.LU.64 R24, [R1+0x33d0] ;  /* 0x0033d00001187983 */ /* 0x000ea20000300a00 */
[----:B----4-:R-:W-:Y:S03]  /*37eb0*/  HMMA.16816.F32 R20, R20, R26, R8 ;  /* 0x0000001a1414723c */ /* 0x010fe60000001808 */
[----:B------:R-:W3:Y:S04]  /*37ec0*/  LDL.LU.64 R10, [R1+0x33c8] ;  /* 0x0033c800010a7983 */ /* 0x000ee80000300a00 */
[----:B------:R-:W3:-:S15]  /*37ed0*/  LDL.LU.64 R8, [R1+0x33c0] ;  /* 0x0033c00001087983 */ /* 0x000ede0000300a00 */
[----:B------:R-:W-:-:S01]  /*37ee0*/  NOP ;  /* 0x0000000000007918 */ /* 0x000fc20000000000 */
[----:B------:R-:W-:Y:S04]  /*37ef0*/  STL.64 [R1+0x870], R20 ;  /* 0x0008701401007387 */ /* 0x000fe80000100a00 */
[----:B------:R0:W-:Y:S02]  /*37f00*/  STL.64 [R1+0x878], R22 ;  /* 0x0008781601007387 */ /* 0x0001e40000100a00 */
[----:B0-----:R-:W-:Y:S02]  /*37f10*/  IMAD.MOV.U32 R22, RZ, RZ, R17 ;  /* 0x000000ffff167224 */ /* 0x001fe400078e0011 */
[----:B------:R-:W-:Y:S02]  /*37f20*/  IMAD.MOV.U32 R23, RZ, RZ, R16 ;  /* 0x000000ffff177224 */ /* 0x000fe400078e0010 */
[----:B---3--:R-:W-:Y:S01]  /*37f30*/  HMMA.16816.F32 R16, R8, R18, R4 ;  /* 0x000000120810723c */ /* 0x008fe20000001804 */
[----:B------:R-:W2:-:S15]  /*37f40*/  LDL.LU.64 R6, [R1+0x33b8] ;  /* 0x0033b80001067983 */ /* 0x000e9e0000300a00 */
[----:B------:R-:W-:-:S07]  /*37f50*/  NOP ;  /* 0x0000000000007918 */ /* 0x000fce0000000000 */
[----:B------:R-:W-:Y:S04]  /*37f60*/  STL.64 [R1+0xe0], R16 ;  /* 0x0000e01001007387 */ /* 0x000fe80000100a00 */
[----:B------:R-:W-:Y:S04]  /*37f70*/  STL.64 [R1+0xe8], R18 ;  /* 0x0000e81201007387 */ /* 0x000fe80000100a00 */
[----:B------:R-:W0:Y:S04]  /*37f80*/  LDSM.16.MT88.4 R16, [R28+UR4+0x8100] ;  /* 0x008100041c10783b */ /* 0x000e280008004200 */
[----:B0-----:R-:W-:Y:S04]  /*37f90*/  STL.64 [R1+0x3248], R18 ;  /* 0x0032481201007387 */ /* 0x001fe80000100a00 */
[----:B------:R-:W-:Y:S01]  /*37fa0*/  STL.64 [R1+0x3240], R16 ;  /* 0x0032401001007387 */ /* 0x000fe20000100a00 */
[----:B--2---:R-:W-:Y:S03]  /*37fb0*/  HMMA.16816.F32 R4, R8, R6, R12 ;  /* 0x000000060804723c */ /* 0x004fe6000000180c */
[----:B------:R-:W2:Y:S04]  /*37fc0*/  LDL.LU.64 R14, [R1+0x33b0] ;  /* 0x0033b000010e7983 */ /* 0x000ea80000300a00 */
[----:B------:R-:W2:-:S15]  /*37fd0*/  LDL.LU.64 R12, [R1+0x33a8] ;  /* 0x0033a800010c7983 */ /* 0x000e9e0000300a00 */
[----:B------:R-:W-:-:S01]  /*37fe0*/  NOP ;  /* 0x0000000000007918 */ /* 0x000fc20000000000 */
        /* <DEDUP_REMOVED lines=11> */
[----:B------:R-:W-:-:S02]  /*380a0*/  IMAD.MOV.U32 R18, RZ, RZ, R3 ;  /* 0x000000ffff127224 */ /* 0x000fc400078e0003 */
[----:B------:R-:W-:-:S07]  /*380b0*/  IMAD.MOV.U32 R19, RZ, RZ, R0 ;  /* 0x000000ffff137224 */ /* 0x000fce00078e0000 */
[----:B---3--:R-:W-:Y:S01]  /*380c0*/  HMMA.16816.F32 R16, R8, R18, R4 ;  /* 0x000000120810723c */ /* 0x008fe20000001804 */
[----:B------:R-:W2:-:S15]  /*380d0*/  LDL.LU.64 R6, [R1+0x3378] ;  /* 0x0033780001067983 */ /* 0x000e9e0000300a00 */
[----:B------:R-:W-:-:S07]  /*380e0*/  NOP ;  /* 0x0000000000007918 */ /* 0x000fce0000000000 */
[----:B------:R0:W-:Y:S01]  /*380f0*/  STL.64 [R1+0xb0], R16 ;  /* 0x0000b01001007387 */ /* 0x0001e20000100a00 */
[----:B------:R-:W-:Y:S02]  /*38100*/  IMAD.MOV.U32 R0, RZ, RZ, R19 ;  /* 0x000000ffff007224 */ /* 0x000fe400078e0013 */
[----:B------:R-:W-:Y:S02]  /*38110*/  IMAD.MOV.U32 R3, RZ, RZ, R18 ;  /* 0x000000ffff037224 */ /* 0x000fe400078e0012 */
[----:B0-----:R-:W-:Y:S02]  /*38120*/  IMAD.MOV.U32 R16, RZ, RZ, R25 ;  /* 0x000000ffff107224 */ /* 0x001fe400078e0019 */
[----:B------:R-:W-:Y:S01]  /*38130*/  IMAD.MOV.U32 R17, RZ, RZ, R24 ;  /* 0x000000ffff117224 */ /* 0x000fe200078e0018 */
[----:B------:R-:W3:Y:S04]  /*38140*/  LDL.LU R25, [R1+0x3374] ;  /* 0x0033740001197983 */ /* 0x000ee80000300800 */
[----:B------:R-:W3:Y:S04]  /*38150*/  LDL.LU R24, [R1+0x3370] ;  /* 0x0033700001187983 */ /* 0x000ee80000300800 */
[----:B------:R0:W-:Y:S04]  /*38160*/  STL.64 [R1+0x32e8], R16 ;  /* 0x0032e81001007387 */ /* 0x0001e80000100a00 */
[----:B0-----:R-:W4:Y:S04]  /*38170*/  LDL.LU R16, [R1+0x8a0] ;  /* 0x0008a00001107983 */ /* 0x001f280000300800 */
[----:B------:R-:W4:Y:S04]  /*38180*/  LDL.LU R17, [R1+0x8a4] ;  /* 0x0008a40001117983 */ /* 0x000f280000300800 */
[----:B------:R-:W4:Y:S04]  /*38190*/  LDL.LU R18, [R1+0x8a8] ;  /* 0x0008a80001127983 */ /* 0x000f280000300800 */
[----:B------:R-:W4:Y:S04]  /*381a0*/  LDL.LU R19, [R1+0x8ac] ;  /* 0x0008ac0001137983 */ /* 0x000f280000300800 */
[----:B------:R-:W-:Y:S04]  /*381b0*/  STL [R1+0x2c3c], R0 ;  /* 0x002c3c0001007387 */ /* 0x000fe80000100800 */
[----:B------:R-:W-:Y:S01]  /*381c0*/  STL [R1+0x2c38], R3 ;  /* 0x002c380301007387 */ /* 0x000fe20000100800 */
[----:B--2---:R-:W-:Y:S03]  /*381d0*/  HMMA.16816.F32 R4, R8, R6, R12 ;  /* 0x000000060804723c */ /* 0x004fe6000000180c */
[----:B------:R-:W2:-:S15]  /*381e0*/  LDL.LU.64 R14, [R1+0x3368] ;  /* 0x00336800010e7983 */ /* 0x000e9e0000300a00 */
[----:B------:R-:W-:-:S05]  /*381f0*/  NOP ;  /* 0x0000000000007918 */ /* 0x000fca0000000000 */
[----:B------:R-:W-:Y:S04]  /*38200*/  STL.64 [R1+0xa0], R4 ;  /* 0x0000a00401007387 */ /* 0x000fe80000100a00 */
[----:B------:R0:W-:Y:S04]  /*38210*/  STL.64 [R1+0xa8], R6 ;  /* 0x0000a80601007387 */ /* 0x0001e80000100a00 */
[----:B0-----:R-:W2:Y:S04]  /*38220*/  LDL.LU.64 R6, [R1+0x3360] ;  /* 0x0033600001067983 */ /* 0x001ea80000300a00 */
[----:B------:R-:W2:Y:S02]  /*38230*/  LDL.LU.64 R4, [R1+0x3358] ;  /* 0x0033580001047983 */ /* 0x000ea40000300a00 */
[C---:B--2---:R-:W-:Y:S02]  /*38240*/  HMMA.16816.F32 R12, R8.reuse, R14, R4 ;  /* 0x0000000e080c723c */ /* 0x044fe40000001804 */
[----:B------:R-:W2:Y:S04]  /*38250*/  LDL.LU.64 R6, [R1+0x3350] ;  /* 0x0033500001067983 */ /* 0x000ea80000300a00 */
[----:B------:R-:W2:Y:S01]  /*38260*/  LDL.LU.64 R4, [R1+0x3348] ;  /* 0x0033480001047983 */ /* 0x000ea20000300a00 */
[----:B----4-:R-:W-:-:S15]  /*38270*/  HMMA.16816.F32 R16, R8, R22, R16 ;  /* 0x000000160810723c */ /* 0x010fde0000001810 */
[----:B------:R-:W-:-:S02]  /*38280*/  NOP ;  /* 0x0000000000007918 */ /* 0x000fc40000000000 */
[----:B------:R-:W-:Y:S02]  /*38290*/  IMAD.MOV.U32 R3, RZ, RZ, R15 ;  /* 0x000000ffff037224 */ /* 0x000fe400078e000f */
[----:B------:R-:W-:Y:S01]  /*382a0*/  IMAD.MOV.U32 R0, RZ, RZ, R14 ;  /* 0x000000ffff007224 */ /* 0x000fe200078e000e */
[----:B------:R0:W-:Y:S04]  /*382b0*/  STL.64 [R1+0x90], R12 ;  /* 0x0000900c01007387 */ /* 0x0001e80000100a00 */
[----:B------:R-:W4:Y:S04]  /*382c0*/  LDL.LU.64 R14, [R1+0x3340] ;  /* 0x00334000010e7983 */ /* 0x000f280000300a00 */
[----:B0-----:R-:W4:Y:S04]  /*382d0*/  LDL.LU.64 R12, [R1+0x3338] ;  /* 0x00333800010c7983 */ /* 0x001f280000300a00 */
[----:B------:R-:W-:Y:S04]  /*382e0*/  STL [R1+0x2c7c], R3 ;  /* 0x002c7c0301007387 */ /* 0x000fe80000100800 */
[----:B------:R-:W-:Y:S01]  /*382f0*/  STL [R1+0x2c78], R0 ;  /* 0x002c780001007387 */ /* 0x000fe20000100800 */
[----:B--2---:R-:W-:Y:S03]  /*38300*/  HMMA.16816.F32 R20, R8, R26, R4 ;  /* 0x0000001a0814723c */ /* 0x004fe60000001804 */
[----:B------:R-:W0:Y:S04]  /*38310*/  LDSM.16.MT88.4 R8, [R28+UR4+0x8180] ;  /* 0x008180041c08783b */ /* 0x000e280008004200 */
[----:B------:R-:W4:Y:S04]  /*38320*/  LDL.LU R4, [R1+0xb70] ;  /* 0x000b700001047983 */ /* 0x000f280000300800 */
[----:B------:R1:W-:Y:S04]  /*38330*/  STL.64 [R1+0x80], R16 ;  /* 0x0000801001007387 */ /* 0x0003e80000100a00 */
[----:B------:R-:W-:Y:S04]  /*38340*/  STL.64 [R1+0x88], R18 ;  /* 0x0000881201007387 */ /* 0x000fe80000100a00 */
[----:B------:R-:W4:Y:S04]  /*38350*/  LDL.LU R5, [R1+0xb74] ;  /* 0x000b740001057983 */ /* 0x000f280000300800 */
[----:B------:R-:W4:Y:S04]  /*38360*/  LDL.LU R6, [R1+0xb78] ;  /* 0x000b780001067983 */ /* 0x000f280000300800 */
[----:B------:R-:W4:Y:S04]  /*38370*/  LDL.LU R7, [R1+0xb7c] ;  /* 0x000b7c0001077983 */ /* 0x000f280000300800 */
[----:B-1----:R-:W4:Y:S04]  /*38380*/  LDL.64 R16, [R1+0x70] ;  /* 0x0000700001107983 */ /* 0x002f280000100a00 */
[----:B------:R-:W-:Y:S04]  /*38390*/  STL.64 [R1+0x2b78], R22 ;  /* 0x002b781601007387 */ /* 0x000fe80000100a00 */
[----:B------:R1:W-:Y:S02]  /*383a0*/  STL.64 [R1+0x2b70], R20 ;  /* 0x002b701401007387 */ /* 0x0003e40000100a00 */
[----:B-1----:R-:W-:-:S02]  /*383b0*/  IMAD.MOV.U32 R20, RZ, RZ, R2 ;  /* 0x000000ffff147224 */ /* 0x002fc400078e0002 */
[----:B------:R-:W-:Y:S01]  /*383c0*/  IMAD.MOV.U32 R21, RZ, RZ, R29 ;  /* 0x000000ffff157224 */ /* 0x000fe200078e001d */
[----:B------:R-:W2:Y:S04]  /*383d0*/  LDL.LU R2, [R1+0x3334] ;  /* 0x0033340001027983 */ /* 0x000ea80000300800 */
[----:B------:R-:W-:Y:S04]  /*383e0*/  STL.64 [R1+0x32e0], R20 ;  /* 0x0032e01401007387 */ /* 0x000fe80000100a00 */
[----:B0-----:R-:W-:Y:S04]  /*383f0*/  STL.64 [R1+0x31e8], R10 ;  /* 0x0031e80a01007387 */ /* 0x001fe80000100a00 */
[----:B------:R0:W-:Y:S04]  /*38400*/  STL.64 [R1+0x31e0], R8 ;  /* 0x0031e00801007387 */ /* 0x0001e80000100a00 */
[----:B0-----:R-:W3:Y:S04]  /*38410*/  LDL.LU R8, [R1+0xac0] ;  /* 0x000ac00001087983 */ /* 0x001ee80000300800 */
[----:B------:R-:W3:Y:S04]  /*38420*/  LDL.LU R9, [R1+0xac4] ;  /* 0x000ac40001097983 */ /* 0x000ee80000300800 */
[----:B------:R-:W4:Y:S01]  /*38430*/  LDL.LU R10, [R1+0xac8] ;  /* 0x000ac800010a7983 */ /* 0x000f220000300800 */
[----:B--2---:R-:W-:-:S03]  /*38440*/  IMAD.MOV.U32 R11, RZ, RZ, R2 ;  /* 0x000000ffff0b7224 */ /* 0x004fc600078e0002 */
[----:B------:R-:W2:Y:S04]  /*38450*/  LDL.LU R2, [R1+0x3330] ;  /* 0x0033300001027983 */ /* 0x000ea80000300800 */
        /* <DEDUP_REMOVED lines=10> */
[----:B------:R-:W4:Y:S01]  /*38500*/  LDL.LU R10, [R1+0x758] ;  /* 0x00075800010a7983 */ /* 0x000f220000300800 */
[----:B--2---:R-:W-:Y:S01]  /*38510*/  IMAD.MOV.U32 R11, RZ, RZ, R2 ;  /* 0x000000ffff0b7224 */ /* 0x004fe200078e0002 */
[----:B------:R-:W-:Y:S04]  /*38520*/  HMMA.16816.F32 R4, R12, R16, R4 ;  /* 0x000000100c04723c */ /* 0x000fe80000001804 */
[----:B----4-:R-:W-:Y:S04]  /*38530*/  STL.64 [R1+0x3290], R10 ;  /* 0x0032900a01007387 */ /* 0x010fe80000100a00 */
[----:B---3--:R0:W-:Y:S04]  /*38540*/  STL.64 [R1+0x3288], R8 ;  /* 0x0032880801007387 */ /* 0x0081e80000100a00 */
[----:B0-----:R-:W2:Y:S01]  /*38550*/  LDL.64 R8, [R1+0x50] ;  /* 0x0000500001087983 */ /* 0x001ea20000100a00 */
[----:B------:R-:W-:-:S02]  /*38560*/  IMAD.MOV.U32 R3, RZ, RZ, R16 ;  /* 0x000000ffff037224 */ /* 0x000fc400078e0010 */
[----:B------:R-:W-:Y:S01]  /*38570*/  IMAD.MOV.U32 R0, RZ, RZ, R17 ;  /* 0x000000ffff007224 */ /* 0x000fe200078e0011 */
[----:B--2---:R-:W-:Y:S07]  /*38580*/  STL.64 [R1+0x3328], R8 ;  /* 0x0033280801007387 */ /* 0x004fee0000100a00 */
[----:B------:R-:W-:Y:S04]  /*38590*/  STL.64 [R1+0x740], R4 ;  /* 0x0007400401007387 */ /* 0x000fe80000100a00 */
[----:B------:R-:W2:Y:S04]  /*385a0*/  LDL.LU R16, [R1+0xb20] ;  /* 0x000b200001107983 */ /* 0x000ea80000300800 */
[----:B------:R-:W2:Y:S04]  /*385b0*/  LDL.LU R17, [R1+0xb24] ;  /* 0x000b240001117983 */ /* 0x000ea80000300800 */
[----:B------:R-:W3:Y:S04]  /*385c0*/  LDL.LU R18, [R1+0xb28] ;  /* 0x000b280001127983 */ /* 0x000ee80000300800 */
[----:B------:R-:W3:Y:S04]  /*385d0*/  LDL.LU R19, [R1+0xb2c] ;  /* 0x000b2c0001137983 */ /* 0x000ee80000300800 */
[----:B---3--:R-:W-:Y:S04]  /*385e0*/  STL.64 [R1+0x32f8], R18 ;  /* 0x0032f81201007387 */ /* 0x008fe80000100a00 */
[----:B--2---:R0:W-:Y:S04]  /*385f0*/  STL.64 [R1+0x32f0], R16 ;  /* 0x0032f01001007387 */ /* 0x0041e80000100a00 */
[----:B0-----:R-:W2:Y:S04]  /*38600*/  LDL R16, [R1+0x30] ;  /* 0x0000300001107983 */ /* 0x001ea80000100800 */
[----:B------:R-:W2:Y:S04]  /*38610*/  LDL R17, [R1+0x34] ;  /* 0x0000340001117983 */ /* 0x000ea80000100800 */
[----:B------:R-:W3:Y:S04]  /*38620*/  LDL.LU R8, [R1+0xb60] ;  /* 0x000b600001087983 */ /* 0x000ee80000300800 */
[----:B------:R-:W3:Y:S04]  /*38630*/  LDL.LU R9, [R1+0xb64] ;  /* 0x000b640001097983 */ /* 0x000ee80000300800 */
[----:B------:R-:W3:Y:S04]  /*38640*/  LDL.LU R10, [R1+0xb68] ;  /* 0x000b6800010a7983 */ /* 0x000ee80000300800 */
[----:B------:R-:W3:Y:S04]  /*38650*/  LDL.LU R11, [R1+0xb6c] ;  /* 0x000b6c00010b7983 */ /* 0x000ee80000300800 */
[----:B--2---:R0:W-:Y:S04]  /*38660*/  STL.64 [R1+0x3308], R16 ;  /* 0x0033081001007387 */ /* 0x0041e80000100a00 */
[----:B0-----:R-:W2:Y:S04]  /*38670*/  LDL.64 R16, [R1+0x40] ;  /* 0x0000400001107983 */ /* 0x001ea80000100a00 */
[----:B--2---:R0:W-:Y:S04]  /*38680*/  STL.64 [R1+0x3320], R16 ;  /* 0x0033201001007387 */ /* 0x0041e80000100a00 */
[----:B0-----:R-:W2:Y:S04]  /*38690*/  LDL.LU R16, [R1+0xb50] ;  /* 0x000b500001107983 */ /* 0x001ea80000300800 */
[----:B------:R-:W2:Y:S04]  /*386a0*/  LDL.LU R17, [R1+0xb54] ;  /* 0x000b540001117983 */ /* 0x000ea80000300800 */
[----:B------:R-:W2:Y:S04]  /*386b0*/  LDL.LU R18, [R1+0xb58] ;  /* 0x000b580001127983 */ /* 0x000ea80000300800 */
[----:B------:R-:W2:Y:S04]  /*386c0*/  LDL.LU R19, [R1+0xb5c] ;  /* 0x000b5c0001137983 */ /* 0x000ea80000300800 */
[----:B------:R-:W4:Y:S04]  /*386d0*/  LDL.64 R20, [R1+0x20] ;  /* 0x0000200001147983 */ /* 0x000f280000100a00 */
[----:B----4-:R0:W-:Y:S04]  /*386e0*/  STL.64 [R1+0x3300], R20 ;  /* 0x0033001401007387 */ /* 0x0101e80000100a00 */
[----:B0-----:R-:W4:Y:S04]  /*386f0*/  LDL.LU R20, [R1+0xb30] ;  /* 0x000b300001147983 */ /* 0x001f280000300800 */
[----:B------:R-:W4:Y:S04]  /*38700*/  LDL.LU R21, [R1+0xb34] ;  /* 0x000b340001157983 */ /* 0x000f280000300800 */
[----:B------:R-:W2:Y:S04]  /*38710*/  LDL.LU R22, [R1+0xb38] ;  /* 0x000b380001167983 */ /* 0x000ea80000300800 */
[----:B------:R-:W2:Y:S01]  /*38720*/  LDL.LU R23, [R1+0xb3c] ;  /* 0x000b3c0001177983 */ /* 0x000ea20000300800 */
[----:B------:R-:W-:-:S02]  /*38730*/  IMAD.MOV.U32 R29, RZ, RZ, R6 ;  /* 0x000000ffff1d7224 */ /* 0x000fc400078e0006 */
[----:B------:R-:W-:Y:S01]  /*38740*/  IMAD.MOV.U32 R2, RZ, RZ, R7 ;  /* 0x000000ffff027224 */ /* 0x000fe200078e0007 */
[C---:B---3--:R-:W-:Y:S01]  /*38750*/  HMMA.16816.F32 R8, R12.reuse, R24, R8 ;  /* 0x000000180c08723c */ /* 0x048fe20000001808 */
[----:B--2---:R-:W-:Y:S04]  /*38760*/  STL.64 [R1+0x3318], R22 ;  /* 0x0033181601007387 */ /* 0x004fe80000100a00 */
[----:B----4-:R0:W-:Y:S04]  /*38770*/  STL.64 [R1+0x3310], R20 ;  /* 0x0033101401007387 */ /* 0x0101e80000100a00 */
[----:B0-----:R-:W2:Y:S04]  /*38780*/  LDL.LU R20, [R1+0xb40] ;  /* 0x000b400001147983 */ /* 0x001ea80000300800 */
[----:B------:R-:W2:Y:S04]  /*38790*/  LDL.LU R21, [R1+0xb44] ;  /* 0x000b440001157983 */ /* 0x000ea80000300800 */
        /* <DEDUP_REMOVED lines=12> */
[----:B------:R-:W-:Y:S04]  /*38860*/  STL [R1+0x2fc0], R2 ;  /* 0x002fc00201007387 */ /* 0x000fe80000100800 */
[----:B------:R-:W-:Y:S04]  /*38870*/  STL [R1+0x2fbc], R29 ;  /* 0x002fbc1d01007387 */ /* 0x000fe80000100800 */
[----:B------:R0:W-:Y:S04]  /*38880*/  STL.64 [R1+0x730], R8 ;  /* 0x0007300801007387 */ /* 0x0001e80000100a00 */
[----:B------:R-:W-:Y:S04]  /*38890*/  STL.64 [R1+0x738], R10 ;  /* 0x0007380a01007387 */ /* 0x000fe80000100a00 */
[----:B0-----:R-:W4:Y:S04]  /*388a0*/  LDL.LU.64 R8, [R1+0x3328] ;  /* 0x0033280001087983 */ /* 0x001f280000300a00 */
[----:B------:R-:W-:Y:S01]  /*388b0*/  STL.64 [R1+0x32a8], R24 ;  /* 0x0032a81801007387 */ /* 0x000fe20000100a00 */
[----:B----4-:R-:W-:-:S15]  /*388c0*/  HMMA.16816.F32 R16, R12, R8, R16 ;  /* 0x000000080c10723c */ /* 0x010fde0000001810 */
[----:B------:R-:W-:-:S08]  /*388d0*/  NOP ;  /* 0x0000000000007918 */ /* 0x000fd00000000000 */
[----:B------:R0:W-:Y:S04]  /*388e0*/  STL.64 [R1+0x720], R16 ;  /* 0x0007201001007387 */ /* 0x0001e80000100a00 */
[----:B------:R-:W-:Y:S04]  /*388f0*/  STL.64 [R1+0x728], R18 ;  /* 0x0007281201007387 */ /* 0x000fe80000100a00 */
[----:B0-----:R-:W2:Y:S04]  /*38900*/  LDL.LU.64 R16, [R1+0x3320] ;  /* 0x0033200001107983 */ /* 0x001ea80000300a00 */
[----:B------:R0:W-:Y:S04]  /*38910*/  STL.64 [R1+0x32a0], R8 ;  /* 0x0032a00801007387 */ /* 0x0001e80000100a00 */
[----:B0-----:R-:W4:Y:S04]  /*38920*/  LDL.LU R8, [R1+0x850] ;  /* 0x0008500001087983 */ /* 0x001f280000300800 */
[----:B------:R-:W4:Y:S04]  /*38930*/  LDL.LU R9, [R1+0x854] ;  /* 0x0008540001097983 */ /* 0x000f280000300800 */
[----:B------:R-:W3:Y:S04]  /*38940*/  LDL.LU R10, [R1+0x858] ;  /* 0x00085800010a7983 */ /* 0x000ee80000300800 */
[----:B------:R-:W3:Y:S01]  /*38950*/  LDL.LU R11, [R1+0x85c] ;  /* 0x00085c00010b7983 */ /* 0x000ee20000300800 */
[----:B------:R-:W-:Y:S01]  /*38960*/  IMAD.MOV.U32 R25, RZ, RZ, R0 ;  /* 0x000000ffff197224 */ /* 0x000fe200078e0000 */
[----:B--2---:R-:W-:Y:S06]  /*38970*/  HMMA.16816.F32 R20, R12, R16, R20 ;  /* 0x000000100c14723c */ /* 0x004fec0000001814 */
[----:B------:R-:W-:-:S02]  /*38980*/  IMAD.MOV.U32 R2, RZ, RZ, R16 ;  /* 0x000000ffff027224 */ /* 0x000fc400078e0010 */
[----:B------:R-:W-:Y:S01]  /*38990*/  IMAD.MOV.U32 R0, RZ, RZ, R17 ;  /* 0x000000ffff007224 */ /* 0x000fe200078e0011 */
[----:B---3--:R-:W-:Y:S04]  /*389a0*/  STL.64 [R1+0x32b8], R10 ;  /* 0x0032b80a01007387 */ /* 0x008fe80000100a00 */
[----:B----4-:R0:W-:Y:S04]  /*389b0*/  STL.64 [R1+0x32b0], R8 ;  /* 0x0032b00801007387 */ /* 0x0101e80000100a00 */
        /* <DEDUP_REMOVED lines=9> */
[----:B---3--:R-:W-:Y:S02]  /*38a50*/  HMMA.16816.F32 R16, R12, R16, R20 ;  /* 0x000000100c10723c */ /* 0x008fe40000001814 */
[----:B------:R-:W3:-:S15]  /*38a60*/  LDL.LU.64 R20, [R1+0x3300] ;  /* 0x0033000001147983 */ /* 0x000ede0000300a00 */
[----:B------:R-:W-:-:S06]  /*38a70*/  NOP ;  /* 0x0000000000007918 */ /* 0x000fcc0000000000 */
[----:B------:R-:W-:Y:S04]  /*38a80*/  STL.64 [R1+0x700], R16 ;  /* 0x0007001001007387 */ /* 0x000fe80000100a00 */
[----:B------:R0:W-:Y:S04]  /*38a90*/  STL.64 [R1+0x708], R18 ;  /* 0x0007081201007387 */ /* 0x0001e80000100a00 */
[----:B0-----:R-:W4:Y:S04]  /*38aa0*/  LDL.LU.64 R18, [R1+0x32f8] ;  /* 0x0032f80001127983 */ /* 0x001f280000300a00 */
[----:B------:R-:W4:Y:S01]  /*38ab0*/  LDL.LU.64 R16, [R1+0x32f0] ;  /* 0x0032f00001107983 */ /* 0x000f220000300a00 */
[----:B------:R-:W-:-:S02]  /*38ac0*/  IMAD.MOV.U32 R24, RZ, RZ, R3 ;  /* 0x000000ffff187224 */ /* 0x000fc400078e0003 */
[----:B---3--:R-:W-:Y:S01]  /*38ad0*/  IMAD.MOV.U32 R3, RZ, RZ, R21 ;  /* 0x000000ffff037224 */ /* 0x008fe200078e0015 */
[----:B----4-:R-:W-:-:S15]  /*38ae0*/  HMMA.16816.F32 R16, R12, R20, R16 ;  /* 0x000000140c10723c */ /* 0x010fde0000001810 */
[----:B------:R-:W-:-:S08]  /*38af0*/  NOP ;  /* 0x0000000000007918 */ /* 0x000fd00000000000 */
[----:B------:R0:W-:Y:S04]  /*38b00*/  STL.64 [R1+0x6f0], R16 ;  /* 0x0006f01001007387 */ /* 0x0001e80000100a00 */
[----:B------:R1:W-:Y:S04]  /*38b10*/  STL.64 [R1+0x6f8], R18 ;  /* 0x0006f81201007387 */ /* 0x0003e80000100a00 */
[----:B0-----:R-:W3:Y:S01]  /*38b20*/  LDL.LU.64 R16, [R1+0x32e8] ;  /* 0x0032e80001107983 */ /* 0x001ee20000300a00 */
[----:B-1----:R-:W-:-:S03]  /*38b30*/  IMAD.MOV.U32 R18, RZ, RZ, R20 ;  /* 0x000000ffff127224 */ /* 0x002fc600078e0014 */
[----:B------:R-:W4:Y:S02]  /*38b40*/  LDL.LU.64 R20, [R1+0x32e0] ;  /* 0x0032e00001147983 */ /* 0x000f240000300a00 */
[----:B----4-:R-:W-:-:S15]  /*38b50*/  HMMA.16816.F32 R4, R12, R20, R4 ;  /* 0x000000140c04723c */ /* 0x010fde0000001804 */
[----:B------:R-:W-:-:S08]  /*38b60*/  NOP ;  /* 0x0000000000007918 */ /* 0x000fd00000000000 */
[----:B------:R-:W-:Y:S04]  /*38b70*/  STL.64 [R1+0x6e0], R4 ;  /* 0x0006e00401007387 */ /* 0x000fe80000100a00 */
[----:B------:R0:W-:Y:S04]  /*38b80*/  STL.64 [R1+0x6e8], R6 ;  /* 0x0006e80601007387 */ /* 0x0001e80000100a00 */
[----:B0-----:R-:W3:Y:S04]  /*38b90*/  LDL.LU.64 R6, [R1+0x32d8] ;  /* 0x0032d80001067983 */ /* 0x001ee80000300a00 */
[----:B------:R-:W3:Y:S04]  /*38ba0*/  LDL.LU.64 R4, [R1+0x32d0] ;  /* 0x0032d00001047983 */ /* 0x000ee80000300a00 */
[----:B------:R0:W-:Y:S04]  /*38bb0*/  STL.64 [R1+0x3298], R20 ;  /* 0x0032981401007387 */ /* 0x0001e80000100a00 */
        /* <DEDUP_REMOVED lines=9> */
[----:B------:R-:W-:Y:S04]  /*38c50*/  STL.64 [R1+0x478], R14 ;  /* 0x0004780e01007387 */ /* 0x000fe80000100a00 */
[----:B------:R-:W-:Y:S01]  /*38c60*/  STL.64 [R1+0x3260], R16 ;  /* 0x0032601001007387 */ /* 0x000fe20000100a00 */
[----:B--2---:R-:W-:Y:S03]  /*38c70*/  HMMA.16816.F32 R24, R4, R24, R8 ;  /* 0x000000180418723c */ /* 0x004fe60000001808 */
[----:B------:R-:W2:Y:S04]  /*38c80*/  LDL.LU.64 R10, [R1+0x32b8] ;  /* 0x0032b800010a7983 */ /* 0x000ea80000300a00 */
[----:B------:R-:W2:-:S15]  /*38c90*/  LDL.LU.64 R8, [R1+0x32b0] ;  /* 0x0032b00001087983 */ /* 0x000e9e0000300a00 */
[----:B------:R-:W-:-:S01]  /*38ca0*/  NOP ;  /* 0x0000000000007918 */ /* 0x000fc20000000000 */
[----:B------:R0:W-:Y:S04]  /*38cb0*/  STL.64 [R1+0x3f0], R24 ;  /* 0x0003f01801007387 */ /* 0x0001e80000100a00 */
[----:B------:R-:W-:Y:S04]  /*38cc0*/  STL.64 [R1+0x3f8], R26 ;  /* 0x0003f81a01007387 */ /* 0x000fe80000100a00 */
[----:B0-----:R-:W2:Y:S02]  /*38cd0*/  LDL.LU.64 R24, [R1+0x32a8] ;  /* 0x0032a80001187983 */ /* 0x001ea40000300a00 */
[----:B--2---:R-:W-:-:S15]  /*38ce0*/  HMMA.16816.F32 R8, R4, R24, R8 ;  /* 0x000000180408723c */ /* 0x004fde0000001808 */
[----:B------:R-:W-:-:S08]  /*38cf0*/  NOP ;  /* 0x0000000000007918 */ /* 0x000fd00000000000 */
[----:B------:R0:W-:Y:S04]  /*38d00*/  STL.64 [R1+0x3e0], R8 ;  /* 0x0003e00801007387 */ /* 0x0001e80000100a00 */
[----:B------:R-:W-:Y:S04]  /*38d10*/  STL.64 [R1+0x3e8], R10 ;  /* 0x0003e80a01007387 */ /* 0x000fe80000100a00 */
[----:B0-----:R-:W4:Y:S04]  /*38d20*/  LDL.LU.64 R8, [R1+0x32a0] ;  /* 0x0032a00001087983 */ /* 0x001f280000300a00 */
[----:B------:R0:W-:Y:S01]  /*38d30*/  STL.64 [R1+0x3238], R24 ;  /* 0x0032381801007387 */ /* 0x0001e20000100a00 */
[----:B------:R-:W-:-:S02]  /*38d40*/  IMAD.MOV.U32 R12, RZ, RZ, R2 ;  /* 0x000000ffff0c7224 */ /* 0x000fc400078e0002 */
[----:B------:R-:W-:Y:S01]  /*38d50*/  IMAD.MOV.U32 R13, RZ, RZ, R0 ;  /* 0x000000ffff0d7224 */ /* 0x000fe200078e0000 */
[----:B0-----:R-:W2:Y:S01]  /*38d60*/  LDL.64 R24, [R1+0x30] ;  /* 0x0000300001187983 */ /* 0x001ea20000100a00 */
[----:B----4-:R-:W-:Y:S06]  /*38d70*/  HMMA.16816.F32 R20, R4, R8, R20 ;  /* 0x000000080414723c */ /* 0x010fec0000001814 */
[----:B------:R-:W-:Y:S02]  /*38d80*/  IMAD.MOV.U32 R2, RZ, RZ, R8 ;  /* 0x000000ffff027224 */ /* 0x000fe400078e0008 */
[----:B------:R-:W-:-:S15]  /*38d90*/  IMAD.MOV.U32 R0, RZ, RZ, R9 ;  /* 0x000000ffff007224 */ /* 0x000fde00078e0009 */
[----:B------:R0:W-:Y:S04]  /*38da0*/  STL.64 [R1+0x3d0], R20 ;  /* 0x0003d01401007387 */ /* 0x0001e80000100a00 */
[----:B------:R-:W-:Y:S04]  /*38db0*/  STL.64 [R1+0x3d8], R22 ;  /* 0x0003d81601007387 */ /* 0x000fe80000100a00 */
[----:B0-----:R-:W3:Y:S04]  /*38dc0*/  LDL.LU.64 R20, [R1+0x3298] ;  /* 0x0032980001147983 */ /* 0x001ee80000300a00 */
[----:B------:R-:W4:Y:S04]  /*38dd0*/  LDL.LU.64 R10, [R1+0x3290] ;  /* 0x00329000010a7983 */ /* 0x000f280000300a00 */
[----:B------:R-:W4:Y:S02]  /*38de0*/  LDL.LU.64 R8, [R1+0x3288] ;  /* 0x0032880001087983 */ /* 0x000f240000300a00 */
[----:B----4-:R-:W-:Y:S02]  /*38df0*/  HMMA.16816.F32 R12, R4, R12, R8 ;  /* 0x0000000c040c723c */ /* 0x010fe40000001808 */
[----:B------:R-:W2:Y:S04]  /*38e00*/  LDL.LU.64 R10, [R1+0x3280] ;  /* 0x00328000010a7983 */ /* 0x000ea80000300a00 */
[----:B------:R-:W2:-:S15]  /*38e10*/  LDL.LU.64 R8, [R1+0x3278] ;  /* 0x0032780001087983 */ /* 0x000e9e0000300a00 */
[----:B------:R-:W-:-:S02]  /*38e20*/  NOP ;  /* 0x0000000000007918 */ /* 0x000fc40000000000 */
[----:B------:R-:W-:Y:S04]  /*38e30*/  STL.64 [R1+0x3c0], R12 ;  /* 0x0003c00c01007387 */ /* 0x000fe80000100a00 */
[----:B------:R-:W-:Y:S04]  /*38e40*/  STL.64 [R1+0x3c8], R14 ;  /* 0x0003c80e01007387 */ /* 0x000fe80000100a00 */
[----:B------:R-:W0:Y:S04]  /*38e50*/  LDSM.16.MT88.4 R12, [R28+UR4+0x8200] ;  /* 0x008200041c0c783b */ /* 0x000e280008004200 */
[----:B0-----:R-:W-:Y:S04]  /*38e60*/  STL.64 [R1+0x3170], R14 ;  /* 0x0031700e01007387 */ /* 0x001fe80000100a00 */
[----:B------:R0:W-:Y:S04]  /*38e70*/  STL.64 [R1+0x3168], R12 ;  /* 0x0031680c01007387 */ /* 0x0001e80000100a00 */
[----:B------:R-:W3:Y:S04]  /*38e80*/  LDL.LU R16, [R1+0x6b0] ;  /* 0x0006b00001107983 */ /* 0x000ee80000300800 */
[----:B------:R-:W3:Y:S01]  /*38e90*/  LDL.LU R17, [R1+0x6b4] ;  /* 0x0006b40001117983 */ /* 0x000ee20000300800 */
[----:B0-----:R-:W-:-:S03]  /*38ea0*/  IMAD.MOV.U32 R12, RZ, RZ, R18 ;  /* 0x000000ffff0c7224 */ /* 0x001fc600078e0012 */
[----:B------:R-:W3:Y:S04]  /*38eb0*/  LDL.LU R18, [R1+0x6b8] ;  /* 0x0006b80001127983 */ /* 0x000ee80000300800 */
[----:B------:R-:W3:Y:S01]  /*38ec0*/  LDL.LU R19, [R1+0x6bc] ;  /* 0x0006bc0001137983 */ /* 0x000ee20000300800 */
[----:B--2---:R-:W-:-:S15]  /*38ed0*/  HMMA.16816.F32 R8, R4, R24, R8 ;  /* 0x000000180408723c */ /* 0x004fde0000001808 */
[----:B------:R-:W-:-:S08]  /*38ee0*/  NOP ;  /* 0x0000000000007918 */ /* 0x000fd00000000000 */
[----:B------:R-:W-:Y:S04]  /*38ef0*/  STL.64 [R1+0x6d0], R8 ;  /* 0x0006d00801007387 */ /* 0x000fe80000100a00 */
[----:B------:R0:W-:Y:S04]  /*38f00*/  STL.64 [R1+0x6d8], R10 ;  /* 0x0006d80a01007387 */ /* 0x0001e80000100a00 */
[----:B0-----:R-:W2:Y:S04]  /*38f10*/  LDL.LU.64 R10, [R1+0x3270] ;  /* 0x00327000010a7983 */ /* 0x001ea80000300a00 */
[----:B------:R-:W2:Y:S01]  /*38f20*/  LDL.LU.64 R8, [R1+0x3268] ;  /* 0x0032680001087983 */ /* 0x000ea20000300a00 */
[----:B------:R-:W-:-:S02]  /*38f30*/  IMAD.MOV.U32 R13, RZ, RZ, R3 ;  /* 0x000000ffff0d7224 */ /* 0x000fc400078e0003 */
[----:B------:R-:W-:Y:S02]  /*38f40*/  IMAD.MOV.U32 R14, RZ, RZ, R24 ;  /* 0x000000ffff0e7224 */ /* 0x000fe400078e0018 */
[----:B------:R-:W-:-:S03]  /*38f50*/  IMAD.MOV.U32 R3, RZ, RZ, R25 ;  /* 0x000000ffff037224 */ /* 0x000fc600078e0019 */
[----:B--2---:R-:W-:Y:S01]  /*38f60*/  HMMA.16816.F32 R24, R4, R12, R8 ;  /* 0x0000000c0418723c */ /* 0x004fe20000001808 */
[----:B------:R-:W2:-:S15]  /*38f70*/  LDL.LU R8, [R1+0x350] ;  /* 0x0003500001087983 */ /* 0x000e9e0000300800 */
[----:B------:R-:W-:-:S07]  /*38f80*/  NOP ;  /* 0x0000000000007918 */ /* 0x000fce0000000000 */
[----:B------:R-:W-:Y:S04]  /*38f90*/  STL.64 [R1+0x6c0], R24 ;  /* 0x0006c01801007387 */ /* 0x000fe80000100a00 */
[----:B------:R-:W-:Y:S04]  /*38fa0*/  STL.64 [R1+0x6c8], R26 ;  /* 0x0006c81a01007387 */ /* 0x000fe80000100a00 */
[----:B------:R-:W2:Y:S04]  /*38fb0*/  LDL.LU R9, [R1+0x354] ;  /* 0x0003540001097983 */ /* 0x000ea80000300800 */
[----:B------:R-:W4:Y:S04]  /*38fc0*/  LDL.LU R10, [R1+0x358] ;  /* 0x00035800010a7983 */ /* 0x000f280000300800 */
[----:B------:R-:W4:Y:S04]  /*38fd0*/  LDL.LU R11, [R1+0x35c] ;  /* 0x00035c00010b7983 */ /* 0x000f280000300800 */
[----:B----4-:R-:W-:Y:S04]  /*38fe0*/  STL.64 [R1+0x3258], R10 ;  /* 0x0032580a01007387 */ /* 0x010fe80000100a00 */
[----:B--2---:R0:W-:Y:S04]  /*38ff0*/  STL.64 [R1+0x3250], R8 ;  /* 0x0032500801007387 */ /* 0x0041e80000100a00 */
[----:B0-----:R-:W2:Y:S04]  /*39000*/  LDL.LU R8, [R1+0x360] ;  /* 0x0003600001087983 */ /* 0x001ea80000300800 */
[----:B------:R-:W2:Y:S04]  /*39010*/  LDL.LU R9, [R1+0x364] ;  /* 0x0003640001097983 */ /* 0x000ea80000300800 */
[----:B------:R-:W2:Y:S04]  /*39020*/  LDL.LU R10, [R1+0x368] ;  /* 0x00036800010a7983 */ /* 0x000ea80000300800 */
[----:B------:R-:W2:Y:S04]  /*39030*/  LDL.LU R11, [R1+0x36c] ;  /* 0x00036c00010b7983 */ /* 0x000ea80000300800 */
[----:B------:R-:W4:Y:S04]  /*39040*/  LDL.64 R24, [R1+0x70] ;  /* 0x0000700001187983 */ /* 0x000f280000100a00 */
[----:B------:R0:W-:Y:S02]  /*39050*/  STL.64 [R1+0x31f8], R12 ;  /* 0x0031f80c01007387 */ /* 0x0001e40000100a00 */
[----:B0-----:R-:W-:-:S02]  /*39060*/  IMAD.MOV.U32 R12, RZ, RZ, R14 ;  /* 0x000000ffff0c7224 */ /* 0x001fc400078e000e */
[----:B------:R-:W-:-:S05]  /*39070*/  IMAD.MOV.U32 R13, RZ, RZ, R3 ;  /* 0x000000ffff0d7224 */ /* 0x000fca00078e0003 */
[----:B------:R0:W-:Y:S04]  /*39080*/  STL.64 [R1+0x3208], R12 ;  /* 0x0032080c01007387 */ /* 0x0001e80000100a00 */
[----:B0-----:R-:W2:Y:S04]  /*39090*/  LDL.LU R12, [R1+0x320] ;  /* 0x00032000010c7983 */ /* 0x001ea80000300800 */
[----:B------:R-:W2:Y:S04]  /*390a0*/  LDL.LU R13, [R1+0x324] ;  /* 0x00032400010d7983 */ /* 0x000ea80000300800 */
[----:B------:R-:W4:Y:S04]  /*390b0*/  LDL.LU R14, [R1+0x328] ;  /* 0x00032800010e7983 */ /* 0x000f280000300800 */
[----:B------:R-:W4:Y:S01]  /*390c0*/  LDL.LU R15, [R1+0x32c] ;  /* 0x00032c00010f7983 */ /* 0x000f220000300800 */
[----:B---3--:R-:W-:Y:S03]  /*390d0*/  HMMA.16816.F32 R16, R4, R20, R16 ;  /* 0x000000140410723c */ /* 0x008fe60000001810 */
[----:B----4-:R-:W-:Y:S04]  /*390e0*/  STL.64 [R1+0x3218], R14 ;  /* 0x0032180e01007387 */ /* 0x010fe80000100a00 */
[----:B--2---:R0:W-:Y:S02]  /*390f0*/  STL.64 [R1+0x3210], R12 ;  /* 0x0032100c01007387 */ /* 0x0041e40000100a00 */
[----:B0-----:R-:W-:-:S02]  /*39100*/  IMAD.MOV.U32 R12, RZ, RZ, R2 ;  /* 0x000000ffff0c7224 */ /* 0x001fc400078e0002 */
[----:B------:R-:W-:-:S05]  /*39110*/  IMAD.MOV.U32 R13, RZ, RZ, R0 ;  /* 0x000000ffff0d7224 */ /* 0x000fca00078e0000 */
[----:B------:R0:W-:Y:S04]  /*39120*/  STL.64 [R1+0x3230], R12 ;  /* 0x0032300c01007387 */ /* 0x0001e80000100a00 */
[----:B0-----:R-:W2:Y:S04]  /*39130*/  LDL.LU R12, [R1+0x340] ;  /* 0x00034000010c7983 */ /* 0x001ea80000300800 */
[----:B------:R-:W2:Y:S04]  /*39140*/  LDL.LU R13, [R1+0x344] ;  /* 0x00034400010d7983 */ /* 0x000ea80000300800 */
[----:B------:R-:W2:Y:S04]  /*39150*/  LDL.LU R14, [R1+0x348] ;  /* 0x00034800010e7983 */ /* 0x000ea80000300800 */
[----:B------:R-:W2:Y:S04]  /*39160*/  LDL.LU R15, [R1+0x34c] ;  /* 0x00034c00010f7983 */ /* 0x000ea80000300800 */
[----:B------:R0:W-:Y:S04]  /*39170*/  STL.64 [R1+0x6b0], R16 ;  /* 0x0006b01001007387 */ /* 0x0001e80000100a00 */
[----:B------:R-:W-:Y:S04]  /*39180*/  STL.64 [R1+0x6b8], R18 ;  /* 0x0006b81201007387 */ /* 0x000fe80000100a00 */
[----:B0-----:R-:W3:Y:S04]  /*39190*/  LDL.LU.64 R16, [R1+0x3260] ;  /* 0x0032600001107983 */ /* 0x001ee80000300a00 */
[----:B------:R0:W-:Y:S04]  /*391a0*/  STL.64 [R1+0x3200], R20 ;  /* 0x0032001401007387 */ /* 0x0001e80000100a00 */
[----:B0-----:R-:W4:Y:S04]  /*391b0*/  LDL.LU R20, [R1+0xaa0] ;  /* 0x000aa00001147983 */ /* 0x001f280000300800 */
[----:B------:R-:W4:Y:S04]  /*391c0*/  LDL.LU R21, [R1+0xaa4] ;  /* 0x000aa40001157983 */ /* 0x000f280000300800 */
[----:B------:R-:W2:Y:S04]  /*391d0*/  LDL.LU R22, [R1+0xaa8] ;  /* 0x000aa80001167983 */ /* 0x000ea80000300800 */
[----:B------:R-:W2:Y:S01]  /*391e0*/  LDL.LU R23, [R1+0xaac] ;  /* 0x000aac0001177983 */ /* 0x000ea20000300800 */
[----:B---3--:R-:W-:Y:S03]  /*391f0*/  HMMA.16816.F32 R4, R4, R16, R8 ;  /* 0x000000100404723c */ /* 0x008fe60000001808 */
[----:B--2---:R-:W-:Y:S04]  /*39200*/  STL.64 [R1+0x3228], R22 ;  /* 0x0032281601007387 */ /* 0x004fe80000100a00 */
[----:B----4-:R0:W-:Y:S04]  /*39210*/  STL.64 [R1+0x3220], R20 ;  /* 0x0032201401007387 */ /* 0x0101e80000100a00 */
[----:B0-----:R-:W2:Y:S04]  /*39220*/  LDL.LU R20, [R1+0x330] ;  /* 0x0003300001147983 */ /* 0x001ea80000300800 */
[----:B------:R-:W2:Y:S04]  /*39230*/  LDL.LU R21, [R1+0x334] ;  /* 0x0003340001157983 */ /* 0x000ea80000300800 */
[----:B------:R-:W2:Y:S04]  /*39240*/  LDL.LU R22, [R1+0x338] ;  /* 0x0003380001167983 */ /* 0x000ea80000300800 */
[----:B------:R-:W2:Y:S04]  /*39250*/  LDL.LU R23, [R1+0x33c] ;  /* 0x00033c0001177983 */ /* 0x000ea80000300800 */
[----:B------:R-:W3:Y:S04]  /*39260*/  LDL.LU.64 R10, [R1+0x3258] ;  /* 0x00325800010a7983 */ /* 0x000ee80000300a00 */
[----:B------:R-:W3:Y:S04]  /*39270*/  LDL.LU.64 R8, [R1+0x3250] ;  /* 0x0032500001087983 */ /* 0x000ee80000300a00 */
[----:B------:R-:W3:Y:S04]  /*39280*/  LDL.LU.64 R18, [R1+0x3248] ;  /* 0x0032480001127983 */ /* 0x000ee80000300a00 */
[----:B------:R-:W3:Y:S04]  /*39290*/  LDL.LU.64 R16, [R1+0x3240] ;  /* 0x0032400001107983 */ /* 0x000ee80000300a00 */
[----:B------:R0:W-:Y:S04]  /*392a0*/  STL.64 [R1+0x3b0], R4 ;  /* 0x0003b00401007387 */ /* 0x0001e80000100a00 */
[----:B------:R-:W-:Y:S01]  /*392b0*/  STL.64 [R1+0x3b8], R6 ;  /* 0x0003b80601007387 */ /* 0x000fe20000100a00 */
[----:B------:R-:W-:-:S03]  /*392c0*/  IMAD.MOV.U32 R3, RZ, RZ, R25 ;  /* 0x000000ffff037224 */ /* 0x000fc600078e0019 */
[----:B0-----:R-:W4:Y:S01]  /*392d0*/  LDL.64 R4, [R1+0x40] ;  /* 0x0000400001047983 */ /* 0x001f220000100a00 */
[----:B---3--:R-:W-:-:S15]  /*392e0*/  HMMA.16816.F32 R8, R16, R24, R8 ;  /* 0x000000181008723c */ /* 0x008fde0000001808 */
[----:B------:R-:W-:-:S08]  /*392f0*/  NOP ;  /* 0x0000000000007918 */ /* 0x000fd00000000000 */
[----:B------:R0:W-:Y:S04]  /*39300*/  STL.64 [R1+0x360], R8 ;  /* 0x0003600801007387 */ /* 0x0001e80000100a00 */
[----:B------:R-:W-:Y:S01]  /*39310*/  STL.64 [R1+0x368], R10 ;  /* 0x0003680a01007387 */ /* 0x000fe20000100a00 */
[----:B0-----:R-:W-:-:S03]  /*39320*/  IMAD.MOV.U32 R8, RZ, RZ, R24 ;  /* 0x000000ffff087224 */ /* 0x001fc600078e0018 */
[----:B------:R-:W3:Y:S02]  /*39330*/  LDL.LU.64 R24, [R1+0x3238] ;  /* 0x0032380001187983 */ /* 0x000ee40000300a00 */
[----:B---3--:R-:W-:-:S15]  /*39340*/  HMMA.16816.F32 R12, R16, R24, R12 ;  /* 0x00000018100c723c */ /* 0x008fde000000180c */
[----:B------:R-:W-:-:S08]  /*39350*/  NOP ;  /* 0x0000000000007918 */ /* 0x000fd00000000000 */
[----:B------:R0:W-:Y:S04]  /*39360*/  STL.64 [R1+0x350], R12 ;  /* 0x0003500c01007387 */ /* 0x0001e80000100a00 */
[----:B------:R-:W-:Y:S04]  /*39370*/  STL.64 [R1+0x358], R14 ;  /* 0x0003580e01007387 */ /* 0x000fe80000100a00 */
[----:B0-----:R-:W2:Y:S04]  /*39380*/  LDL.LU.64 R12, [R1+0x3230] ;  /* 0x00323000010c7983 */ /* 0x001ea80000300a00 */
[----:B------:R0:W-:Y:S04]  /*39390*/  STL.64 [R1+0x31c8], R24 ;  /* 0x0031c81801007387 */ /* 0x0001e80000100a00 */
        /* <DEDUP_REMOVED lines=12> */
[----:B----4-:R-:W-:-:S02]  /*39460*/  IMAD.MOV.U32 R2, RZ, RZ, R4 ;  /* 0x000000ffff027224 */ /* 0x010fc400078e0004 */
[----:B------:R-:W-:Y:S01]  /*39470*/  IMAD.MOV.U32 R0, RZ, RZ, R5 ;  /* 0x000000ffff007224 */ /* 0x000fe200078e0005 */
[----:B---3--:R-:W-:Y:S01]  /*39480*/  HMMA.16816.F32 R12, R16, R4, R12 ;  /* 0x00000004100c723c */ /* 0x008fe2000000180c */
[----:B------:R-:W0:-:S15]  /*39490*/  LDSM.16.MT88.4 R4, [R28+UR4+0x8280] ;  /* 0x008280041c04783b */ /* 0x000e1e0008004200 */
[----:B------:R-:W-:-:S07]  /*394a0*/  NOP ;  /* 0x0000000000007918 */ /* 0x000fce0000000000 */
[----:B------:R1:W-:Y:S04]  /*394b0*/  STL.64 [R1+0x330], R12 ;  /* 0x0003300c01007387 */ /* 0x0003e80000100a00 */
[----:B------:R-:W-:Y:S04]  /*394c0*/  STL.64 [R1+0x338], R14 ;  /* 0x0003380e01007387 */ /* 0x000fe80000100a00 */
[----:B-1----:R-:W2:Y:S04]  /*394d0*/  LDL.LU.64 R12, [R1+0x3208] ;  /* 0x00320800010c7983 */ /* 0x002ea80000300a00 */
[----:B0-----:R-:W-:Y:S04]  /*394e0*/  STL.64 [R1+0x3120], R6 ;  /* 0x0031200601007387 */ /* 0x001fe80000100a00 */
[----:B------:R0:W-:Y:S04]  /*394f0*/  STL.64 [R1+0x3118], R4 ;  /* 0x0031180401007387 */ /* 0x0001e80000100a00 */
[----:B0-----:R-:W3:Y:S01]  /*39500*/  LDL.64 R4, [R1] ;  /* 0x0000000001047983 */ /* 0x001ee20000100a00 */
[C---:B--2---:R-:W-:Y:S03]  /*39510*/  HMMA.16816.F32 R12, R16.reuse, R12, R20 ;  /* 0x0000000c100c723c */ /* 0x044fe60000001814 */
[----:B---3--:R0:W-:Y:S04]  /*39520*/  STL.64 [R1+0x31f0], R4 ;  /* 0x0031f00401007387 */ /* 0x0081e80000100a00 */
[----:B0-----:R-:W2:Y:S04]  /*39530*/  LDL.LU R4, [R1+0xa80] ;  /* 0x000a800001047983 */ /* 0x001ea80000300800 */
[----:B------:R-:W2:Y:S04]  /*39540*/  LDL.LU R5, [R1+0xa84] ;  /* 0x000a840001057983 */ /* 0x000ea80000300800 */
[----:B------:R-:W2:Y:S04]  /*39550*/  LDL.LU R6, [R1+0xa88] ;  /* 0x000a880001067983 */ /* 0x000ea80000300800 */
[----:B------:R-:W2:Y:S04]  /*39560*/  LDL.LU R7, [R1+0xa8c] ;  /* 0x000a8c0001077983 */ /* 0x000ea80000300800 */
[----:B------:R-:W2:Y:S04]  /*39570*/  LDL.LU.64 R20, [R1+0x3200] ;  /* 0x0032000001147983 */ /* 0x000ea80000300a00 */
[----:B------:R0:W-:Y:S04]  /*39580*/  STL.64 [R1+0x320], R12 ;  /* 0x0003200c01007387 */ /* 0x0001e80000100a00 */
[----:B------:R-:W-:Y:S04]  /*39590*/  STL.64 [R1+0x328], R14 ;  /* 0x0003280e01007387 */ /* 0x000fe80000100a00 */
[----:B0-----:R-:W3:Y:S02]  /*395a0*/  LDL.LU.64 R12, [R1+0x31f8] ;  /* 0x0031f800010c7983 */ /* 0x001ee40000300a00 */
[----:B---3--:R-:W-:Y:S06]  /*395b0*/  HMMA.16816.F32 R24, R16, R12, R24 ;  /* 0x0000000c1018723c */ /* 0x008fec0000001818 */
[----:B------:R0:W-:Y:S04]  /*395c0*/  STL.64 [R1+0x3180], R12 ;  /* 0x0031800c01007387 */ /* 0x0001e80000100a00 */
[----:B0-----:R-:W3:-:S13]  /*395d0*/  LDL.LU R12, [R1+0x2b0] ;  /* 0x0002b000010c7983 */ /* 0x001eda0000300800 */
[----:B------:R0:W-:Y:S04]  /*395e0*/  STL.64 [R1+0x680], R24 ;  /* 0x0006801801007387 */ /* 0x0001e80000100a00 */
[----:B------:R-:W-:Y:S04]  /*395f0*/  STL.64 [R1+0x688], R26 ;  /* 0x0006881a01007387 */ /* 0x000fe80000100a00 */
[----:B------:R-:W3:Y:S04]  /*39600*/  LDL.LU R13, [R1+0x2b4] ;  /* 0x0002b400010d7983 */ /* 0x000ee80000300800 */
[----:B------:R-:W4:Y:S04]  /*39610*/  LDL.LU R14, [R1+0x2b8] ;  /* 0x0002b800010e7983 */ /* 0x000f280000300800 */
[----:B------:R-:W4:Y:S01]  /*39620*/  LDL.LU R15, [R1+0x2bc] ;  /* 0x0002bc00010f7983 */ /* 0x000f220000300800 */
[----:B0-----:R-:W-:-:S03]  /*39630*/  IMAD.MOV.U32 R24, RZ, RZ, R8 ;  /* 0x000000ffff187224 */ /* 0x001fc600078e0008 */
[----:B----4-:R-:W-:Y:S04]  /*39640*/  STL.64 [R1+0x3190], R14 ;  /* 0x0031900e01007387 */ /* 0x010fe80000100a00 */
[----:B---3--:R0:W-:Y:S04]  /*39650*/  STL.64 [R1+0x3188], R12 ;  /* 0x0031880c01007387 */ /* 0x0081e80000100a00 */
[----:B------:R-:W3:Y:S04]  /*39660*/  LDL.LU R8, [R1+0x300] ;  /* 0x0003000001087983 */ /* 0x000ee80000300800 */
[----:B------:R-:W3:Y:S04]  /*39670*/  LDL.LU R9, [R1+0x304] ;  /* 0x0003040001097983 */ /* 0x000ee80000300800 */
[----:B------:R-:W3:Y:S04]  /*39680*/  LDL.LU R10, [R1+0x308] ;  /* 0x00030800010a7983 */ /* 0x000ee80000300800 */
[----:B------:R-:W3:Y:S01]  /*39690*/  LDL.LU R11, [R1+0x30c] ;  /* 0x00030c00010b7983 */ /* 0x000ee20000300800 */
[----:B0-----:R-:W-:-:S02]  /*396a0*/  IMAD.MOV.U32 R12, RZ, RZ, R2 ;  /* 0x000000ffff0c7224 */ /* 0x001fc400078e0002 */
[----:B------:R-:W-:-:S05]  /*396b0*/  IMAD.MOV.U32 R13, RZ, RZ, R0 ;  /* 0x000000ffff0d7224 */ /* 0x000fca00078e0000 */
[----:B------:R0:W-:Y:S04]  /*396c0*/  STL.64 [R1+0x31a8], R12 ;  /* 0x0031a80c01007387 */ /* 0x0001e80000100a00 */
[----:B0-----:R-:W4:Y:S01]  /*396d0*/  LDL.64 R12, [R1+0x50] ;  /* 0x00005000010c7983 */ /* 0x001f220000100a00 */
[C---:B--2---:R-:W-:Y:S03]  /*396e0*/  HMMA.16816.F32 R4, R16.reuse, R20, R4 ;  /* 0x000000141004723c */ /* 0x044fe60000001804 */
        /* <DEDUP_REMOVED lines=33> */
[----:B------:R-:W3:Y:S01]  /*39900*/  LDL.LU.64 R8, [R1+0x31e0] ;  /* 0x0031e00001087983 */ /* 0x000ee20000300a00 */
[----:B------:R-:W-:-:S03]  /*39910*/  IMAD.MOV.U32 R25, RZ, RZ, R3 ;  /* 0x000000ffff197224 */ /* 0x000fc600078e0003 */
[----:B------:R0:W-:Y:S04]  /*39920*/  STL.64 [R1+0x310], R16 ;  /* 0x0003101001007387 */ /* 0x0001e80000100a00 */
[----:B------:R-:W-:Y:S04]  /*39930*/  STL.64 [R1+0x318], R18 ;  /* 0x0003181201007387 */ /* 0x000fe80000100a00 */
[----:B0-----:R-:W4:Y:S01]  /*39940*/  LDL.64 R16, [R1+0x30] ;  /* 0x0000300001107983 */ /* 0x001f220000100a00 */
[----:B---3--:R-:W-:Y:S03]  /*39950*/  HMMA.16816.F32 R24, R8, R24, R12 ;  /* 0x000000180818723c */ /* 0x008fe6000000180c */
[----:B------:R-:W3:Y:S04]  /*39960*/  LDL.LU.64 R14, [R1+0x31d8] ;  /* 0x0031d800010e7983 */ /* 0x000ee80000300a00 */
[----:B------:R-:W3:-:S15]  /*39970*/  LDL.LU.64 R12, [R1+0x31d0] ;  /* 0x0031d000010c7983 */ /* 0x000ede0000300a00 */
[----:B------:R-:W-:-:S01]  /*39980*/  NOP ;  /* 0x0000000000007918 */ /* 0x000fc20000000000 */
[----:B------:R0:W-:Y:S04]  /*39990*/  STL.64 [R1+0x300], R24 ;  /* 0x0003001801007387 */ /* 0x0001e80000100a00 */
[----:B------:R-:W-:Y:S04]  /*399a0*/  STL.64 [R1+0x308], R26 ;  /* 0x0003081a01007387 */ /* 0x000fe80000100a00 */
[----:B0-----:R-:W3:Y:S02]  /*399b0*/  LDL.LU.64 R24, [R1+0x31c8] ;  /* 0x0031c80001187983 */ /* 0x001ee40000300a00 */
        /* <DEDUP_REMOVED lines=36> */
[----:B0-----:R-:W3:Y:S04]  /*39c00*/  LDL.LU R16, [R1+0xa10] ;  /* 0x000a100001107983 */ /* 0x001ee80000300800 */
[----:B------:R-:W3:Y:S04]  /*39c10*/  LDL.LU R17, [R1+0xa14] ;  /* 0x000a140001117983 */ /* 0x000ee80000300800 */
[----:B------:R-:W3:Y:S04]  /*39c20*/  LDL.LU R18, [R1+0xa18] ;  /* 0x000a180001127983 */ /* 0x000ee80000300800 */
[----:B------:R-:W3:Y:S01]  /*39c30*/  LDL.LU R19, [R1+0xa1c] ;  /* 0x000a1c0001137983 */ /* 0x000ee20000300800 */
[----:B--2---:R-:W-:Y:S03]  /*39c40*/  HMMA.16816.F32 R12, R8, R12, R20 ;  /* 0x0000000c080c723c */ /* 0x004fe60000001814 */
[----:B------:R-:W3:-:S15]  /*39c50*/  LDL.LU.64 R20, [R1+0x3178] ;  /* 0x0031780001147983 */ /* 0x000ede0000300a00 */
[----:B------:R-:W-:-:S05]  /*39c60*/  NOP ;  /* 0x0000000000007918 */ /* 0x000fca0000000000 */
[----:B------:R-:W-:Y:S04]  /*39c70*/  STL.64 [R1+0x640], R12 ;  /* 0x0006400c01007387 */ /* 0x000fe80000100a00 */
[----:B------:R0:W-:Y:S04]  /*39c80*/  STL.64 [R1+0x648], R14 ;  /* 0x0006480e01007387 */ /* 0x0001e80000100a00 */
[----:B0-----:R-:W2:Y:S04]  /*39c90*/  LDL.LU.64 R14, [R1+0x3170] ;  /* 0x00317000010e7983 */ /* 0x001ea80000300a00 */
[----:B------:R-:W2:Y:S01]  /*39ca0*/  LDL.LU.64 R12, [R1+0x3168] ;  /* 0x00316800010c7983 */ /* 0x000ea20000300a00 */
[C---:B---3--:R-:W-:Y:S06]  /*39cb0*/  HMMA.16816.F32 R16, R8.reuse, R20, R16 ;  /* 0x000000140810723c */ /* 0x048fec0000001810 */
[----:B------:R-:W-:Y:S01]  /*39cc0*/  HMMA.16816.F32 R8, R8, R4, R24 ;  /* 0x000000040808723c */ /* 0x000fe20000001818 */
[----:B------:R-:W-:-:S15]  /*39cd0*/  STL.64 [R1+0x3138], R20 ;  /* 0x0031381401007387 */ /* 0x000fde0000100a00 */
[----:B------:R-:W-:-:S01]  /*39ce0*/  NOP ;  /* 0x0000000000007918 */ /* 0x000fc20000000000 */
[----:B------:R0:W-:Y:S04]  /*39cf0*/  STL.64 [R1+0x630], R16 ;  /* 0x0006301001007387 */ /* 0x0001e80000100a00 */
[----:B------:R1:W-:Y:S04]  /*39d00*/  STL.64 [R1+0x638], R18 ;  /* 0x0006381201007387 */ /* 0x0003e80000100a00 */
[----:B------:R-:W-:Y:S04]  /*39d10*/  STL.64 [R1+0x3130], R4 ;  /* 0x0031300401007387 */ /* 0x000fe80000100a00 */
[----:B0-----:R-:W3:Y:S04]  /*39d20*/  LDL.LU R16, [R1+0x510] ;  /* 0x0005100001107983 */ /* 0x001ee80000300800 */
[----:B------:R-:W-:Y:S04]  /*39d30*/  STL.64 [R1+0x2b0], R8 ;  /* 0x0002b00801007387 */ /* 0x000fe80000100a00 */
[----:B------:R-:W-:Y:S04]  /*39d40*/  STL.64 [R1+0x2b8], R10 ;  /* 0x0002b80a01007387 */ /* 0x000fe80000100a00 */
[----:B------:R-:W3:Y:S04]  /*39d50*/  LDL.LU R17, [R1+0x514] ;  /* 0x0005140001117983 */ /* 0x000ee80000300800 */
[----:B-1----:R-:W4:Y:S04]  /*39d60*/  LDL.LU R18, [R1+0x518] ;  /* 0x0005180001127983 */ /* 0x002f280000300800 */
[----:B------:R-:W4:Y:S01]  /*39d70*/  LDL.LU R19, [R1+0x51c] ;  /* 0x00051c0001137983 */ /* 0x000f220000300800 */
[----:B------:R-:W-:-:S02]  /*39d80*/  IMAD.MOV.U32 R20, RZ, RZ, R6 ;  /* 0x000000ffff147224 */ /* 0x000fc400078e0006 */
[----:B------:R-:W-:Y:S01]  /*39d90*/  IMAD.MOV.U32 R21, RZ, RZ, R3 ;  /* 0x000000ffff157224 */ /* 0x000fe200078e0003 */
[----:B------:R-:W0:Y:S04]  /*39da0*/  LDSM.16.MT88.4 R8, [R28+UR4+0x8380] ;  /* 0x008380041c08783b */ /* 0x000e280008004200 */
[----:B------:R1:W-:Y:S04]  /*39db0*/  STL.64 [R1+0x3158], R20 ;  /* 0x0031581401007387 */ /* 0x0003e80000100a00 */
[----:B-1----:R-:W2:Y:S04]  /*39dc0*/  LDL.LU R20, [R1+0x600] ;  /* 0x0006000001147983 */ /* 0x002ea80000300800 */
[----:B------:R-:W2:Y:S04]  /*39dd0*/  LDL.LU R21, [R1+0x604] ;  /* 0x0006040001157983 */ /* 0x000ea80000300800 */
[----:B------:R-:W2:Y:S04]  /*39de0*/  LDL.LU R22, [R1+0x608] ;  /* 0x0006080001167983 */ /* 0x000ea80000300800 */
[----:B------:R-:W2:Y:S04]  /*39df0*/  LDL.LU R23, [R1+0x60c] ;  /* 0x00060c0001177983 */ /* 0x000ea80000300800 */
[----:B------:R-:W2:Y:S04]  /*39e00*/  LDL.LU R4, [R1+0x610] ;  /* 0x0006100001047983 */ /* 0x000ea80000300800 */
[----:B------:R-:W2:Y:S04]  /*39e10*/  LDL.LU R5, [R1+0x614] ;  /* 0x0006140001057983 */ /* 0x000ea80000300800 */
[----:B------:R-:W2:Y:S04]  /*39e20*/  LDL.LU R6, [R1+0x618] ;  /* 0x0006180001067983 */ /* 0x000ea80000300800 */
[----:B------:R-:W2:Y:S04]  /*39e30*/  LDL.LU R7, [R1+0x61c] ;  /* 0x00061c0001077983 */ /* 0x000ea80000300800 */
[----:B------:R-:W2:Y:S04]  /*39e40*/  LDL.64 R24, [R1+0x70] ;  /* 0x0000700001187983 */ /* 0x000ea80000100a00 */
[----:B----4-:R-:W-:Y:S04]  /*39e50*/  STL.64 [R1+0x30a8], R18 ;  /* 0x0030a81201007387 */ /* 0x010fe80000100a00 */
[----:B---3--:R1:W-:Y:S04]  /*39e60*/  STL.64 [R1+0x30a0], R16 ;  /* 0x0030a01001007387 */ /* 0x0083e80000100a00 */
[----:B-1----:R-:W3:Y:S04]  /*39e70*/  LDL.64 R16, [R1+0x20] ;  /* 0x0000200001107983 */ /* 0x002ee80000100a00 */
[----:B---3--:R1:W-:Y:S04]  /*39e80*/  STL.64 [R1+0x3140], R16 ;  /* 0x0031401001007387 */ /* 0x0083e80000100a00 */
[----:B-1----:R-:W3:Y:S04]  /*39e90*/  LDL.64 R16, [R1+0x40] ;  /* 0x0000400001107983 */ /* 0x002ee80000100a00 */
[----:B---3--:R1:W-:Y:S04]  /*39ea0*/  STL.64 [R1+0x3150], R16 ;  /* 0x0031501001007387 */ /* 0x0083e80000100a00 */
[----:B-1----:R-:W3:Y:S04]  /*39eb0*/  LDL.LU R16, [R1+0x5f0] ;  /* 0x0005f00001107983 */ /* 0x002ee80000300800 */
[----:B------:R-:W3:Y:S04]  /*39ec0*/  LDL.LU R17, [R1+0x5f4] ;  /* 0x0005f40001117983 */ /* 0x000ee80000300800 */
[----:B------:R-:W3:Y:S04]  /*39ed0*/  LDL.LU R18, [R1+0x5f8] ;  /* 0x0005f80001127983 */ /* 0x000ee80000300800 */
[----:B------:R-:W3:Y:S04]  /*39ee0*/  LDL.LU R19, [R1+0x5fc] ;  /* 0x0005fc0001137983 */ /* 0x000ee80000300800 */
[----:B0-----:R-:W-:Y:S04]  /*39ef0*/  STL.64 [R1+0x3008], R10 ;  /* 0x0030080a01007387 */ /* 0x001fe80000100a00 */
[----:B------:R0:W-:Y:S04]  /*39f00*/  STL.64 [R1+0x3000], R8 ;  /* 0x0030000801007387 */ /* 0x0001e80000100a00 */
[----:B0-----:R-:W4:Y:S04]  /*39f10*/  LDL.LU R8, [R1+0x1c0] ;  /* 0x0001c00001087983 */ /* 0x001f280000300800 */
[----:B------:R-:W4:Y:S04]  /*39f20*/  LDL.LU R9, [R1+0x1c4] ;  /* 0x0001c40001097983 */ /* 0x000f280000300800 */
[----:B------:R-:W3:Y:S04]  /*39f30*/  LDL.LU R10, [R1+0x1c8] ;  /* 0x0001c800010a7983 */ /* 0x000ee80000300800 */
[----:B------:R-:W3:Y:S01]  /*39f40*/  LDL.LU R11, [R1+0x1cc] ;  /* 0x0001cc00010b7983 */ /* 0x000ee20000300800 */
[----:B--2---:R-:W-:Y:S03]  /*39f50*/  HMMA.16816.F32 R4, R12, R24, R4 ;  /* 0x000000180c04723c */ /* 0x004fe60000001804 */
[----:B---3--:R-:W-:Y:S04]  /*39f60*/  STL.64 [R1+0x30b8], R10 ;  /* 0x0030b80a01007387 */ /* 0x008fe80000100a00 */
[----:B----4-:R0:W-:Y:S04]  /*39f70*/  STL.64 [R1+0x30b0], R8 ;  /* 0x0030b00801007387 */ /* 0x0101e80000100a00 */
[----:B0-----:R-:W2:Y:S04]  /*39f80*/  LDL.LU R8, [R1+0x960] ;  /* 0x0009600001087983 */ /* 0x001ea80000300800 */
[----:B------:R-:W2:Y:S04]  /*39f90*/  LDL.LU R9, [R1+0x964] ;  /* 0x0009640001097983 */ /* 0x000ea80000300800 */
[----:B------:R-:W3:Y:S04]  /*39fa0*/  LDL.LU R10, [R1+0x968] ;  /* 0x00096800010a7983 */ /* 0x000ee80000300800 */
[----:B------:R-:W3:Y:S01]  /*39fb0*/  LDL.LU R11, [R1+0x96c] ;  /* 0x00096c00010b7983 */ /* 0x000ee20000300800 */
[----:B------:R-:W-:-:S03]  /*39fc0*/  IMAD.MOV.U32 R3, RZ, RZ, R25 ;  /* 0x000000ffff037224 */ /* 0x000fc600078e0019 */
[----:B---3--:R-:W-:Y:S04]  /*39fd0*/  STL.64 [R1+0x30c8], R10 ;  /* 0x0030c80a01007387 */ /* 0x008fe80000100a00 */
[----:B--2---:R0:W-:Y:S02]  /*39fe0*/  STL.64 [R1+0x30c0], R8 ;  /* 0x0030c00801007387 */ /* 0x0041e40000100a00 */
[----:B0-----:R-:W-:Y:S02]  /*39ff0*/  IMAD.MOV.U32 R8, RZ, RZ, R2 ;  /* 0x000000ffff087224 */ /* 0x001fe400078e0002 */
[----:B------:R-:W-:-:S05]  /*3a000*/  IMAD.MOV.U32 R9, RZ, RZ, R0 ;  /* 0x000000ffff097224 */ /* 0x000fca00078e0000 */
[----:B------:R0:W-:Y:S04]  /*3a010*/  STL.64 [R1+0x3148], R8 ;  /* 0x0031480801007387 */ /* 0x0001e80000100a00 */
[----:B0-----:R-:W2:Y:S04]  /*3a020*/  LDL.LU R8, [R1+0x5e0] ;  /* 0x0005e00001087983 */ /* 0x001ea80000300800 */
[----:B------:R-:W2:Y:S04]  /*3a030*/  LDL.LU R9, [R1+0x5e4] ;  /* 0x0005e40001097983 */ /* 0x000ea80000300800 */
[----:B------:R-:W2:Y:S04]  /*3a040*/  LDL.LU R10, [R1+0x5e8] ;  /* 0x0005e800010a7983 */ /* 0x000ea80000300800 */
[----:B------:R-:W2:Y:S04]  /*3a050*/  LDL.LU R11, [R1+0x5ec] ;  /* 0x0005ec00010b7983 */ /* 0x000ea80000300800 */
        /* <DEDUP_REMOVED lines=8> */
[----:B0-----:R-:W3:Y:S04]  /*3a0e0*/  LDL.LU.64 R20, [R1+0x3158] ;  /* 0x0031580001147983 */ /* 0x001ee80000300a00 */
[----:B------:R0:W-:Y:S04]  /*3a0f0*/  STL.64 [R1+0x3100], R24 ;  /* 0x0031001801007387 */ /* 0x0001e80000100a00 */
[----:B0-----:R-:W4:Y:S04]  /*3a100*/  LDL.LU R24, [R1+0x5d0] ;  /* 0x0005d00001187983 */ /* 0x001f280000300800 */
[----:B------:R-:W4:Y:S04]  /*3a110*/  LDL.LU R25, [R1+0x5d4] ;  /* 0x0005d40001197983 */ /* 0x000f280000300800 */
[----:B------:R-:W4:Y:S04]  /*3a120*/  LDL.LU R26, [R1+0x5d8] ;  /* 0x0005d800011a7983 */ /* 0x000f280000300800 */
[----:B------:R-:W4:Y:S01]  /*3a130*/  LDL.LU R27, [R1+0x5dc] ;  /* 0x0005dc00011b7983 */ /* 0x000f220000300800 */
[----:B---3--:R-:W-:Y:S03]  /*3a140*/  HMMA.16816.F32 R20, R12, R20, R16 ;  /* 0x000000140c14723c */ /* 0x008fe60000001810 */
[----:B------:R-:W2:-:S15]  /*3a150*/  LDL.LU.64 R16, [R1+0x3150] ;  /* 0x0031500001107983 */ /* 0x000e9e0000300a00 */
[----:B------:R-:W-:-:S05]  /*3a160*/  NOP ;  /* 0x0000000000007918 */ /* 0x000fca0000000000 */
[----:B------:R0:W-:Y:S04]  /*3a170*/  STL.64 [R1+0x5f0], R20 ;  /* 0x0005f01401007387 */ /* 0x0001e80000100a00 */
[----:B------:R1:W-:Y:S04]  /*3a180*/  STL.64 [R1+0x5f8], R22 ;  /* 0x0005f81601007387 */ /* 0x0003e80000100a00 */
[----:B0-----:R-:W3:Y:S04]  /*3a190*/  LDL.LU R20, [R1+0x5c0] ;  /* 0x0005c00001147983 */ /* 0x001ee80000300800 */
[----:B------:R-:W3:Y:S04]  /*3a1a0*/  LDL.LU R21, [R1+0x5c4] ;  /* 0x0005c40001157983 */ /* 0x000ee80000300800 */
[----:B-1----:R-:W3:Y:S04]  /*3a1b0*/  LDL.LU R22, [R1+0x5c8] ;  /* 0x0005c80001167983 */ /* 0x002ee80000300800 */
[----:B------:R-:W3:Y:S01]  /*3a1c0*/  LDL.LU R23, [R1+0x5cc] ;  /* 0x0005cc0001177983 */ /* 0x000ee20000300800 */
[----:B--2---:R-:W-:-:S15]  /*3a1d0*/  HMMA.16816.F32 R8, R12, R16, R8 ;  /* 0x000000100c08723c */ /* 0x004fde0000001808 */
[----:B------:R-:W-:-:S08]  /*3a1e0*/  NOP ;  /* 0x0000000000007918 */ /* 0x000fd00000000000 */
[----:B------:R0:W-:Y:S04]  /*3a1f0*/  STL.64 [R1+0x5e0], R8 ;  /* 0x0005e00801007387 */ /* 0x0001e80000100a00 */
[----:B------:R-:W-:Y:S04]  /*3a200*/  STL.64 [R1+0x5e8], R10 ;  /* 0x0005e80a01007387 */ /* 0x000fe80000100a00 */
[----:B0-----:R-:W4:Y:S01]  /*3a210*/  LDL.LU.64 R8, [R1+0x3148] ;  /* 0x0031480001087983 */ /* 0x001f220000300a00 */
[----:B------:R-:W-:Y:S02]  /*3a220*/  IMAD.MOV.U32 R2, RZ, RZ, R16 ;  /* 0x000000ffff027224 */ /* 0x000fe400078e0010 */
[----:B------:R-:W-:-:S02]  /*3a230*/  IMAD.MOV.U32 R0, RZ, RZ, R17 ;  /* 0x000000ffff007224 */ /* 0x000fc400078e0011 */
[----:B------:R-:W3:Y:S01]  /*3a240*/  LDL.LU.64 R16, [R1+0x3140] ;  /* 0x0031400001107983 */ /* 0x000ee20000300a00 */
[----:B----4-:R-:W-:-:S15]  /*3a250*/  HMMA.16816.F32 R24, R12, R8, R24 ;  /* 0x000000080c18723c */ /* 0x010fde0000001818 */
[----:B------:R-:W-:-:S08]  /*3a260*/  NOP ;  /* 0x0000000000007918 */ /* 0x000fd00000000000 */
[----:B------:R0:W-:Y:S04]  /*3a270*/  STL.64 [R1+0x5d0], R24 ;  /* 0x0005d01801007387 */ /* 0x0001e80000100a00 */
[----:B------:R-:W-:Y:S01]  /*3a280*/  STL.64 [R1+0x5d8], R26 ;  /* 0x0005d81a01007387 */ /* 0x000fe20000100a00 */
[----:B0-----:R-:W-:Y:S02]  /*3a290*/  IMAD.MOV.U32 R24, RZ, RZ, R4 ;  /* 0x000000ffff187224 */ /* 0x001fe400078e0004 */
[----:B------:R-:W-:Y:S01]  /*3a2a0*/  IMAD.MOV.U32 R25, RZ, RZ, R3 ;  /* 0x000000ffff197224 */ /* 0x000fe200078e0003 */
[----:B------:R-:W2:Y:S04]  /*3a2b0*/  LDL.LU R4, [R1+0x9a0] ;  /* 0x0009a00001047983 */ /* 0x000ea80000300800 */
[----:B------:R-:W2:Y:S04]  /*3a2c0*/  LDL.LU R5, [R1+0x9a4] ;  /* 0x0009a40001057983 */ /* 0x000ea80000300800 */
[----:B------:R-:W2:Y:S04]  /*3a2d0*/  LDL.LU R6, [R1+0x9a8] ;  /* 0x0009a80001067983 */ /* 0x000ea80000300800 */
[----:B------:R-:W2:Y:S04]  /*3a2e0*/  LDL.LU R7, [R1+0x9ac] ;  /* 0x0009ac0001077983 */ /* 0x000ea80000300800 */
[----:B------:R0:W-:Y:S04]  /*3a2f0*/  STL.64 [R1+0x3128], R24 ;  /* 0x0031281801007387 */ /* 0x0001e80000100a00 */
[----:B0-----:R-:W4:Y:S04]  /*3a300*/  LDL.LU R24, [R1+0x270] ;  /* 0x0002700001187983 */ /* 0x001f280000300800 */
[----:B------:R-:W4:Y:S04]  /*3a310*/  LDL.LU R25, [R1+0x274] ;  /* 0x0002740001197983 */ /* 0x000f280000300800 */
[----:B------:R-:W4:Y:S04]  /*3a320*/  LDL.LU R26, [R1+0x278] ;  /* 0x00027800011a7983 */ /* 0x000f280000300800 */
[----:B------:R-:W4:Y:S04]  /*3a330*/  LDL.LU R27, [R1+0x27c] ;  /* 0x00027c00011b7983 */ /* 0x000f280000300800 */
[----:B------:R0:W-:Y:S02]  /*3a340*/  STL.64 [R1+0x30d8], R8 ;  /* 0x0030d80801007387 */ /* 0x0001e40000100a00 */
[----:B0-----:R-:W-:-:S02]  /*3a350*/  IMAD.MOV.U32 R8, RZ, RZ, R2 ;  /* 0x000000ffff087224 */ /* 0x001fc400078e0002 */
[----:B------:R-:W-:-:S05]  /*3a360*/  IMAD.MOV.U32 R9, RZ, RZ, R0 ;  /* 0x000000ffff097224 */ /* 0x000fca00078e0000 */
[----:B------:R0:W-:Y:S04]  /*3a370*/  STL.64 [R1+0x30f0], R8 ;  /* 0x0030f00801007387 */ /* 0x0001e80000100a00 */
[----:B0-----:R-:W2:Y:S01]  /*3a380*/  LDL.64 R8, [R1+0x50] ;  /* 0x0000500001087983 */ /* 0x001ea20000100a00 */
[C---:B---3--:R-:W-:Y:S03]  /*3a390*/  HMMA.16816.F32 R20, R12.reuse, R16, R20 ;  /* 0x000000100c14723c */ /* 0x048fe60000001814 */
        /* <DEDUP_REMOVED lines=19> */
[C---:B---3--:R-:W-:Y:S03]  /*3a4d0*/  HMMA.16816.F32 R4, R12.reuse, R20, R4 ;  /* 0x000000140c04723c */ /* 0x048fe60000001804 */
[----:B--2---:R-:W-:Y:S04]  /*3a4e0*/  STL.64 [R1+0x30e8], R18 ;  /* 0x0030e81201007387 */ /* 0x004fe80000100a00 */
[----:B----4-:R0:W-:Y:S04]  /*3a4f0*/  STL.64 [R1+0x30e0], R16 ;  /* 0x0030e01001007387 */ /* 0x0101e80000100a00 */
[----:B0-----:R-:W2:Y:S04]  /*3a500*/  LDL.LU R16, [R1+0x980] ;  /* 0x0009800001107983 */ /* 0x001ea80000300800 */
[----:B------:R-:W2:Y:S04]  /*3a510*/  LDL.LU R17, [R1+0x984] ;  /* 0x0009840001117983 */ /* 0x000ea80000300800 */
[----:B------:R-:W2:Y:S04]  /*3a520*/  LDL.LU R18, [R1+0x988] ;  /* 0x0009880001127983 */ /* 0x000ea80000300800 */
[----:B------:R-:W2:Y:S04]  /*3a530*/  LDL.LU R19, [R1+0x98c] ;  /* 0x00098c0001137983 */ /* 0x000ea80000300800 */
[----:B------:R0:W-:Y:S04]  /*3a540*/  STL.64 [R1+0x5b0], R4 ;  /* 0x0005b00401007387 */ /* 0x0001e80000100a00 */
[----:B------:R1:W-:Y:S04]  /*3a550*/  STL.64 [R1+0x5b8], R6 ;  /* 0x0005b80601007387 */ /* 0x0003e80000100a00 */
[----:B0-----:R-:W3:Y:S02]  /*3a560*/  LDL.LU.64 R4, [R1+0x3130] ;  /* 0x0031300001047983 */ /* 0x001ee40000300a00 */
[----:B---3--:R-:W-:Y:S02]  /*3a570*/  HMMA.16816.F32 R12, R12, R4, R24 ;  /* 0x000000040c0c723c */ /* 0x008fe40000001818 */
[----:B------:R-:W3:Y:S04]  /*3a580*/  LDL.LU.64 R24, [R1+0x3128] ;  /* 0x0031280001187983 */ /* 0x000ee80000300a00 */
[----:B------:R-:W-:-:S02]  /*3a590*/  IMAD.MOV.U32 R2, RZ, RZ, R4 ;  /* 0x000000ffff027224 */ /* 0x000fc400078e0004 */
[----:B------:R-:W-:-:S15]  /*3a5a0*/  IMAD.MOV.U32 R0, RZ, RZ, R5 ;  /* 0x000000ffff007224 */ /* 0x000fde00078e0005 */
[----:B------:R-:W-:Y:S04]  /*3a5b0*/  STL.64 [R1+0x2a0], R12 ;  /* 0x0002a00c01007387 */ /* 0x000fe80000100a00 */
[----:B------:R-:W-:Y:S04]  /*3a5c0*/  STL.64 [R1+0x2a8], R14 ;  /* 0x0002a80e01007387 */ /* 0x000fe80000100a00 */
[----:B-1----:R-:W3:Y:S04]  /*3a5d0*/  LDL.LU.64 R6, [R1+0x3120] ;  /* 0x0031200001067983 */ /* 0x002ee80000300a00 */
[----:B------:R-:W3:Y:S01]  /*3a5e0*/  LDL.LU.64 R4, [R1+0x3118] ;  /* 0x0031180001047983 */ /* 0x000ee20000300a00 */
[----:B------:R-:W-:-:S05]  /*3a5f0*/  LOP3.LUT R3, R28, 0x40, RZ, 0x3c, !PT ;  /* 0x000000401c037812 */ /* 0x000fca00078e3cff */
[----:B------:R-:W0:Y:S04]  /*3a600*/  LDSM.16.MT88.4 R12, [R3+UR4+0x8000] ;  /* 0x00800004030c783b */ /* 0x000e280008004200 */
[----:B0-----:R-:W-:Y:S04]  /*3a610*/  STL.64 [R1+0x2f98], R14 ;  /* 0x002f980e01007387 */ /* 0x001fe80000100a00 */
[----:B------:R-:W-:Y:S01]  /*3a620*/  STL.64 [R1+0x2f90], R12 ;  /* 0x002f900c01007387 */ /* 0x000fe20000100a00 */
        /* <DEDUP_REMOVED lines=11> */
[----:B0-----:R-:W3:Y:S04]  /*3a6e0*/  LDL.LU.64 R8, [R1+0x30f8] ;  /* 0x0030f80001087983 */ /* 0x001ee80000300a00 */
[----:B------:R0:W-:Y:S04]  /*3a6f0*/  STL.64 [R1+0x3078], R24 ;  /* 0x0030781801007387 */ /* 0x0001e80000100a00 */
[----:B0-----:R-:W3:Y:S04]  /*3a700*/  LDL.LU R24, [R1+0x990] ;  /* 0x0009900001187983 */ /* 0x001ee80000300800 */
[----:B------:R-:W3:Y:S04]  /*3a710*/  LDL.LU R25, [R1+0x994] ;  /* 0x0009940001197983 */ /* 0x000ee80000300800 */
[----:B------:R-:W3:Y:S04]  /*3a720*/  LDL.LU R26, [R1+0x998] ;  /* 0x00099800011a7983 */ /* 0x000ee80000300800 */
[----:B------:R-:W3:Y:S02]  /*3a730*/  LDL.LU R27, [R1+0x99c] ;  /* 0x00099c00011b7983 */ /* 0x000ee40000300800 */
[----:B---3--:R-:W-:-:S15]  /*3a740*/  HMMA.16816.F32 R24, R4, R8, R24 ;  /* 0x000000080418723c */ /* 0x008fde0000001818 */
[----:B------:R-:W-:-:S08]  /*3a750*/  NOP ;  /* 0x0000000000007918 */ /* 0x000fd00000000000 */
[----:B------:R-:W-:Y:S04]  /*3a760*/  STL.64 [R1+0x790], R24 ;  /* 0x0007901801007387 */ /* 0x000fe80000100a00 */
[----:B------:R0:W-:Y:S02]  /*3a770*/  STL.64 [R1+0x798], R26 ;  /* 0x0007981a01007387 */ /* 0x0001e40000100a00 */
        /* <DEDUP_REMOVED lines=11> */
[----:B------:R-:W2:-:S15]  /*3a830*/  LDL.LU.64 R16, [R1+0x30d0] ;  /* 0x0030d00001107983 */ /* 0x000e9e0000300a00 */
[----:B------:R-:W-:-:S06]  /*3a840*/  NOP ;  /* 0x0000000000007918 */ /* 0x000fcc0000000000 */
[----:B------:R-:W-:Y:S04]  /*3a850*/  STL.64 [R1+0x770], R8 ;  /* 0x0007700801007387 */ /* 0x000fe80000100a00 */
[----:B------:R0:W-:Y:S04]  /*3a860*/  STL.64 [R1+0x778], R10 ;  /* 0x0007780a01007387 */ /* 0x0001e80000100a00 */
[----:B0-----:R-:W3:Y:S04]  /*3a870*/  LDL.LU.64 R10, [R1+0x30c8] ;  /* 0x0030c800010a7983 */ /* 0x001ee80000300a00 */
[----:B------:R-:W3:Y:S01]  /*3a880*/  LDL.LU.64 R8, [R1+0x30c0] ;  /* 0x0030c00001087983 */ /* 0x000ee20000300a00 */
[----:B------:R-:W-:-:S02]  /*3a890*/  IMAD.MOV.U32 R12, RZ, RZ, R2 ;  /* 0x000000ffff0c7224 */ /* 0x000fc400078e0002 */
[----:B------:R-:W-:Y:S02]  /*3a8a0*/  IMAD.MOV.U32 R13, RZ, RZ, R0 ;  /* 0x000000ffff0d7224 */ /* 0x000fe400078e0000 */
[----:B--2---:R-:W-:Y:S02]  /*3a8b0*/  IMAD.MOV.U32 R2, RZ, RZ, R16 ;  /* 0x000000ffff027224 */ /* 0x004fe400078e0010 */
[----:B------:R-:W-:Y:S01]  /*3a8c0*/  IMAD.MOV.U32 R0, RZ, RZ, R17 ;  /* 0x000000ffff007224 */ /* 0x000fe200078e0011 */
[----:B---3--:R-:W-:-:S15]  /*3a8d0*/  HMMA.16816.F32 R8, R4, R16, R8 ;  /* 0x000000100408723c */ /* 0x008fde0000001808 */
[----:B------:R-:W-:-:S08]  /*3a8e0*/  NOP ;  /* 0x0000000000007918 */ /* 0x000fd00000000000 */
[----:B------:R-:W-:Y:S04]  /*3a8f0*/  STL.64 [R1+0x760], R8 ;  /* 0x0007600801007387 */ /* 0x000fe80000100a00 */
[----:B------:R0:W-:Y:S04]  /*3a900*/  STL.64 [R1+0x768], R10 ;  /* 0x0007680a01007387 */ /* 0x0001e80000100a00 */
[----:B0-----:R-:W2:Y:S04]  /*3a910*/  LDL.LU.64 R10, [R1+0x30b8] ;  /* 0x0030b800010a7983 */ /* 0x001ea80000300a00 */
[----:B------:R-:W2:Y:S04]  /*3a920*/  LDL.LU.64 R8, [R1+0x30b0] ;  /* 0x0030b00001087983 */ /* 0x000ea80000300a00 */
[----:B------:R-:W3:Y:S04]  /*3a930*/  LDL.LU.64 R18, [R1+0x30a8] ;  /* 0x0030a80001127983 */ /* 0x000ee80000300a00 */
[----:B------:R-:W3:Y:S02]  /*3a940*/  LDL.LU.64 R16, [R1+0x30a0] ;  /* 0x0030a00001107983 */ /* 0x000ee40000300a00 */
[C---:B---3--:R-:W-:Y:S06]  /*3a950*/  HMMA.16816.F32 R16, R4.reuse, R20, R16 ;  /* 0x000000140410723c */ /* 0x048fec0000001810 */
[----:B--2---:R-:W-:-:S15]  /*3a960*/  HMMA.16816.F32 R4, R4, R12, R8 ;  /* 0x0000000c0404723c */ /* 0x004fde0000001808 */
[----:B------:R-:W-:-:S02]  /*3a970*/  NOP ;  /* 0x0000000000007918 */ /* 0x000fc40000000000 */
[----:B------:R-:W-:Y:S04]  /*3a980*/  STL.64 [R1+0x750], R16 ;  /* 0x0007501001007387 */ /* 0x000fe80000100a00 */
[----:B------:R0:W-:Y:S04]  /*3a990*/  STL.64 [R1+0x758], R18 ;  /* 0x0007581201007387 */ /* 0x0001e80000100a00 */
[----:B0-----:R-:W2:Y:S04]  /*3a9a0*/  LDL.LU.64 R18, [R1+0x3098] ;  /* 0x0030980001127983 */ /* 0x001ea80000300a00 */
[----:B------:R-:W2:Y:S04]  /*3a9b0*/  LDL.LU.64 R16, [R1+0x3090] ;  /* 0x0030900001107983 */ /* 0x000ea80000300a00 */
[----:B------:R-:W-:Y:S04]  /*3a9c0*/  STL.64 [R1+0x3038], R20 ;  /* 0x0030381401007387 */ /* 0x000fe80000100a00 */
[----:B------:R0:W-:Y:S04]  /*3a9d0*/  STL.64 [R1+0x3010], R12 ;  /* 0x0030100c01007387 */ /* 0x0001e80000100a00 */
[----:B------:R-:W3:Y:S04]  /*3a9e0*/  LDL.LU R8, [R1+0x1b0] ;  /* 0x0001b00001087983 */ /* 0x000ee80000300800 */
[----:B------:R-:W-:Y:S04]  /*3a9f0*/  STL.64 [R1+0x510], R4 ;  /* 0x0005100401007387 */ /* 0x000fe80000100a00 */
[----:B------:R-:W-:Y:S04]  /*3aa00*/  STL.64 [R1+0x518], R6 ;  /* 0x0005180601007387 */ /* 0x000fe80000100a00 */
[----:B------:R-:W3:Y:S04]  /*3aa10*/  LDL.LU R9, [R1+0x1b4] ;  /* 0x0001b40001097983 */ /* 0x000ee80000300800 */
[----:B------:R-:W4:Y:S04]  /*3aa20*/  LDL.LU R10, [R1+0x1b8] ;  /* 0x0001b800010a7983 */ /* 0x000f280000300800 */
[----:B------:R-:W4:Y:S04]  /*3aa30*/  LDL.LU R11, [R1+0x1bc] ;  /* 0x0001bc00010b7983 */ /* 0x000f280000300800 */
[----:B------:R-:W1:Y:S04]  /*3aa40*/  LDSM.16.MT88.4 R4, [R3+UR4+0x8080] ;  /* 0x008080040304783b */ /* 0x000e680008004200 */
[----:B----4-:R-:W-:Y:S04]  /*3aa50*/  STL.64 [R1+0x3020], R10 ;  /* 0x0030200a01007387 */ /* 0x010fe80000100a00 */
[----:B---3--:R-:W-:Y:S04]  /*3aa60*/  STL.64 [R1+0x3018], R8 ;  /* 0x0030180801007387 */ /* 0x008fe80000100a00 */
[----:B0-----:R-:W3:Y:S04]  /*3aa70*/  LDL.LU R12, [R1+0x1d0] ;  /* 0x0001d000010c7983 */ /* 0x001ee80000300800 */
[----:B------:R-:W3:Y:S04]  /*3aa80*/  LDL.LU R13, [R1+0x1d4] ;  /* 0x0001d400010d7983 */ /* 0x000ee80000300800 */
[----:B------:R-:W4:Y:S04]  /*3aa90*/  LDL.LU R14, [R1+0x1d8] ;  /* 0x0001d800010e7983 */ /* 0x000f280000300800 */
[----:B------:R-:W4:Y:S04]  /*3aaa0*/  LDL.LU R15, [R1+0x1dc] ;  /* 0x0001dc00010f7983 */ /* 0x000f280000300800 */
[----:B------:R-:W2:Y:S04]  /*3aab0*/  LDL.64 R20, [R1+0x30] ;  /* 0x0000300001147983 */ /* 0x000ea80000100a00 */
[----:B--2---:R0:W-:Y:S04]  /*3aac0*/  STL.64 [R1+0x3048], R20 ;  /* 0x0030481401007387 */ /* 0x0041e80000100a00 */
[----:B0-----:R-:W2:Y:S04]  /*3aad0*/  LDL.LU R20, [R1+0x940] ;  /* 0x0009400001147983 */ /* 0x001ea80000300800 */
[----:B------:R-:W2:Y:S04]  /*3aae0*/  LDL.LU R21, [R1+0x944] ;  /* 0x0009440001157983 */ /* 0x000ea80000300800 */
[----:B------:R-:W3:Y:S04]  /*3aaf0*/  LDL.LU R22, [R1+0x948] ;  /* 0x0009480001167983 */ /* 0x000ee80000300800 */
[----:B------:R-:W3:Y:S04]  /*3ab00*/  LDL.LU R23, [R1+0x94c] ;  /* 0x00094c0001177983 */ /* 0x000ee80000300800 */
[----:B------:R-:W4:Y:S04]  /*3ab10*/  LDL.64 R24, [R1+0x70] ;  /* 0x0000700001187983 */ /* 0x000f280000100a00 */
[----:B---3--:R-:W-:Y:S04]  /*3ab20*/  STL.64 [R1+0x3058], R22 ;  /* 0x0030581601007387 */ /* 0x008fe80000100a00 */
[----:B--2---:R0:W-:Y:S02]  /*3ab30*/  STL.64 [R1+0x3050], R20 ;  /* 0x0030501401007387 */ /* 0x0041e40000100a00 */
[----:B0-----:R-:W-:-:S02]  /*3ab40*/  IMAD.MOV.U32 R20, RZ, RZ, R27 ;  /* 0x000000ffff147224 */ /* 0x001fc400078e001b */
[----:B------:R-:W-:-:S05]  /*3ab50*/  IMAD.MOV.U32 R21, RZ, RZ, R26 ;  /* 0x000000ffff157224 */ /* 0x000fca00078e001a */
[----:B------:R0:W-:Y:S04]  /*3ab60*/  STL.64 [R1+0x3070], R20 ;  /* 0x0030701401007387 */ /* 0x0001e80000100a00 */
        /* <DEDUP_REMOVED lines=12> */
[----:B----4-:R-:W-:Y:S04]  /*3ac30*/  STL.64 [R1+0x3030], R14 ;  /* 0x0030300e01007387 */ /* 0x010fe80000100a00 */
[----:B------:R-:W-:Y:S04]  /*3ac40*/  STL.64 [R1+0x3028], R12 ;  /* 0x0030280c01007387 */ /* 0x000fe80000100a00 */
[----:B------:R0:W-:Y:S04]  /*3ac50*/  STL.64 [R1+0x3040], R8 ;  /* 0x0030400801007387 */ /* 0x0001e80000100a00 */
[----:B0-----:R-:W3:Y:S04]  /*3ac60*/  LDL.LU R8, [R1+0x930] ;  /* 0x0009300001087983 */ /* 0x001ee80000300800 */
[----:B------:R-:W3:Y:S04]  /*3ac70*/  LDL.LU R9, [R1+0x934] ;  /* 0x0009340001097983 */ /* 0x000ee80000300800 */
[----:B------:R-:W4:Y:S04]  /*3ac80*/  LDL.LU R10, [R1+0x938] ;  /* 0x00093800010a7983 */ /* 0x000f280000300800 */
[----:B------:R-:W4:Y:S01]  /*3ac90*/  LDL.LU R11, [R1+0x93c] ;  /* 0x00093c00010b7983 */ /* 0x000f220000300800 */
[----:B------:R-:W-:-:S02]  /*3aca0*/  IMAD.MOV.U32 R2, RZ, RZ, R24 ;  /* 0x000000ffff027224 */ /* 0x000fc400078e0018 */
[----:B------:R-:W-:Y:S01]  /*3acb0*/  IMAD.MOV.U32 R0, RZ, RZ, R25 ;  /* 0x000000ffff007224 */ /* 0x000fe200078e0019 */
[C---:B--2---:R-:W-:Y:S01]  /*3acc0*/  HMMA.16816.F32 R20, R16.reuse, R24, R20 ;  /* 0x000000181014723c */ /* 0x044fe20000001814 */
[----:B----4-:R-:W-:Y:S04]  /*3acd0*/  STL.64 [R1+0x3068], R10 ;  /* 0x0030680a01007387 */ /* 0x010fe80000100a00 */
[----:B---3--:R0:W-:Y:S04]  /*3ace0*/  STL.64 [R1+0x3060], R8 ;  /* 0x0030600801007387 */ /* 0x0081e80000100a00 */
[----:B0-----:R-:W2:Y:S04]  /*3acf0*/  LDL.LU R8, [R1+0x4e0] ;  /* 0x0004e00001087983 */ /* 0x001ea80000300800 */
[----:B------:R-:W2:Y:S04]  /*3ad00*/  LDL.LU R9, [R1+0x4e4] ;  /* 0x0004e40001097983 */ /* 0x000ea80000300800 */
[----:B------:R-:W2:Y:S04]  /*3ad10*/  LDL.LU R10, [R1+0x4e8] ;  /* 0x0004e800010a7983 */ /* 0x000ea80000300800 */
[----:B------:R-:W2:Y:S04]  /*3ad20*/  LDL.LU R11, [R1+0x4ec] ;  /* 0x0004ec00010b7983 */ /* 0x000ea80000300800 */
[----:B------:R-:W3:Y:S04]  /*3ad30*/  LDL.LU R12, [R1+0x920] ;  /* 0x00092000010c7983 */ /* 0x000ee80000300800 */
[----:B------:R-:W3:Y:S04]  /*3ad40*/  LDL.LU R13, [R1+0x924] ;  /* 0x00092400010d7983 */ /* 0x000ee80000300800 */
[----:B------:R-:W3:Y:S04]  /*3ad50*/  LDL.LU R14, [R1+0x928] ;  /* 0x00092800010e7983 */ /* 0x000ee80000300800 */
[----:B------:R-:W3:Y:S04]  /*3ad60*/  LDL.LU R15, [R1+0x92c] ;  /* 0x00092c00010f7983 */ /* 0x000ee80000300800 */
[----:B-1----:R-:W-:Y:S04]  /*3ad70*/  STL.64 [R1+0x2ef8], R6 ;  /* 0x002ef80601007387 */ /* 0x002fe80000100a00 */
[----:B------:R0:W-:Y:S04]  /*3ad80*/  STL.64 [R1+0x2ef0], R4 ;  /* 0x002ef00401007387 */ /* 0x0001e80000100a00 */
[----:B0-----:R-:W4:Y:S04]  /*3ad90*/  LDL.64 R4, [R1+0x40] ;  /* 0x0000400001047983 */ /* 0x001f280000100a00 */
        /* <DEDUP_REMOVED lines=9> */
[----:B0-----:R-:W1:Y:S02]  /*3ae30*/  LDL.LU.64 R20, [R1+0x3070] ;  /* 0x0030700001147983 */ /* 0x001e640000300a00 */
[----:B-1----:R-:W-:Y:S02]  /*3ae40*/  HMMA.16816.F32 R20, R16, R20, R8 ;  /* 0x000000141014723c */ /* 0x002fe40000001808 */
        /* <DEDUP_REMOVED lines=16> */
[----:B------:R-:W3:Y:S04]  /*3af50*/  LDL.LU R7, [R1+0x11c] ;  /* 0x00011c0001077983 */ /* 0x000ee80000300800 */
[----:B---3--:R-:W-:Y:S04]  /*3af60*/  STL.64 [R1+0x2fd8], R6 ;  /* 0x002fd80601007387 */ /* 0x008fe80000100a00 */
[----:B----4-:R0:W-:Y:S04]  /*3af70*/  STL.64 [R1+0x2fd0], R4 ;  /* 0x002fd00401007387 */ /* 0x0101e80000100a00 */
        /* <DEDUP_REMOVED lines=8> */
[----:B---3--:R-:W-:Y:S10]  /*3b000*/  STL.64 [R1+0x2fe0], R4 ;  /* 0x002fe00401007387 */ /* 0x008ff40000100a00 */
[----:B------:R0:W-:Y:S04]  /*3b010*/  STL.64 [R1+0x4c0], R8 ;  /* 0x0004c00801007387 */ /* 0x0001e80000100a00 */
[----:B------:R-:W-:Y:S04]  /*3b020*/  STL.64 [R1+0x4c8], R10 ;  /* 0x0004c80a01007387 */ /* 0x000fe80000100a00 */
[----:B0-----:R-:W2:Y:S04]  /*3b030*/  LDL.LU.64 R8, [R1+0x3040] ;  /* 0x0030400001087983 */ /* 0x001ea80000300a00 */
[----:B------:R-:W3:Y:S04]  /*3b040*/  LDL.LU.64 R20, [R1+0x3038] ;  /* 0x0030380001147983 */ /* 0x000ee80000300a00 */
[----:B------:R-:W-:Y:S04]  /*3b050*/  STL [R1+0x2ff8], R26 ;  /* 0x002ff81a01007387 */ /* 0x000fe80000100800 */
[----:B------:R0:W-:Y:S04]  /*3b060*/  STL.64 [R1+0x2ff0], R24 ;  /* 0x002ff01801007387 */ /* 0x0001e80000100a00 */
[----:B0-----:R-:W4:Y:S04]  /*3b070*/  LDL.LU R24, [R1+0x1a0] ;  /* 0x0001a00001187983 */ /* 0x001f280000300800 */
[----:B------:R-:W4:Y:S04]  /*3b080*/  LDL.LU R25, [R1+0x1a4] ;  /* 0x0001a40001197983 */ /* 0x000f280000300800 */
[----:B------:R-:W4:Y:S04]  /*3b090*/  LDL.LU R26, [R1+0x1a8] ;  /* 0x0001a800011a7983 */ /* 0x000f280000300800 */
[----:B------:R-:W4:Y:S01]  /*3b0a0*/  LDL.LU R27, [R1+0x1ac] ;  /* 0x0001ac00011b7983 */ /* 0x000f220000300800 */
[----:B--2---:R-:W-:Y:S03]  /*3b0b0*/  HMMA.16816.F32 R8, R16, R8, R12 ;  /* 0x000000081008723c */ /* 0x004fe6000000180c */
[----:B------:R-:W3:Y:S04]  /*3b0c0*/  LDL.LU.64 R14, [R1+0x3030] ;  /* 0x00303000010e7983 */ /* 0x000ee80000300a00 */
[----:B------:R-:W3:-:S15]  /*3b0d0*/  LDL.LU.64 R12, [R1+0x3028] ;  /* 0x00302800010c7983 */ /* 0x000ede0000300a00 */
[----:B------:R-:W-:-:S01]  /*3b0e0*/  NOP ;  /* 0x0000000000007918 */ /* 0x000fc20000000000 */
[----:B------:R-:W-:Y:S04]  /*3b0f0*/  STL.64 [R1+0x4b0], R8 ;  /* 0x0004b00801007387 */ /* 0x000fe80000100a00 */
[----:B------:R0:W-:Y:S04]  /*3b100*/  STL.64 [R1+0x4b8], R10 ;  /* 0x0004b80a01007387 */ /* 0x0001e80000100a00 */
[----:B0-----:R-:W2:Y:S04]  /*3b110*/  LDL.LU.64 R10, [R1+0x3020] ;  /* 0x00302000010a7983 */ /* 0x001ea80000300a00 */
[----:B------:R-:W2:Y:S01]  /*3b120*/  LDL.LU.64 R8, [R1+0x3018] ;  /* 0x0030180001087983 */ /* 0x000ea20000300a00 */
[----:B---3--:R-:W-:-:S15]  /*3b130*/  HMMA.16816.F32 R12, R16, R20, R12 ;  /* 0x00000014100c723c */ /* 0x008fde000000180c */
[----:B------:R-:W-:-:S08]  /*3b140*/  NOP ;  /* 0x0000000000007918 */ /* 0x000fd00000000000 */
[----:B------:R0:W-:Y:S04]  /*3b150*/  STL.64 [R1+0x4a0], R12 ;  /* 0x0004a00c01007387 */ /* 0x0001e80000100a00 */
[----:B------:R-:W-:Y:S04]  /*3b160*/  STL.64 [R1+0x4a8], R14 ;  /* 0x0004a80e01007387 */ /* 0x000fe80000100a00 */
[----:B0-----:R-:W2:Y:S01]  /*3b170*/  LDL.LU.64 R12, [R1+0x3010] ;  /* 0x00301000010c7983 */ /* 0x001ea20000300a00 */
[----:B------:R-:W-:Y:S02]  /*3b180*/  IMAD.MOV.U32 R4, RZ, RZ, R2 ;  /* 0x000000ffff047224 */ /* 0x000fe400078e0002 */
[----:B------:R-:W-:Y:S01]  /*3b190*/  IMAD.MOV.U32 R5, RZ, RZ, R0 ;  /* 0x000000ffff057224 */ /* 0x000fe200078e0000 */
[----:B--2---:R-:W-:Y:S01]  /*3b1a0*/  HMMA.16816.F32 R16, R16, R12, R8 ;  /* 0x0000000c1010723c */ /* 0x004fe20000001808 */
[----:B------:R-:W4:Y:S04]  /*3b1b0*/  LDL.LU.64 R10, [R1+0x3008] ;  /* 0x00300800010a7983 */ /* 0x000f280000300a00 */
[----:B------:R-:W4:-:S15]  /*3b1c0*/  LDL.LU.64 R8, [R1+0x3000] ;  /* 0x0030000001087983 */ /* 0x000f1e0000300a00 */
[----:B------:R-:W-:-:S03]  /*3b1d0*/  NOP ;  /* 0x0000000000007918 */ /* 0x000fc60000000000 */
[----:B------:R0:W-:Y:S04]  /*3b1e0*/  STL.64 [R1+0x210], R16 ;  /* 0x0002101001007387 */ /* 0x0001e80000100a00 */
[----:B------:R1:W-:Y:S04]  /*3b1f0*/  STL.64 [R1+0x218], R18 ;  /* 0x0002181201007387 */ /* 0x0003e80000100a00 */
[----:B0-----:R-:W2:Y:S04]  /*3b200*/  LDL.LU R16, [R1+0x100] ;  /* 0x0001000001107983 */ /* 0x001ea80000300800 */
[----:B------:R-:W2:Y:S04]  /*3b210*/  LDL.LU R17, [R1+0x104] ;  /* 0x0001040001117983 */ /* 0x000ea80000300800 */
[----:B-1----:R-:W2:Y:S04]  /*3b220*/  LDL.LU R18, [R1+0x108] ;  /* 0x0001080001127983 */ /* 0x002ea80000300800 */
[----:B------:R-:W2:Y:S04]  /*3b230*/  LDL.LU R19, [R1+0x10c] ;  /* 0x00010c0001137983 */ /* 0x000ea80000300800 */
[----:B------:R0:W-:Y:S04]  /*3b240*/  STL.64 [R1+0x2fa8], R12 ;  /* 0x002fa80c01007387 */ /* 0x0001e80000100a00 */
[----:B0-----:R-:W3:Y:S01]  /*3b250*/  LDL.64 R12, [R1+0x50] ;  /* 0x00005000010c7983 */ /* 0x001ee20000100a00 */
[----:B----4-:R-:W-:Y:S03]  /*3b260*/  HMMA.16816.F32 R4, R8, R4, R24 ;  /* 0x000000040804723c */ /* 0x010fe60000001818 */
[----:B------:R-:W4:Y:S04]  /*3b270*/  LDL.LU R26, [R1+0x2ff8] ;  /* 0x002ff800011a7983 */ /* 0x000f280000300800 */
[----:B------:R-:W2:-:S15]  /*3b280*/  LDL.LU.64 R24, [R1+0x2ff0] ;  /* 0x002ff00001187983 */ /* 0x000e9e0000300a00 */
[----:B------:R-:W-:-:S01]  /*3b290*/  NOP ;  /* 0x0000000000007918 */ /* 0x000fc20000000000 */
        /* <DEDUP_REMOVED lines=8> */
[----:B0-----:R-:W3:Y:S04]  /*3b320*/  LDL.LU.64 R6, [R1+0x2fd8] ;  /* 0x002fd80001067983 */ /* 0x001ee80000300a00 */
[----:B------:R-:W3:Y:S04]  /*3b330*/  LDL.LU.64 R4, [R1+0x2fd0] ;  /* 0x002fd00001047983 */ /* 0x000ee80000300a00 */
[----:B------:R-:W-:Y:S01]  /*3b340*/  STL.64 [R1+0x2f78], R24 ;  /* 0x002f781801007387 */ /* 0x000fe20000100a00 */
[----:B---3--:R-:W-:-:S15]  /*3b350*/  HMMA.16816.F32 R4, R8, R12, R4 ;  /* 0x0000000c0804723c */ /* 0x008fde0000001804 */
[----:B------:R-:W-:-:S08]  /*3b360*/  NOP ;  /* 0x0000000000007918 */ /* 0x000fd00000000000 */
[----:B------:R0:W-:Y:S04]  /*3b370*/  STL.64 [R1+0x1e0], R4 ;  /* 0x0001e00401007387 */ /* 0x0001e80000100a00 */
[----:B------:R1:W-:Y:S04]  /*3b380*/  STL.64 [R1+0x1e8], R6 ;  /* 0x0001e80601007387 */ /* 0x0003e80000100a00 */
[----:B0-----:R-:W2:Y:S01]  /*3b390*/  LDL.LU.64 R4, [R1+0x2fc8] ;  /* 0x002fc80001047983 */ /* 0x001ea20000300a00 */
[----:B------:R-:W-:Y:S02]  /*3b3a0*/  IMAD.MOV.U32 R2, RZ, RZ, R12 ;  /* 0x000000ffff027224 */ /* 0x000fe400078e000c */
[----:B------:R-:W-:-:S02]  /*3b3b0*/  IMAD.MOV.U32 R29, RZ, RZ, R13 ;  /* 0x000000ffff1d7224 */ /* 0x000fc400078e000d */
[----:B--2---:R-:W-:Y:S06]  /*3b3c0*/  HMMA.16816.F32 R12, R8, R4, R16 ;  /* 0x00000004080c723c */ /* 0x004fec0000001810 */
[----:B------:R-:W-:Y:S02]  /*3b3d0*/  IMAD.MOV.U32 R22, RZ, RZ, R4 ;  /* 0x000000ffff167224 */ /* 0x000fe400078e0004 */
[----:B------:R-:W-:Y:S01]  /*3b3e0*/  IMAD.MOV.U32 R0, RZ, RZ, R5 ;  /* 0x000000ffff007224 */ /* 0x000fe200078e0005 */
[----:B------:R-:W0:-:S14]  /*3b3f0*/  LDSM.16.MT88.4 R16, [R3+UR4+0x8100] ;  /* 0x008100040310783b */ /* 0x000e1c0008004200 */
[----:B------:R2:W-:Y:S04]  /*3b400*/  STL.64 [R1+0x1d0], R12 ;  /* 0x0001d00c01007387 */ /* 0x0005e80000100a00 */
[----:B------:R3:W-:Y:S04]  /*3b410*/  STL.64 [R1+0x1d8], R14 ;  /* 0x0001d80e01007387 */ /* 0x0007e80000100a00 */
[----:B------:R-:W-:Y:S04]  /*3b420*/  STL [R1+0x2fb8], R22 ;  /* 0x002fb81601007387 */ /* 0x000fe80000100800 */
[----:B------:R-:W-:Y:S04]  /*3b430*/  STL.64 [R1+0x2fb0], R20 ;  /* 0x002fb01401007387 */ /* 0x000fe80000100a00 */
[----:B------:R-:W4:Y:S04]  /*3b440*/  LDL.LU R4, [R1+0x6a0] ;  /* 0x0006a00001047983 */ /* 0x000f280000300800 */
[----:B------:R-:W4:Y:S04]  /*3b450*/  LDL.LU R5, [R1+0x6a4] ;  /* 0x0006a40001057983 */ /* 0x000f280000300800 */
[----:B-1----:R-:W4:Y:S04]  /*3b460*/  LDL.LU R6, [R1+0x6a8] ;  /* 0x0006a80001067983 */ /* 0x002f280000300800 */
[----:B------:R-:W4:Y:S04]  /*3b470*/  LDL.LU R7, [R1+0x6ac] ;  /* 0x0006ac0001077983 */ /* 0x000f280000300800 */
[----:B--2---:R-:W2:Y:S04]  /*3b480*/  LDL.LU R12, [R1+0x8b0] ;  /* 0x0008b000010c7983 */ /* 0x004ea80000300800 */
[----:B------:R-:W2:Y:S04]  /*3b490*/  LDL.LU R13, [R1+0x8b4] ;  /* 0x0008b400010d7983 */ /* 0x000ea80000300800 */
[----:B---3--:R-:W2:Y:S04]  /*3b4a0*/  LDL.LU R14, [R1+0x8b8] ;  /* 0x0008b800010e7983 */ /* 0x008ea80000300800 */
[----:B------:R-:W2:Y:S04]  /*3b4b0*/  LDL.LU R15, [R1+0x8bc] ;  /* 0x0008bc00010f7983 */ /* 0x000ea80000300800 */
[----:B----4-:R-:W-:Y:S04]  /*3b4c0*/  STL.64 [R1+0x2f08], R6 ;  /* 0x002f080601007387 */ /* 0x010fe80000100a00 */
[----:B------:R1:W-:Y:S04]  /*3b4d0*/  STL.64 [R1+0x2f00], R4 ;  /* 0x002f000401007387 */ /* 0x0003e80000100a00 */
[----:B-1----:R-:W3:Y:S04]  /*3b4e0*/  LDL.LU R4, [R1+0xae0] ;  /* 0x000ae00001047983 */ /* 0x002ee80000300800 */
[----:B------:R-:W3:Y:S04]  /*3b4f0*/  LDL.LU R5, [R1+0xae4] ;  /* 0x000ae40001057983 */ /* 0x000ee80000300800 */
[----:B------:R-:W4:Y:S04]  /*3b500*/  LDL.LU R6, [R1+0xae8] ;  /* 0x000ae80001067983 */ /* 0x000f280000300800 */
[----:B------:R-:W4:Y:S04]  /*3b510*/  LDL.LU R7, [R1+0xaec] ;  /* 0x000aec0001077983 */ /* 0x000f280000300800 */
[----:B----4-:R-:W-:Y:S04]  /*3b520*/  STL.64 [R1+0x2f18], R6 ;  /* 0x002f180601007387 */ /* 0x010fe80000100a00 */
[----:B---3--:R1:W-:Y:S04]  /*3b530*/  STL.64 [R1+0x2f10], R4 ;  /* 0x002f100401007387 */ /* 0x0083e80000100a00 */
[----:B-1----:R-:W3:Y:S04]  /*3b540*/  LDL.64 R4, [R1+0x20] ;  /* 0x0000200001047983 */ /* 0x002ee80000100a00 */
        /* <DEDUP_REMOVED lines=17> */
[----:B------:R-:W4:Y:S04]  /*3b660*/  LDL.LU R19, [R1+0xafc] ;  /* 0x000afc0001137983 */ /* 0x000f280000300800 */
[----:B----4-:R-:W-:Y:S04]  /*3b670*/  STL.64 [R1+0x2f38], R18 ;  /* 0x002f381201007387 */ /* 0x010fe80000100a00 */
[----:B--2---:R0:W-:Y:S04]  /*3b680*/  STL.64 [R1+0x2f30], R16 ;  /* 0x002f301001007387 */ /* 0x0041e80000100a00 */
[----:B------:R-:W3:Y:S01]  /*3b690*/  LDL.LU R20, [R1+0x490] ;  /* 0x0004900001147983 */ /* 0x000ee20000300800 */
[----:B0-----:R-:W-:-:S02]  /*3b6a0*/  IMAD.MOV.U32 R16, RZ, RZ, R26 ;  /* 0x000000ffff107224 */ /* 0x001fc400078e001a */
[----:B------:R-:W-:-:S07]  /*3b6b0*/  IMAD.MOV.U32 R17, RZ, RZ, R23 ;  /* 0x000000ffff117224 */ /* 0x000fce00078e0017 */
[----:B------:R-:W-:-:S15]  /*3b6c0*/  HMMA.16816.F32 R12, R8, R16, R12 ;  /* 0x00000010080c723c */ /* 0x000fde000000180c */
[----:B------:R-:W-:-:S08]  /*3b6d0*/  NOP ;  /* 0x0000000000007918 */ /* 0x000fd00000000000 */
[----:B------:R-:W-:Y:S04]  /*3b6e0*/  STL.64 [R1+0x1c0], R12 ;  /* 0x0001c00c01007387 */ /* 0x000fe80000100a00 */
[----:B------:R-:W-:Y:S04]  /*3b6f0*/  STL.64 [R1+0x1c8], R14 ;  /* 0x0001c80e01007387 */ /* 0x000fe80000100a00 */
[----:B------:R-:W3:Y:S04]  /*3b700*/  LDL.LU R21, [R1+0x494] ;  /* 0x0004940001157983 */ /* 0x000ee80000300800 */
[----:B------:R-:W3:Y:S04]  /*3b710*/  LDL.LU R22, [R1+0x498] ;  /* 0x0004980001167983 */ /* 0x000ee80000300800 */
[----:B------:R-:W3:Y:S04]  /*3b720*/  LDL.LU R23, [R1+0x49c] ;  /* 0x00049c0001177983 */ /* 0x000ee80000300800 */
[----:B------:R-:W2:Y:S04]  /*3b730*/  LDL.64 R24, [R1+0x70] ;  /* 0x0000700001187983 */ /* 0x000ea80000100a00 */
[----:B--2---:R0:W-:Y:S04]  /*3b740*/  STL.64 [R1+0x2fa0], R24 ;  /* 0x002fa01801007387 */ /* 0x0041e80000100a00 */
[----:B0-----:R-:W2:Y:S04]  /*3b750*/  LDL.LU R24, [R1+0xf0] ;  /* 0x0000f00001187983 */ /* 0x001ea80000300800 */
[----:B------:R-:W2:Y:S04]  /*3b760*/  LDL.LU R25, [R1+0xf4] ;  /* 0x0000f40001197983 */ /* 0x000ea80000300800 */
[----:B------:R-:W2:Y:S04]  /*3b770*/  LDL.LU R26, [R1+0xf8] ;  /* 0x0000f800011a7983 */ /* 0x000ea80000300800 */
[----:B------:R-:W2:Y:S04]  /*3b780*/  LDL.LU R27, [R1+0xfc] ;  /* 0x0000fc00011b7983 */ /* 0x000ea80000300800 */
[----:B------:R-:W4:Y:S04]  /*3b790*/  LDL.LU R12, [R1+0x480] ;  /* 0x00048000010c7983 */ /* 0x000f280000300800 */
[----:B------:R-:W4:Y:S04]  /*3b7a0*/  LDL.LU R13, [R1+0x484] ;  /* 0x00048400010d7983 */ /* 0x000f280000300800 */
[----:B------:R-:W4:Y:S04]  /*3b7b0*/  LDL.LU R14, [R1+0x488] ;  /* 0x00048800010e7983 */ /* 0x000f280000300800 */
[----:B------:R-:W4:Y:S04]  /*3b7c0*/  LDL.LU R15, [R1+0x48c] ;  /* 0x00048c00010f7983 */ /* 0x000f280000300800 */
        /* <DEDUP_REMOVED lines=9> */
[----:B------:R-:W-:Y:S01]  /*3b860*/  IMAD.MOV.U32 R17, RZ, RZ, R29 ;  /* 0x000000ffff117224 */ /* 0x000fe200078e001d */
[----:B------:R-:W2:Y:S04]  /*3b870*/  LDL.LU R2, [R1+0x2fc0] ;  /* 0x002fc00001027983 */ /* 0x000ea80000300800 */
[----:B------:R-:W3:Y:S04]  /*3b880*/  LDL.LU R29, [R1+0x2fbc] ;  /* 0x002fbc00011d7983 */ /* 0x000ee80000300800 */
        /* <DEDUP_REMOVED lines=9> */
[----:B------:R-:W2:Y:S04]  /*3b920*/  LDL.LU R18, [R1+0x468] ;  /* 0x0004680001127983 */ /* 0x000ea80000300800 */
[----:B------:R-:W2:Y:S04]  /*3b930*/  LDL.LU R19, [R1+0x46c] ;  /* 0x00046c0001137983 */ /* 0x000ea80000300800 */
[----:B------:R-:W-:Y:S04]  /*3b940*/  STL.64 [R1+0x490], R20 ;  /* 0x0004901401007387 */ /* 0x000fe80000100a00 */
[----:B------:R0:W-:Y:S04]  /*3b950*/  STL.64 [R1+0x498], R22 ;  /* 0x0004981601007387 */ /* 0x0001e80000100a00 */
[----:B0-----:R-:W4:Y:S04]  /*3b960*/  LDL.LU R22, [R1+0x2fb8] ;  /* 0x002fb80001167983 */ /* 0x001f280000300800 */
[----:B------:R-:W3:Y:S04]  /*3b970*/  LDL.LU.64 R20, [R1+0x2fb0] ;  /* 0x002fb00001147983 */ /* 0x000ee80000300a00 */
[----:B------:R0:W-:Y:S04]  /*3b980*/  STL.64 [R1+0x2f40], R4 ;  /* 0x002f400401007387 */ /* 0x0001e80000100a00 */
[----:B0-----:R-:W2:Y:S04]  /*3b990*/  LDL.LU R4, [R1+0xb00] ;  /* 0x000b000001047983 */ /* 0x001ea80000300800 */
[----:B------:R-:W2:Y:S04]  /*3b9a0*/  LDL.LU R5, [R1+0xb04] ;  /* 0x000b040001057983 */ /* 0x000ea80000300800 */
[----:B------:R-:W4:Y:S04]  /*3b9b0*/  LDL.LU R6, [R1+0xb08] ;  /* 0x000b080001067983 */ /* 0x000f280000300800 */
[----:B------:R-:W4:Y:S01]  /*3b9c0*/  LDL.LU R7, [R1+0xb0c] ;  /* 0x000b0c0001077983 */ /* 0x000f220000300800 */
[C---:B---3--:R-:W-:Y:S03]  /*3b9d0*/  HMMA.16816.F32 R12, R8.reuse, R20, R12 ;  /* 0x00000014080c723c */ /* 0x048fe6000000180c */
[----:B----4-:R-:W-:Y:S04]  /*3b9e0*/  STL.64 [R1+0x2f68], R6 ;  /* 0x002f680601007387 */ /* 0x010fe80000100a00 */
[----:B--2---:R0:W-:Y:S04]  /*3b9f0*/  STL.64 [R1+0x2f60], R4 ;  /* 0x002f600401007387 */ /* 0x0041e80000100a00 */
        /* <DEDUP_REMOVED lines=9> */
[----:B-1----:R-:W3:Y:S04]  /*3ba90*/  LDL.LU.64 R14, [R1+0x2f98] ;  /* 0x002f9800010e7983 */ /* 0x002ee80000300a00 */
[----:B------:R-:W3:-:S13]  /*3baa0*/  LDL.LU.64 R12, [R1+0x2f90] ;  /* 0x002f9000010c7983 */ /* 0x000eda0000300a00 */
[----:B------:R0:W-:Y:S04]  /*3bab0*/  STL.64 [R1+0x1b0], R8 ;  /* 0x0001b00801007387 */ /* 0x0001e80000100a00 */
[----:B------:R-:W-:Y:S01]  /*3bac0*/  STL.64 [R1+0x1b8], R10 ;  /* 0x0001b80a01007387 */ /* 0x000fe20000100a00 */
[----:B0-----:R-:W-:Y:S01]  /*3bad0*/  IMAD.MOV.U32 R8, RZ, RZ, R22 ;  /* 0x000000ffff087224 */ /* 0x001fe200078e0016 */
[----:B---3--:R-:W-:Y:S06]  /*3bae0*/  HMMA.16816.F32 R16, R12, R24, R16 ;  /* 0x000000180c10723c */ /* 0x008fec0000001810 */
[----:B------:R-:W-:-:S02]  /*3baf0*/  IMAD.MOV.U32 R23, RZ, RZ, R24 ;  /* 0x000000ffff177224 */ /* 0x000fc400078e0018 */
        /* <DEDUP_REMOVED lines=19> */
[----:B------:R-:W-:-:S07]  /*3bc30*/  IMAD.MOV.U32 R9, RZ, RZ, R0 ;  /* 0x000000ffff097224 */ /* 0x000fce00078e0000 */
[----:B---3--:R-:W-:Y:S01]  /*3bc40*/  HMMA.16816.F32 R8, R12, R8, R16 ;  /* 0x000000080c08723c */ /* 0x008fe20000001810 */
[----:B------:R-:W2:-:S15]  /*3bc50*/  LDL.LU.64 R16, [R1+0x2f48] ;  /* 0x002f480001107983 */ /* 0x000e9e0000300a00 */
[----:B------:R-:W-:-:S07]  /*3bc60*/  NOP ;  /* 0x0000000000007918 */ /* 0x000fce0000000000 */
[----:B------:R-:W-:Y:S04]  /*3bc70*/  STL.64 [R1+0x430], R8 ;  /* 0x0004300801007387 */ /* 0x000fe80000100a00 */
[----:B------:R-:W-:Y:S04]  /*3bc80*/  STL.64 [R1+0x438], R10 ;  /* 0x0004380a01007387 */ /* 0x000fe80000100a00 */
[----:B------:R-:W0:Y:S04]  /*3bc90*/  LDSM.16.MT88.4 R8, [R3+UR4+0x8180] ;  /* 0x008180040308783b */ /* 0x000e280008004200 */
[----:B0-----:R-:W-:Y:S04]  /*3bca0*/  STL.64 [R1+0x2e18], R10 ;  /* 0x002e180a01007387 */ /* 0x001fe80000100a00 */
[----:B------:R0:W-:Y:S04]  /*3bcb0*/  STL.64 [R1+0x2e10], R8 ;  /* 0x002e100801007387 */ /* 0x0001e80000100a00 */
[----:B0-----:R-:W3:Y:S01]  /*3bcc0*/  LDL.64 R8, [R1] ;  /* 0x0000000001087983 */ /* 0x001ee20000100a00 */
[----:B--2---:R-:W-:Y:S03]  /*3bcd0*/  HMMA.16816.F32 R16, R12, R16, R4 ;  /* 0x000000100c10723c */ /* 0x004fe60000001804 */
[----:B------:R-:W2:-:S15]  /*3bce0*/  LDL.LU.64 R4, [R1+0x2f40] ;  /* 0x002f400001047983 */ /* 0x000e9e0000300a00 */
[----:B------:R-:W-:-:S05]  /*3bcf0*/  NOP ;  /* 0x0000000000007918 */ /* 0x000fca0000000000 */
[----:B------:R-:W-:Y:S04]  /*3bd00*/  STL.64 [R1+0x420], R16 ;  /* 0x0004201001007387 */ /* 0x000fe80000100a00 */
[----:B------:R0:W-:Y:S04]  /*3bd10*/  STL.64 [R1+0x428], R18 ;  /* 0x0004281201007387 */ /* 0x0001e80000100a00 */
[----:B0-----:R-:W4:Y:S04]  /*3bd20*/  LDL.LU.64 R18, [R1+0x2f38] ;  /* 0x002f380001127983 */ /* 0x001f280000300a00 */
[----:B------:R-:W4:Y:S01]  /*3bd30*/  LDL.LU.64 R16, [R1+0x2f30] ;  /* 0x002f300001107983 */ /* 0x000f220000300a00 */
[----:B--2---:R-:W-:-:S02]  /*3bd40*/  IMAD.MOV.U32 R3, RZ, RZ, R4 ;  /* 0x000000ffff037224 */ /* 0x004fc400078e0004 */
[----:B------:R-:W-:Y:S01]  /*3bd50*/  IMAD.MOV.U32 R0, RZ, RZ, R5 ;  /* 0x000000ffff007224 */ /* 0x000fe200078e0005 */
[----:B----4-:R-:W-:-:S15]  /*3bd60*/  HMMA.16816.F32 R16, R12, R4, R16 ;  /* 0x000000040c10723c */ /* 0x010fde0000001810 */
[----:B------:R-:W-:-:S08]  /*3bd70*/  NOP ;  /* 0x0000000000007918 */ /* 0x000fd00000000000 */
[----:B------:R-:W-:Y:S04]  /*3bd80*/  STL.64 [R1+0x410], R16 ;  /* 0x0004101001007387 */ /* 0x000fe80000100a00 */
[----:B------:R0:W-:Y:S04]  /*3bd90*/  STL.64 [R1+0x418], R18 ;  /* 0x0004181201007387 */ /* 0x0001e80000100a00 */
[----:B0-----:R-:W2:Y:S04]  /*3bda0*/  LDL.LU.64 R18, [R1+0x2f28] ;  /* 0x002f280001127983 */ /* 0x001ea80000300a00 */
[----:B------:R-:W2:Y:S04]  /*3bdb0*/  LDL.LU.64 R16, [R1+0x2f20] ;  /* 0x002f200001107983 */ /* 0x000ea80000300a00 */
[----:B------:R-:W4:Y:S04]  /*3bdc0*/  LDL.LU.64 R6, [R1+0x2f18] ;  /* 0x002f180001067983 */ /* 0x000f280000300a00 */
[----:B------:R-:W4:Y:S02]  /*3bdd0*/  LDL.LU.64 R4, [R1+0x2f10] ;  /* 0x002f100001047983 */ /* 0x000f240000300a00 */
[----:B----4-:R-:W-:-:S15]  /*3bde0*/  HMMA.16816.F32 R4, R12, R20, R4 ;  /* 0x000000140c04723c */ /* 0x010fde0000001804 */
[----:B------:R-:W-:-:S08]  /*3bdf0*/  NOP ;  /* 0x0000000000007918 */ /* 0x000fd00000000000 */
[----:B------:R-:W-:Y:S04]  /*3be00*/  STL.64 [R1+0x400], R4 ;  /* 0x0004000401007387 */ /* 0x000fe80000100a00 */
[----:B------:R0:W-:Y:S04]  /*3be10*/  STL.64 [R1+0x408], R6 ;  /* 0x0004080601007387 */ /* 0x0001e80000100a00 */
[----:B0-----:R-:W3:Y:S04]  /*3be20*/  LDL.LU.64 R6, [R1+0x2f08] ;  /* 0x002f080001067983 */ /* 0x001ee80000300a00 */
[----:B------:R-:W3:Y:S04]  /*3be30*/  LDL.LU.64 R4, [R1+0x2f00] ;  /* 0x002f000001047983 */ /* 0x000ee80000300a00 */
[----:B------:R-:W-:Y:S01]  /*3be40*/  STL.64 [R1+0x2ea0], R20 ;  /* 0x002ea01401007387 */ /* 0x000fe20000100a00 */
[----:B---3--:R-:W-:Y:S03]  /*3be50*/  HMMA.16816.F32 R12, R12, R8, R4 ;  /* 0x000000080c0c723c */ /* 0x008fe60000001804 */
[----:B------:R-:W2:Y:S04]  /*3be60*/  LDL.LU.64 R6, [R1+0x2ef8] ;  /* 0x002ef80001067983 */ /* 0x000ea80000300a00 */
[----:B------:R-:W2:-:S15]  /*3be70*/  LDL.LU.64 R4, [R1+0x2ef0] ;  /* 0x002ef00001047983 */ /* 0x000e9e0000300a00 */
[----:B------:R-:W-:-:S01]  /*3be80*/  NOP ;  /* 0x0000000000007918 */ /* 0x000fc20000000000 */
[----:B------:R0:W-:Y:S04]  /*3be90*/  STL.64 [R1+0x1a0], R12 ;  /* 0x0001a00c01007387 */ /* 0x0001e80000100a00 */
[----:B------:R1:W-:Y:S04]  /*3bea0*/  STL.64 [R1+0x1a8], R14 ;  /* 0x0001a80e01007387 */ /* 0x0003e80000100a00 */
[----:B0-----:R-:W3:Y:S04]  /*3beb0*/  LDL.LU R12, [R1+0x3a0] ;  /* 0x0003a000010c7983 */ /* 0x001ee80000300800 */
[----:B------:R-:W3:Y:S04]  /*3bec0*/  LDL.LU R13, [R1+0x3a4] ;  /* 0x0003a400010d7983 */ /* 0x000ee80000300800 */
[----:B-1----:R-:W3:Y:S04]  /*3bed0*/  LDL.LU R14, [R1+0x3a8] ;  /* 0x0003a800010e7983 */ /* 0x002ee80000300800 */
[----:B------:R-:W3:Y:S04]  /*3bee0*/  LDL.LU R15, [R1+0x3ac] ;  /* 0x0003ac00010f7983 */ /* 0x000ee80000300800 */
[----:B------:R0:W-:Y:S04]  /*3bef0*/  STL.64 [R1+0x2ec0], R8 ;  /* 0x002ec00801007387 */ /* 0x0001e80000100a00 */
[----:B0-----:R-:W4:Y:S01]  /*3bf00*/  LDL.64 R8, [R1+0x40] ;  /* 0x0000400001087983 */ /* 0x001f220000100a00 */
[----:B------:R-:W-:-:S02]  /*3bf10*/  IMAD.MOV.U32 R20, RZ, RZ, R23 ;  /* 0x000000ffff147224 */ /* 0x000fc400078e0017 */
[----:B------:R-:W-:-:S07]  /*3bf20*/  IMAD.MOV.U32 R21, RZ, RZ, R22 ;  /* 0x000000ffff157224 */ /* 0x000fce00078e0016 */
[C---:B--2---:R-:W-:Y:S01]  /*3bf30*/  HMMA.16816.F32 R20, R4.reuse, R20, R16 ;  /* 0x000000140414723c */ /* 0x044fe20000001810 */
[----:B----4-:R0:W-:Y:S04]  /*3bf40*/  STL.64 [R1+0x2ed8], R8 ;  /* 0x002ed80801007387 */ /* 0x0101e80000100a00 */
[----:B0-----:R-:W3:Y:S04]  /*3bf50*/  LDL.LU.64 R8, [R1+0x50] ;  /* 0x0000500001087983 */ /* 0x001ee80000300a00 */
[----:B------:R-:W2:Y:S04]  /*3bf60*/  LDL.LU.64 R18, [R1+0x2ee8] ;  /* 0x002ee80001127983 */ /* 0x000ea80000300a00 */
[----:B------:R-:W2:Y:S02]  /*3bf70*/  LDL.LU.64 R16, [R1+0x2ee0] ;  /* 0x002ee00001107983 */ /* 0x000ea40000300a00 */
[----:B--2---:R-:W-:Y:S02]  /*3bf80*/  HMMA.16816.F32 R24, R4, R24, R16 ;  /* 0x000000180418723c */ /* 0x004fe40000001810 */
[----:B------:R-:W2:Y:S06]  /*3bf90*/  LDL.LU R16, [R1+0x690] ;  /* 0x0006900001107983 */ /* 0x000eac0000300800 */
[----:B------:R0:W-:Y:S04]  /*3bfa0*/  STL.64 [R1+0x190], R20 ;  /* 0x0001901401007387 */ /* 0x0001e80000100a00 */
[----:B------:R-:W-:Y:S04]  /*3bfb0*/  STL.64 [R1+0x198], R22 ;  /* 0x0001981601007387 */ /* 0x000fe80000100a00 */
[----:B------:R-:W2:Y:S04]  /*3bfc0*/  LDL.LU R17, [R1+0x694] ;  /* 0x0006940001117983 */ /* 0x000ea80000300800 */
[----:B------:R-:W4:Y:S04]  /*3bfd0*/  LDL.LU R18, [R1+0x698] ;  /* 0x0006980001127983 */ /* 0x000f280000300800 */
[----:B------:R-:W4:Y:S01]  /*3bfe0*/  LDL.LU R19, [R1+0x69c] ;  /* 0x00069c0001137983 */ /* 0x000f220000300800 */
[----:B0-----:R-:W-:-:S02]  /*3bff0*/  IMAD.MOV.U32 R20, RZ, RZ, R3 ;  /* 0x000000ffff147224 */ /* 0x001fc400078e0003 */
[----:B------:R-:W-:Y:S01]  /*3c000*/  IMAD.MOV.U32 R21, RZ, RZ, R0 ;  /* 0x000000ffff157224 */ /* 0x000fe200078e0000 */
[----:B----4-:R-:W-:Y:S04]  /*3c010*/  STL.64 [R1+0x2eb0], R18 ;  /* 0x002eb01201007387 */ /* 0x010fe80000100a00 */
[----:B--2---:R-:W-:Y:S04]  /*3c020*/  STL.64 [R1+0x2ea8], R16 ;  /* 0x002ea81001007387 */ /* 0x004fe80000100a00 */
[----:B------:R0:W-:Y:S04]  /*3c030*/  STL.64 [R1+0x2eb8], R20 ;  /* 0x002eb81401007387 */ /* 0x0001e80000100a00 */
        /* <DEDUP_REMOVED lines=15> */
[----:B------:R-:W-:Y:S04]  /*3c130*/  STL [R1+0x26bc], R24 ;  /* 0x0026bc1801007387 */ /* 0x000fe80000100800 */
[----:B------:R0:W-:Y:S04]  /*3c140*/  STL [R1+0x26b8], R25 ;  /* 0x0026b81901007387 */ /* 0x0001e80000100800 */
[----:B------:R-:W-:Y:S04]  /*3c150*/  STL [R1+0x26b4], R26 ;  /* 0x0026b41a01007387 */ /* 0x000fe80000100800 */
[----:B------:R-:W-:Y:S04]  /*3c160*/  STL [R1+0x26b0], R27 ;  /* 0x0026b01b01007387 */ /* 0x000fe80000100800 */
[----:B0-----:R-:W4:Y:S04]  /*3c170*/  LDL.64 R24, [R1+0x30] ;  /* 0x0000300001187983 */ /* 0x001f280000100a00 */
[----:B------:R0:W-:Y:S04]  /*3c180*/  STL.64 [R1+0x3a0], R12 ;  /* 0x0003a00c01007387 */ /* 0x0001e80000100a00 */
[----:B------:R-:W-:Y:S01]  /*3c190*/  STL.64 [R1+0x3a8], R14 ;  /* 0x0003a80e01007387 */ /* 0x000fe20000100a00 */
[----:B0-----:R-:W-:-:S02]  /*3c1a0*/  IMAD.MOV.U32 R13, RZ, RZ, R8 ;  /* 0x000000ffff0d7224 */ /* 0x001fc400078e0008 */
[----:B------:R-:W-:Y:S02]  /*3c1b0*/  IMAD.MOV.U32 R12, RZ, RZ, R9 ;  /* 0x000000ffff0c7224 */ /* 0x000fe400078e0009 */
[----:B------:R-:W2:Y:S02]  /*3c1c0*/  LDL.LU.64 R8, [R1+0x2ed8] ;  /* 0x002ed80001087983 */ /* 0x000ea40000300a00 */
[----:B--2---:R-:W-:-:S15]  /*3c1d0*/  HMMA.16816.F32 R20, R4, R8, R20 ;  /* 0x000000080414723c */ /* 0x004fde0000001814 */
[----:B------:R-:W-:-:S08]  /*3c1e0*/  NOP ;  /* 0x0000000000007918 */ /* 0x000fd00000000000 */
[----:B------:R-:W-:Y:S04]  /*3c1f0*/  STL.64 [R1+0x390], R20 ;  /* 0x0003901401007387 */ /* 0x000fe80000100a00 */
[----:B------:R0:W-:Y:S04]  /*3c200*/  STL.64 [R1+0x398], R22 ;  /* 0x0003981601007387 */ /* 0x0001e80000100a00 */
[----:B0-----:R-:W2:Y:S04]  /*3c210*/  LDL.LU.64 R22, [R1+0x2ed0] ;  /* 0x002ed00001167983 */ /* 0x001ea80000300a00 */
[----:B------:R-:W2:Y:S01]  /*3c220*/  LDL.LU.64 R20, [R1+0x2ec8] ;  /* 0x002ec80001147983 */ /* 0x000ea20000300a00 */
[----:B----4-:R-:W-:-:S02]  /*3c230*/  IMAD.MOV.U32 R11, RZ, RZ, R24 ;  /* 0x000000ffff0b7224 */ /* 0x010fc400078e0018 */
[----:B------:R-:W-:Y:S02]  /*3c240*/  IMAD.MOV.U32 R10, RZ, RZ, R25 ;  /* 0x000000ffff0a7224 */ /* 0x000fe400078e0019 */
[----:B------:R-:W-:Y:S02]  /*3c250*/  IMAD.MOV.U32 R3, RZ, RZ, R8 ;  /* 0x000000ffff037224 */ /* 0x000fe400078e0008 */
[----:B------:R-:W-:Y:S02]  /*3c260*/  IMAD.MOV.U32 R0, RZ, RZ, R9 ;  /* 0x000000ffff007224 */ /* 0x000fe400078e0009 */
[----:B------:R-:W4:Y:S01]  /*3c270*/  LDL.LU.64 R8, [R1+0x2ec0] ;  /* 0x002ec00001087983 */ /* 0x000f220000300a00 */
[----:B--2---:R-:W-:-:S15]  /*3c280*/  HMMA.16816.F32 R20, R4, R24, R20 ;  /* 0x000000180414723c */ /* 0x004fde0000001814 */
[----:B------:R-:W-:-:S09]  /*3c290*/  NOP ;  /* 0x0000000000007918 */ /* 0x000fd20000000000 */
[----:B------:R-:W-:Y:S02]  /*3c2a0*/  IMAD.MOV.U32 R26, RZ, RZ, R22 ;  /* 0x000000ffff1a7224 */ /* 0x000fe400078e0016 */
[----:B------:R-:W-:Y:S02]  /*3c2b0*/  IMAD.MOV.U32 R27, RZ, RZ, R23 ;  /* 0x000000ffff1b7224 */ /* 0x000fe400078e0017 */
[----:B------:R-:W-:Y:S02]  /*3c2c0*/  IMAD.MOV.U32 R24, RZ, RZ, R20 ;  /* 0x000000ffff187224 */ /* 0x000fe400078e0014 */
[----:B------:R-:W-:Y:S02]  /*3c2d0*/  IMAD.MOV.U32 R25, RZ, RZ, R21 ;  /* 0x000000ffff197224 */ /* 0x000fe400078e0015 */
[----:B------:R-:W3:Y:S04]  /*3c2e0*/  LDL.LU.64 R20, [R1+0x2eb8] ;  /* 0x002eb80001147983 */ /* 0x000ee80000300a00 */
[----:B------:R0:W-:Y:S04]  /*3c2f0*/  STL.64 [R1+0x26c8], R26 ;  /* 0x0026c81a01007387 */ /* 0x0001e80000100a00 */
[----:B------:R1:W-:Y:S04]  /*3c300*/  STL.64 [R1+0x26c0], R24 ;  /* 0x0026c01801007387 */ /* 0x0003e80000100a00 */
[----:B0-----:R-:W2:Y:S04]  /*3c310*/  LDL R26, [R1+0x58] ;  /* 0x00005800011a7983 */ /* 0x001ea80000100800 */
[----:B------:R-:W2:Y:S01]  /*3c320*/  LDL R27, [R1+0x5c] ;  /* 0x00005c00011b7983 */ /* 0x000ea20000100800 */
[----:B-1----:R-:W-:-:S02]  /*3c330*/  IMAD.MOV.U32 R24, RZ, RZ, R13 ;  /* 0x000000ffff187224 */ /* 0x002fc400078e000d */
[----:B------:R-:W-:Y:S01]  /*3c340*/  IMAD.MOV.U32 R25, RZ, RZ, R12 ;  /* 0x000000ffff197224 */ /* 0x000fe200078e000c */
[----:B--2---:R0:W-:Y:S02]  /*3c350*/  STL.64 [R1+0x2e60], R26 ;  /* 0x002e601a01007387 */ /* 0x0041e40000100a00 */
[----:B0-----:R-:W-:-:S05]  /*3c360*/  LOP3.LUT R27, R28, 0x40, RZ, 0x3c, !PT ;  /* 0x000000401c1b7812 */ /* 0x001fca00078e3cff */
[----:B------:R-:W0:Y:S01]  /*3c370*/  LDSM.16.MT88.4 R12, [R27+UR4+0x8200] ;  /* 0x008200041b0c783b */ /* 0x000e220008004200 */
[C---:B---3--:R-:W-:Y:S03]  /*3c380*/  HMMA.16816.F32 R20, R4.reuse, R20, R16 ;  /* 0x000000140414723c */ /* 0x048fe60000001810 */
[----:B------:R-:W-:Y:S04]  /*3c390*/  STL.64 [R1+0x2e58], R24 ;  /* 0x002e581801007387 */ /* 0x000fe80000100a00 */
[----:B0-----:R-:W-:Y:S04]  /*3c3a0*/  STL.64 [R1+0x2d90], R14 ;  /* 0x002d900e01007387 */ /* 0x001fe80000100a00 */
[----:B------:R0:W-:Y:S04]  /*3c3b0*/  STL.64 [R1+0x2d88], R12 ;  /* 0x002d880c01007387 */ /* 0x0001e80000100a00 */
[----:B0-----:R-:W4:Y:S04]  /*3c3c0*/  LDL.LU R12, [R1+0x370] ;  /* 0x00037000010c7983 */ /* 0x001f280000300800 */
[----:B------:R-:W4:Y:S04]  /*3c3d0*/  LDL.LU R13, [R1+0x374] ;  /* 0x00037400010d7983 */ /* 0x000f280000300800 */
[----:B------:R-:W4:Y:S04]  /*3c3e0*/  LDL.LU R14, [R1+0x378] ;  /* 0x00037800010e7983 */ /* 0x000f280000300800 */
[----:B------:R-:W4:Y:S04]  /*3c3f0*/  LDL.LU R15, [R1+0x37c] ;  /* 0x00037c00010f7983 */ /* 0x000f280000300800 */
[----:B------:R-:W2:Y:S04]  /*3c400*/  LDL.LU.64 R18, [R1+0x2eb0] ;  /* 0x002eb00001127983 */ /* 0x000ea80000300a00 */
[----:B------:R-:W2:Y:S04]  /*3c410*/  LDL.LU.64 R16, [R1+0x2ea8] ;  /* 0x002ea80001107983 */ /* 0x000ea80000300a00 */
[----:B------:R0:W-:Y:S04]  /*3c420*/  STL.64 [R1+0x6a0], R20 ;  /* 0x0006a01401007387 */ /* 0x0001e80000100a00 */
[----:B------:R-:W-:Y:S04]  /*3c430*/  STL.64 [R1+0x6a8], R22 ;  /* 0x0006a81601007387 */ /* 0x000fe80000100a00 */
[----:B0-----:R-:W2:Y:S02]  /*3c440*/  LDL.LU.64 R20, [R1+0x2ea0] ;  /* 0x002ea00001147983 */ /* 0x001ea40000300a00 */
[----:B--2---:R-:W-:-:S15]  /*3c450*/  HMMA.16816.F32 R16, R4, R20, R16 ;  /* 0x000000140410723c */ /* 0x004fde0000001810 */
[----:B------:R-:W-:-:S08]  /*3c460*/  NOP ;  /* 0x0000000000007918 */ /* 0x000fd00000000000 */
[----:B------:R-:W-:Y:S04]  /*3c470*/  STL.64 [R1+0x690], R16 ;  /* 0x0006901001007387 */ /* 0x000fe80000100a00 */
[----:B------:R0:W-:Y:S04]  /*3c480*/  STL.64 [R1+0x698], R18 ;  /* 0x0006981201007387 */ /* 0x0001e80000100a00 */
[----:B0-----:R-:W2:Y:S04]  /*3c490*/  LDL.LU.64 R18, [R1+0x2e98] ;  /* 0x002e980001127983 */ /* 0x001ea80000300a00 */
[----:B------:R-:W2:Y:S04]  /*3c4a0*/  LDL.LU.64 R16, [R1+0x2e90] ;  /* 0x002e900001107983 */ /* 0x000ea80000300a00 */
[----:B------:R0:W-:Y:S04]  /*3c4b0*/  STL.64 [R1+0x2e38], R20 ;  /* 0x002e381401007387 */ /* 0x0001e80000100a00 */
[----:B------:R-:W3:Y:S01]  /*3c4c0*/  LDL.64 R24, [R1+0x60] ;  /* 0x0000600001187983 */ /* 0x000ee20000100a00 */
[----:B----4-:R-:W-:Y:S03]  /*3c4d0*/  HMMA.16816.F32 R4, R4, R8, R12 ;  /* 0x000000080404723c */ /* 0x010fe6000000180c */
[----:B---3--:R1:W-:-:S15]  /*3c4e0*/  STL.64 [R1+0x2e78], R24 ;  /* 0x002e781801007387 */ /* 0x0083de0000100a00 */
[----:B------:R-:W-:-:S05]  /*3c4f0*/  NOP ;  /* 0x0000000000007918 */ /* 0x000fca0000000000 */
[----:B------:R-:W-:Y:S04]  /*3c500*/  STL.64 [R1+0x370], R4 ;  /* 0x0003700401007387 */ /* 0x000fe80000100a00 */
[----:B------:R-:W-:Y:S04]  /*3c510*/  STL.64 [R1+0x378], R6 ;  /* 0x0003780601007387 */ /* 0x000fe80000100a00 */
[----:B0-----:R-:W3:Y:S04]  /*3c520*/  LDL.LU R20, [R1+0xa60] ;  /* 0x000a600001147983 */ /* 0x001ee80000300800 */
[----:B------:R-:W3:Y:S04]  /*3c530*/  LDL.LU R21, [R1+0xa64] ;  /* 0x000a640001157983 */ /* 0x000ee80000300800 */
[----:B------:R-:W4:Y:S04]  /*3c540*/  LDL.LU R22, [R1+0xa68] ;  /* 0x000a680001167983 */ /* 0x000f280000300800 */
[----:B------:R-:W4:Y:S04]  /*3c550*/  LDL.LU R23, [R1+0xa6c] ;  /* 0x000a6c0001177983 */ /* 0x000f280000300800 */
[----:B------:R-:W0:Y:S04]  /*3c560*/  LDSM.16.MT88.4 R4, [R27+UR4+0x8280] ;  /* 0x008280041b04783b */ /* 0x000e280008004200 */
[----:B-1----:R-:W2:Y:S04]  /*3c570*/  LDL.64 R24, [R1+0x70] ;  /* 0x0000700001187983 */ /* 0x002ea80000100a00 */
[----:B----4-:R-:W-:Y:S04]  /*3c580*/  STL.64 [R1+0x2e70], R22 ;  /* 0x002e701601007387 */ /* 0x010fe80000100a00 */
[----:B---3--:R1:W-:Y:S04]  /*3c590*/  STL.64 [R1+0x2e68], R20 ;  /* 0x002e681401007387 */ /* 0x0083e80000100a00 */
[----:B-1----:R-:W3:Y:S04]  /*3c5a0*/  LDL.LU R20, [R1+0x650] ;  /* 0x0006500001147983 */ /* 0x002ee80000300800 */
[----:B------:R-:W3:Y:S04]  /*3c5b0*/  LDL.LU R21, [R1+0x654] ;  /* 0x0006540001157983 */ /* 0x000ee80000300800 */
[----:B------:R-:W4:Y:S04]  /*3c5c0*/  LDL.LU R22, [R1+0x658] ;  /* 0x0006580001167983 */ /* 0x000f280000300800 */
[----:B------:R-:W4:Y:S04]  /*3c5d0*/  LDL.LU R23, [R1+0x65c] ;  /* 0x00065c0001177983 */ /* 0x000f280000300800 */
[----:B----4-:R-:W-:Y:S04]  /*3c5e0*/  STL.64 [R1+0x2e88], R22 ;  /* 0x002e881601007387 */ /* 0x010fe80000100a00 */
[----:B---3--:R1:W-:Y:S04]  /*3c5f0*/  STL.64 [R1+0x2e80], R20 ;  /* 0x002e801401007387 */ /* 0x0083e80000100a00 */
[----:B-1----:R-:W2:Y:S04]  /*3c600*/  LDL.LU R20, [R1+0x660] ;  /* 0x0006600001147983 */ /* 0x002ea80000300800 */
[----:B------:R-:W2:Y:S04]  /*3c610*/  LDL.LU R21, [R1+0x664] ;  /* 0x0006640001157983 */ /* 0x000ea80000300800 */
[----:B------:R-:W2:Y:S04]  /*3c620*/  LDL.LU R22, [R1+0x668] ;  /* 0x0006680001167983 */ /* 0x000ea80000300800 */
[----:B------:R-:W2:Y:S04]  /*3c630*/  LDL.LU R23, [R1+0x66c] ;  /* 0x00066c0001177983 */ /* 0x000ea80000300800 */
[----:B------:R-:W-:Y:S04]  /*3c640*/  STL.64 [R1+0x2e30], R8 ;  /* 0x002e300801007387 */ /* 0x000fe80000100a00 */
[----:B------:R-:W3:Y:S04]  /*3c650*/  LDL.LU R12, [R1+0x5a0] ;  /* 0x0005a000010c7983 */ /* 0x000ee80000300800 */
[----:B------:R-:W3:Y:S04]  /*3c660*/  LDL.LU R13, [R1+0x5a4] ;  /* 0x0005a400010d7983 */ /* 0x000ee80000300800 */
[----:B------:R-:W4:Y:S04]  /*3c670*/  LDL.LU R14, [R1+0x5a8] ;  /* 0x0005a800010e7983 */ /* 0x000f280000300800 */
[----:B------:R-:W4:Y:S04]  /*3c680*/  LDL.LU R15, [R1+0x5ac] ;  /* 0x0005ac00010f7983 */ /* 0x000f280000300800 */
[----:B----4-:R-:W-:Y:S04]  /*3c690*/  STL.64 [R1+0x2da0], R14 ;  /* 0x002da00e01007387 */ /* 0x010fe80000100a00 */
[----:B---3--:R1:W-:Y:S04]  /*3c6a0*/  STL.64 [R1+0x2d98], R12 ;  /* 0x002d980c01007387 */ /* 0x0083e80000100a00 */
[----:B-1----:R-:W3:Y:S01]  /*3c6b0*/  LDL.64 R12, [R1+0x20] ;  /* 0x00002000010c7983 */ /* 0x002ee20000100a00 */
[----:B--2---:R-:W-:Y:S03]  /*3c6c0*/  HMMA.16816.F32 R20, R16, R24, R20 ;  /* 0x000000181014723c */ /* 0x004fe60000001814 */
[----:B---3--:R1:W-:Y:S04]  /*3c6d0*/  STL.64 [R1+0x2e40], R12 ;  /* 0x002e400c01007387 */ /* 0x0083e80000100a00 */
[----:B-1----:R-:W2:Y:S04]  /*3c6e0*/  LDL.LU R12, [R1+0xa70] ;  /* 0x000a7000010c7983 */ /* 0x002ea80000300800 */
[----:B------:R-:W2:Y:S04]  /*3c6f0*/  LDL.LU R13, [R1+0xa74] ;  /* 0x000a7400010d7983 */ /* 0x000ea80000300800 */
[----:B------:R-:W2:Y:S04]  /*3c700*/  LDL.LU R14, [R1+0xa78] ;  /* 0x000a7800010e7983 */ /* 0x000ea80000300800 */
[----:B------:R-:W2:Y:S04]  /*3c710*/  LDL.LU R15, [R1+0xa7c] ;  /* 0x000a7c00010f7983 */ /* 0x000ea80000300800 */
[----:B0-----:R-:W-:Y:S04]  /*3c720*/  STL.64 [R1+0x2d28], R6 ;  /* 0x002d280601007387 */ /* 0x001fe80000100a00 */
[----:B------:R0:W-:Y:S04]  /*3c730*/  STL.64 [R1+0x2d20], R4 ;  /* 0x002d200401007387 */ /* 0x0001e80000100a00 */
[----:B0-----:R-:W3:Y:S04]  /*3c740*/  LDL.LU R4, [R1+0x9c0] ;  /* 0x0009c00001047983 */ /* 0x001ee80000300800 */
[----:B------:R-:W3:Y:S04]  /*3c750*/  LDL.LU R5, [R1+0x9c4] ;  /* 0x0009c40001057983 */ /* 0x000ee80000300800 */
[----:B------:R-:W4:Y:S04]  /*3c760*/  LDL.LU R6, [R1+0x9c8] ;  /* 0x0009c80001067983 */ /* 0x000f280000300800 */
[----:B------:R-:W4:Y:S04]  /*3c770*/  LDL.LU R7, [R1+0x9cc] ;  /* 0x0009cc0001077983 */ /* 0x000f280000300800 */
[----:B----4-:R-:W-:Y:S04]  /*3c780*/  STL.64 [R1+0x2dc0], R6 ;  /* 0x002dc00601007387 */ /* 0x010fe80000100a00 */
[----:B---3--:R0:W-:Y:S04]  /*3c790*/  STL.64 [R1+0x2db8], R4 ;  /* 0x002db80401007387 */ /* 0x0081e80000100a00 */
[----:B------:R-:W-:Y:S04]  /*3c7a0*/  STL.64 [R1+0x660], R20 ;  /* 0x0006601401007387 */ /* 0x000fe80000100a00 */
[----:B------:R1:W-:Y:S01]  /*3c7b0*/  STL.64 [R1+0x668], R22 ;  /* 0x0006681601007387 */ /* 0x0003e20000100a00 */
[----:B0-----:R-:W-:-:S02]  /*3c7c0*/  IMAD.MOV.U32 R4, RZ, RZ, R3 ;  /* 0x000000ffff047224 */ /* 0x001fc400078e0003 */
[----:B------:R-:W-:Y:S01]  /*3c7d0*/  IMAD.MOV.U32 R5, RZ, RZ, R0 ;  /* 0x000000ffff057224 */ /* 0x000fe200078e0000 */
[----:B-1----:R-:W3:Y:S04]  /*3c7e0*/  LDL.LU.64 R22, [R1+0x2e88] ;  /* 0x002e880001167983 */ /* 0x002ee80000300a00 */
[----:B------:R-:W3:Y:S01]  /*3c7f0*/  LDL.LU.64 R20, [R1+0x2e80] ;  /* 0x002e800001147983 */ /* 0x000ee20000300a00 */
[----:B------:R-:W-:Y:S02]  /*3c800*/  IMAD.MOV.U32 R3, RZ, RZ, R24 ;  /* 0x000000ffff037224 */ /* 0x000fe400078e0018 */
[----:B------:R-:W-:Y:S02]  /*3c810*/  IMAD.MOV.U32 R0, RZ, RZ, R25 ;  /* 0x000000ffff007224 */ /* 0x000fe400078e0019 */
[----:B------:R-:W3:Y:S02]  /*3c820*/  LDL.LU.64 R24, [R1+0x2e78] ;  /* 0x002e780001187983 */ /* 0x000ee40000300a00 */
[----:B---3--:R-:W-:Y:S06]  /*3c830*/  HMMA.16816.F32 R20, R16, R24, R20 ;  /* 0x000000181014723c */ /* 0x008fec0000001814 */
[----:B------:R-:W-:-:S02]  /*3c840*/  IMAD.MOV.U32 R7, RZ, RZ, R24 ;  /* 0x000000ffff077224 */ /* 0x000fc400078e0018 */
[----:B------:R-:W-:-:S15]  /*3c850*/  IMAD.MOV.U32 R6, RZ, RZ, R25 ;  /* 0x000000ffff067224 */ /* 0x000fde00078e0019 */
[----:B------:R-:W-:Y:S04]  /*3c860*/  STL.64 [R1+0x650], R20 ;  /* 0x0006501401007387 */ /* 0x000fe80000100a00 */
[----:B------:R0:W-:Y:S04]  /*3c870*/  STL.64 [R1+0x658], R22 ;  /* 0x0006581601007387 */ /* 0x0001e80000100a00 */
[----:B0-----:R-:W3:Y:S04]  /*3c880*/  LDL.LU.64 R22, [R1+0x2e70] ;  /* 0x002e700001167983 */ /* 0x001ee80000300a00 */
[----:B------:R-:W3:Y:S04]  /*3c890*/  LDL.LU.64 R20, [R1+0x2e68] ;  /* 0x002e680001147983 */ /* 0x000ee80000300a00 */
[----:B------:R-:W4:Y:S04]  /*3c8a0*/  LDL.LU.64 R26, [R1+0x2e60] ;  /* 0x002e6000011a7983 */ /* 0x000f280000300a00 */
[----:B------:R-:W2:Y:S02]  /*3c8b0*/  LDL.LU.64 R24, [R1+0x2e58] ;  /* 0x002e580001187983 */ /* 0x000ea40000300a00 */
[C---:B--2---:R-:W-:Y:S06]  /*3c8c0*/  HMMA.16816.F32 R12, R16.reuse, R24, R12 ;  /* 0x00000018100c723c */ /* 0x044fec000000180c */
[----:B---3--:R-:W-:Y:S01]  /*3c8d0*/  HMMA.16816.F32 R20, R16, R4, R20 ;  /* 0x000000041014723c */ /* 0x008fe20000001814 */
[----:B----4-:R-:W-:Y:S04]  /*3c8e0*/  STL.64 [R1+0x2de0], R26 ;  /* 0x002de01a01007387 */ /* 0x010fe80000100a00 */
[----:B------:R0:W-:Y:S02]  /*3c8f0*/  STL.64 [R1+0x2dd8], R24 ;  /* 0x002dd81801007387 */ /* 0x0001e40000100a00 */
[----:B0-----:R-:W-:-:S02]  /*3c900*/  IMAD.MOV.U32 R24, RZ, RZ, R7 ;  /* 0x000000ffff187224 */ /* 0x001fc400078e0007 */
[----:B------:R-:W-:-:S08]  /*3c910*/  IMAD.MOV.U32 R25, RZ, RZ, R6 ;  /* 0x000000ffff197224 */ /* 0x000fd000078e0006 */
[----:B------:R-:W-:Y:S04]  /*3c920*/  STL.64 [R1+0x840], R12 ;  /* 0x0008400c01007387 */ /* 0x000fe80000100a00 */
[----:B------:R-:W-:Y:S04]  /*3c930*/  STL.64 [R1+0x848], R14 ;  /* 0x0008480e01007387 */ /* 0x000fe80000100a00 */
[----:B------:R-:W-:Y:S04]  /*3c940*/  STL.64 [R1+0x2df8], R24 ;  /* 0x002df81801007387 */ /* 0x000fe80000100a00 */
[----:B------:R0:W-:Y:S04]  /*3c950*/  STL.64 [R1+0x830], R20 ;  /* 0x0008301401007387 */ /* 0x0001e80000100a00 */
[----:B------:R1:W-:Y:S04]  /*3c960*/  STL.64 [R1+0x838], R22 ;  /* 0x0008381601007387 */ /* 0x0003e80000100a00 */
[----:B0-----:R-:W2:Y:S04]  /*3c970*/  LDL.LU R20, [R1+0xa40] ;  /* 0x000a400001147983 */ /* 0x001ea80000300800 */
[----:B------:R-:W2:Y:S04]  /*3c980*/  LDL.LU R21, [R1+0xa44] ;  /* 0x000a440001157983 */ /* 0x000ea80000300800 */
[----:B-1----:R-:W3:Y:S04]  /*3c990*/  LDL.LU R22, [R1+0xa48] ;  /* 0x000a480001167983 */ /* 0x002ee80000300800 */
        /* <DEDUP_REMOVED lines=24> */
[C---:B------:R-:W-:Y:S03]  /*3cb20*/  HMMA.16816.F32 R12, R16.reuse, R12, R20 ;  /* 0x0000000c100c723c */ /* 0x040fe60000001814 */
        /* <DEDUP_REMOVED lines=12> */
[----:B------:R-:W4:Y:S04]  /*3cbf0*/  LDL.LU.64 R22, [R1+0x2e50] ;  /* 0x002e500001167983 */ /* 0x000f280000300a00 */
[----:B------:R-:W4:Y:S04]  /*3cc00*/  LDL.LU.64 R20, [R1+0x2e48] ;  /* 0x002e480001147983 */ /* 0x000f280000300a00 */
[----:B------:R0:W-:Y:S04]  /*3cc10*/  STL.64 [R1+0x820], R12 ;  /* 0x0008200c01007387 */ /* 0x0001e80000100a00 */
[----:B------:R-:W-:Y:S04]  /*3cc20*/  STL.64 [R1+0x828], R14 ;  /* 0x0008280e01007387 */ /* 0x000fe80000100a00 */
[----:B0-----:R-:W4:Y:S02]  /*3cc30*/  LDL.LU.64 R12, [R1+0x2e40] ;  /* 0x002e4000010c7983 */ /* 0x001f240000300a00 */
[----:B----4-:R-:W-:-:S15]  /*3cc40*/  HMMA.16816.F32 R20, R16, R12, R20 ;  /* 0x0000000c1014723c */ /* 0x010fde0000001814 */
[----:B------:R-:W-:-:S08]  /*3cc50*/  NOP ;  /* 0x0000000000007918 */ /* 0x000fd00000000000 */
[----:B------:R0:W-:Y:S04]  /*3cc60*/  STL.64 [R1+0x860], R20 ;  /* 0x0008601401007387 */ /* 0x0001e80000100a00 */
[----:B------:R-:W-:Y:S04]  /*3cc70*/  STL.64 [R1+0x868], R22 ;  /* 0x0008681601007387 */ /* 0x000fe80000100a00 */
[----:B0-----:R-:W3:Y:S04]  /*3cc80*/  LDL.LU.64 R20, [R1+0x2e38] ;  /* 0x002e380001147983 */ /* 0x001ee80000300a00 */
[----:B------:R0:W-:Y:S04]  /*3cc90*/  STL.64 [R1+0x2db0], R12 ;  /* 0x002db00c01007387 */ /* 0x0001e80000100a00 */
[----:B0-----:R-:W4:Y:S01]  /*3cca0*/  LDL.64 R12, [R1+0x30] ;  /* 0x00003000010c7983 */ /* 0x001f220000100a00 */
[----:B---3--:R-:W-:Y:S03]  /*3ccb0*/  HMMA.16816.F32 R8, R16, R20, R8 ;  /* 0x000000141008723c */ /* 0x008fe60000001808 */
[----:B----4-:R0:W-:Y:S04]  /*3ccc0*/  STL.64 [R1+0x2dc8], R12 ;  /* 0x002dc80c01007387 */ /* 0x0101e80000100a00 */
[----:B0-----:R-:W3:Y:S04]  /*3ccd0*/  LDL.LU R12, [R1+0x9d0] ;  /* 0x0009d000010c7983 */ /* 0x001ee80000300800 */
[----:B------:R-:W3:Y:S04]  /*3cce0*/  LDL.LU R13, [R1+0x9d4] ;  /* 0x0009d400010d7983 */ /* 0x000ee80000300800 */
[----:B------:R-:W3:Y:S04]  /*3ccf0*/  LDL.LU R14, [R1+0x9d8] ;  /* 0x0009d800010e7983 */ /* 0x000ee80000300800 */
[----:B------:R-:W3:Y:S04]  /*3cd00*/  LDL.LU R15, [R1+0x9dc] ;  /* 0x0009dc00010f7983 */ /* 0x000ee80000300800 */
[----:B------:R0:W-:Y:S04]  /*3cd10*/  STL.64 [R1+0x850], R8 ;  /* 0x0008500801007387 */ /* 0x0001e80000100a00 */
[----:B------:R-:W-:Y:S04]  /*3cd20*/  STL.64 [R1+0x858], R10 ;  /* 0x0008580a01007387 */ /* 0x000fe80000100a00 */
[----:B0-----:R-:W2:Y:S04]  /*3cd30*/  LDL.LU.64 R8, [R1+0x2e30] ;  /* 0x002e300001087983 */ /* 0x001ea80000300a00 */
[----:B------:R0:W-:Y:S01]  /*3cd40*/  STL.64 [R1+0x2da8], R20 ;  /* 0x002da81401007387 */ /* 0x0001e20000100a00 */
[----:B------:R-:W-:-:S02]  /*3cd50*/  IMAD.MOV.U32 R24, RZ, RZ, R3 ;  /* 0x000000ffff187224 */ /* 0x000fc400078e0003 */
[----:B------:R-:W-:Y:S01]  /*3cd60*/  IMAD.MOV.U32 R25, RZ, RZ, R0 ;  /* 0x000000ffff197224 */ /* 0x000fe200078e0000 */
[----:B0-----:R-:W4:Y:S04]  /*3cd70*/  LDL.LU R20, [R1+0x9b0] ;  /* 0x0009b00001147983 */ /* 0x001f280000300800 */
[----:B------:R-:W4:Y:S04]  /*3cd80*/  LDL.LU R21, [R1+0x9b4] ;  /* 0x0009b40001157983 */ /* 0x000f280000300800 */
[----:B------:R-:W4:Y:S04]  /*3cd90*/  LDL.LU R22, [R1+0x9b8] ;  /* 0x0009b80001167983 */ /* 0x000f280000300800 */
[----:B------:R-:W4:Y:S01]  /*3cda0*/  LDL.LU R23, [R1+0x9bc] ;  /* 0x0009bc0001177983 */ /* 0x000f220000300800 */
[----:B--2---:R-:W-:Y:S03]  /*3cdb0*/  HMMA.16816.F32 R16, R16, R8, R4 ;  /* 0x000000081010723c */ /* 0x004fe60000001804 */
[----:B------:R-:W2:Y:S04]  /*3cdc0*/  LDL.LU.64 R6, [R1+0x2e28] ;  /* 0x002e280001067983 */ /* 0x000ea80000300a00 */
[----:B------:R-:W2:Y:S01]  /*3cdd0*/  LDL.LU.64 R4, [R1+0x2e20] ;  /* 0x002e200001047983 */ /* 0x000ea20000300a00 */
[----:B------:R-:W-:-:S02]  /*3cde0*/  IMAD.MOV.U32 R3, RZ, RZ, R8 ;  /* 0x000000ffff037224 */ /* 0x000fc400078e0008 */
[----:B------:R-:W-:-:S13]  /*3cdf0*/  IMAD.MOV.U32 R0, RZ, RZ, R9 ;  /* 0x000000ffff007224 */ /* 0x000fda00078e0009 */
[----:B------:R-:W-:Y:S04]  /*3ce00*/  STL.64 [R1+0x810], R16 ;  /* 0x0008101001007387 */ /* 0x000fe80000100a00 */
[----:B------:R-:W-:Y:S04]  /*3ce10*/  STL.64 [R1+0x818], R18 ;  /* 0x0008181201007387 */ /* 0x000fe80000100a00 */
[----:B------:R-:W2:Y:S04]  /*3ce20*/  LDL.LU.64 R10, [R1+0x2e18] ;  /* 0x002e1800010a7983 */ /* 0x000ea80000300a00 */
[----:B------:R-:W2:Y:S01]  /*3ce30*/  LDL.LU.64 R8, [R1+0x2e10] ;  /* 0x002e100001087983 */ /* 0x000ea20000300a00 */
[----:B------:R-:W-:-:S05]  /*3ce40*/  LOP3.LUT R27, R28, 0x40, RZ, 0x3c, !PT ;  /* 0x000000401c1b7812 */ /* 0x000fca00078e3cff */
[----:B------:R-:W0:Y:S04]  /*3ce50*/  LDSM.16.MT88.4 R16, [R27+UR4+0x8300] ;  /* 0x008300041b10783b */ /* 0x000e280008004200 */
[----:B0-----:R-:W-:Y:S04]  /*3ce60*/  STL.64 [R1+0x2c98], R18 ;  /* 0x002c981201007387 */ /* 0x001fe80000100a00 */
[----:B------:R-:W-:Y:S01]  /*3ce70*/  STL.64 [R1+0x2c90], R16 ;  /* 0x002c901001007387 */ /* 0x000fe20000100a00 */
        /* <DEDUP_REMOVED lines=14> */
[----:B------:R-:W2:Y:S02]  /*3cf60*/  LDL.LU.64 R24, [R1+0x2dd8] ;  /* 0x002dd80001187983 */ /* 0x000ea40000300a00 */
[----:B--2---:R-:W-:-:S15]  /*3cf70*/  HMMA.16816.F32 R4, R8, R24, R4 ;  /* 0x000000180804723c */ /* 0x004fde0000001804 */
[----:B------:R-:W-:-:S08]  /*3cf80*/  NOP ;  /* 0x0000000000007918 */ /* 0x000fd00000000000 */
[----:B------:R0:W-:Y:S04]  /*3cf90*/  STL.64 [R1+0x7e0], R4 ;  /* 0x0007e00401007387 */ /* 0x0001e80000100a00 */
[----:B------:R-:W-:Y:S04]  /*3cfa0*/  STL.64 [R1+0x7e8], R6 ;  /* 0x0007e80601007387 */ /* 0x000fe80000100a00 */
[----:B0-----:R-:W2:Y:S04]  /*3cfb0*/  LDL.LU.64 R4, [R1+0x2dd0] ;  /* 0x002dd00001047983 */ /* 0x001ea80000300a00 */
[----:B---3--:R-:W-:Y:S04]  /*3cfc0*/  STL.64 [R1+0x2d68], R26 ;  /* 0x002d681a01007387 */ /* 0x008fe80000100a00 */
[----:B------:R0:W-:Y:S04]  /*3cfd0*/  STL.64 [R1+0x2d60], R24 ;  /* 0x002d601801007387 */ /* 0x0001e80000100a00 */
[----:B0-----:R-:W3:Y:S04]  /*3cfe0*/  LDL.LU R24, [R1+0x240] ;  /* 0x0002400001187983 */ /* 0x001ee80000300800 */
[----:B------:R-:W3:Y:S04]  /*3cff0*/  LDL.LU R25, [R1+0x244] ;  /* 0x0002440001197983 */ /* 0x000ee80000300800 */
[----:B------:R-:W3:Y:S04]  /*3d000*/  LDL.LU R26, [R1+0x248] ;  /* 0x00024800011a7983 */ /* 0x000ee80000300800 */
[----:B------:R-:W3:Y:S01]  /*3d010*/  LDL.LU R27, [R1+0x24c] ;  /* 0x00024c00011b7983 */ /* 0x000ee20000300800 */
[----:B--2---:R-:W-:Y:S03]  /*3d020*/  HMMA.16816.F32 R4, R8, R4, R12 ;  /* 0x000000040804723c */ /* 0x004fe6000000180c */
[----:B------:R-:W2:-:S15]  /*3d030*/  LDL.LU.64 R12, [R1+0x2dc8] ;  /* 0x002dc800010c7983 */ /* 0x000e9e0000300a00 */
[----:B------:R-:W-:-:S05]  /*3d040*/  NOP ;  /* 0x0000000000007918 */ /* 0x000fca0000000000 */
[----:B------:R-:W-:Y:S04]  /*3d050*/  STL.64 [R1+0x7d0], R4 ;  /* 0x0007d00401007387 */ /* 0x000fe80000100a00 */
[----:B------:R0:W-:Y:S04]  /*3d060*/  STL.64 [R1+0x7d8], R6 ;  /* 0x0007d80601007387 */ /* 0x0001e80000100a00 */
[----:B0-----:R-:W2:Y:S04]  /*3d070*/  LDL.LU.64 R6, [R1+0x2dc0] ;  /* 0x002dc00001067983 */ /* 0x001ea80000300a00 */
[----:B------:R-:W2:Y:S02]  /*3d080*/  LDL.LU.64 R4, [R1+0x2db8] ;  /* 0x002db80001047983 */ /* 0x000ea40000300a00 */
[----:B--2---:R-:W-:-:S15]  /*3d090*/  HMMA.16816.F32 R4, R8, R12, R4 ;  /* 0x0000000c0804723c */ /* 0x004fde0000001804 */
        /* <DEDUP_REMOVED lines=13> */
[----:B0-----:R-:W2:Y:S04]  /*3d170*/  LDL.LU.64 R20, [R1+0x2da8] ;  /* 0x002da80001147983 */ /* 0x001ea80000300a00 */
[----:B------:R-:W2:Y:S04]  /*3d180*/  LDL.LU.64 R14, [R1+0x2da0] ;  /* 0x002da000010e7983 */ /* 0x000ea80000300a00 */
[----:B------:R-:W2:Y:S02]  /*3d190*/  LDL.LU.64 R12, [R1+0x2d98] ;  /* 0x002d9800010c7983 */ /* 0x000ea40000300a00 */
[C---:B--2---:R-:W-:Y:S06]  /*3d1a0*/  HMMA.16816.F32 R12, R8.reuse, R20, R12 ;  /* 0x00000014080c723c */ /* 0x044fec000000180c */
[----:B---3--:R-:W-:-:S15]  /*3d1b0*/  HMMA.16816.F32 R8, R8, R16, R24 ;  /* 0x000000100808723c */ /* 0x008fde0000001818 */
[----:B------:R-:W-:-:S02]  /*3d1c0*/  NOP ;  /* 0x0000000000007918 */ /* 0x000fc40000000000 */
[----:B------:R-:W-:Y:S04]  /*3d1d0*/  STL.64 [R1+0x7a0], R12 ;  /* 0x0007a00c01007387 */ /* 0x000fe80000100a00 */
[----:B------:R0:W-:Y:S04]  /*3d1e0*/  STL.64 [R1+0x7a8], R14 ;  /* 0x0007a80e01007387 */ /* 0x0001e80000100a00 */
[----:B0-----:R-:W2:Y:S04]  /*3d1f0*/  LDL.LU.64 R14, [R1+0x2d90] ;  /* 0x002d9000010e7983 */ /* 0x001ea80000300a00 */
[----:B------:R-:W2:Y:S04]  /*3d200*/  LDL.LU.64 R12, [R1+0x2d88] ;  /* 0x002d8800010c7983 */ /* 0x000ea80000300a00 */
[----:B------:R-:W-:Y:S04]  /*3d210*/  STL.64 [R1+0x2d38], R20 ;  /* 0x002d381401007387 */ /* 0x000fe80000100a00 */
[----:B------:R-:W3:Y:S04]  /*3d220*/  LDL.LU R16, [R1+0x950] ;  /* 0x0009500001107983 */ /* 0x000ee80000300800 */
[----:B------:R-:W-:Y:S04]  /*3d230*/  STL.64 [R1+0x620], R8 ;  /* 0x0006200801007387 */ /* 0x000fe80000100a00 */
[----:B------:R-:W-:Y:S04]  /*3d240*/  STL.64 [R1+0x628], R10 ;  /* 0x0006280a01007387 */ /* 0x000fe80000100a00 */
[----:B------:R-:W3:Y:S04]  /*3d250*/  LDL.LU R17, [R1+0x954] ;  /* 0x0009540001117983 */ /* 0x000ee80000300800 */
[----:B------:R-:W4:Y:S04]  /*3d260*/  LDL.LU R18, [R1+0x958] ;  /* 0x0009580001127983 */ /* 0x000f280000300800 */
[----:B------:R-:W4:Y:S04]  /*3d270*/  LDL.LU R19, [R1+0x95c] ;  /* 0x00095c0001137983 */ /* 0x000f280000300800 */
[----:B------:R-:W2:Y:S04]  /*3d280*/  LDL.64 R24, [R1+0x60] ;  /* 0x0000600001187983 */ /* 0x000ea80000100a00 */
[----:B--2---:R0:W-:Y:S04]  /*3d290*/  STL.64 [R1+0x2d70], R24 ;  /* 0x002d701801007387 */ /* 0x0041e80000100a00 */
[----:B0-----:R-:W2:Y:S04]  /*3d2a0*/  LDL.64 R24, [R1+0x70] ;  /* 0x0000700001187983 */ /* 0x001ea80000100a00 */
[----:B------:R-:W3:Y:S04]  /*3d2b0*/  LDL.LU R20, [R1+0x570] ;  /* 0x0005700001147983 */ /* 0x000ee80000300800 */
[----:B------:R-:W3:Y:S04]  /*3d2c0*/  LDL.LU R21, [R1+0x574] ;  /* 0x0005740001157983 */ /* 0x000ee80000300800 */
[----:B------:R-:W4:Y:S04]  /*3d2d0*/  LDL.LU R22, [R1+0x578] ;  /* 0x0005780001167983 */ /* 0x000f280000300800 */
[----:B------:R-:W4:Y:S04]  /*3d2e0*/  LDL.LU R23, [R1+0x57c] ;  /* 0x00057c0001177983 */ /* 0x000f280000300800 */
        /* <DEDUP_REMOVED lines=8> */
[----:B0-----:R-:W3:Y:S04]  /*3d370*/  LDL.LU R16, [R1+0x140] ;  /* 0x0001400001107983 */ /* 0x001ee80000300800 */
[----:B------:R-:W3:Y:S04]  /*3d380*/  LDL.LU R17, [R1+0x144] ;  /* 0x0001440001117983 */ /* 0x000ee80000300800 */
[----:B------:R-:W4:Y:S04]  /*3d390*/  LDL.LU R18, [R1+0x148] ;  /* 0x0001480001127983 */ /* 0x000f280000300800 */
[----:B------:R-:W4:Y:S01]  /*3d3a0*/  LDL.LU R19, [R1+0x14c] ;  /* 0x00014c0001137983 */ /* 0x000f220000300800 */
[----:B------:R-:W-:-:S05]  /*3d3b0*/  LOP3.LUT R27, R28, 0x40, RZ, 0x3c, !PT ;  /* 0x000000401c1b7812 */ /* 0x000fca00078e3cff */
[----:B------:R-:W0:Y:S04]  /*3d3c0*/  LDSM.16.MT88.4 R8, [R27+UR4+0x8380] ;  /* 0x008380041b08783b */ /* 0x000e280008004200 */
[----:B----4-:R-:W-:Y:S04]  /*3d3d0*/  STL.64 [R1+0x2cb8], R18 ;  /* 0x002cb81201007387 */ /* 0x010fe80000100a00 */
[----:B---3--:R1:W-:Y:S02]  /*3d3e0*/  STL.64 [R1+0x2cb0], R16 ;  /* 0x002cb01001007387 */ /* 0x0083e40000100a00 */
[----:B-1----:R-:W-:-:S02]  /*3d3f0*/  IMAD.MOV.U32 R17, RZ, RZ, R4 ;  /* 0x000000ffff117224 */ /* 0x002fc400078e0004 */
[----:B------:R-:W-:Y:S01]  /*3d400*/  IMAD.MOV.U32 R16, RZ, RZ, R5 ;  /* 0x000000ffff107224 */ /* 0x000fe200078e0005 */
[----:B------:R-:W3:Y:S04]  /*3d410*/  LDL.LU R4, [R1+0x550] ;  /* 0x0005500001047983 */ /* 0x000ee80000300800 */
[----:B------:R-:W3:Y:S04]  /*3d420*/  LDL.LU R5, [R1+0x554] ;  /* 0x0005540001057983 */ /* 0x000ee80000300800 */
[----:B------:R-:W4:Y:S04]  /*3d430*/  LDL.LU R6, [R1+0x558] ;  /* 0x0005580001067983 */ /* 0x000f280000300800 */
        /* <DEDUP_REMOVED lines=8> */
[----:B0-----:R-:W-:Y:S04]  /*3d4c0*/  STL.64 [R1+0x2c20], R10 ;  /* 0x002c200a01007387 */ /* 0x001fe80000100a00 */
[----:B------:R0:W-:Y:S04]  /*3d4d0*/  STL.64 [R1+0x2c18], R8 ;  /* 0x002c180801007387 */ /* 0x0001e80000100a00 */
[----:B0-----:R-:W3:Y:S01]  /*3d4e0*/  LDL.LU.64 R8, [R1] ;  /* 0x0000000001087983 */ /* 0x001ee20000300a00 */
[----:B------:R-:W-:-:S02]  /*3d4f0*/  IMAD.MOV.U32 R19, RZ, RZ, R24 ;  /* 0x000000ffff137224 */ /* 0x000fc400078e0018 */
[----:B------:R-:W-:Y:S01]  /*3d500*/  IMAD.MOV.U32 R18, RZ, RZ, R25 ;  /* 0x000000ffff127224 */ /* 0x000fe200078e0019 */
[----:B---3--:R0:W-:Y:S04]  /*3d510*/  STL.64 [R1+0x2d30], R8 ;  /* 0x002d300801007387 */ /* 0x0081e80000100a00 */
[----:B0-----:R-:W3:Y:S04]  /*3d520*/  LDL.LU R8, [R1+0x580] ;  /* 0x0005800001087983 */ /* 0x001ee80000300800 */
[----:B------:R-:W3:Y:S04]  /*3d530*/  LDL.LU R9, [R1+0x584] ;  /* 0x0005840001097983 */ /* 0x000ee80000300800 */
[----:B------:R-:W3:Y:S04]  /*3d540*/  LDL.LU R10, [R1+0x588] ;  /* 0x00058800010a7983 */ /* 0x000ee80000300800 */
[----:B------:R-:W3:Y:S04]  /*3d550*/  LDL.LU R11, [R1+0x58c] ;  /* 0x00058c00010b7983 */ /* 0x000ee80000300800 */
[----:B------:R-:W-:Y:S04]  /*3d560*/  STL.64 [R1+0x5a0], R20 ;  /* 0x0005a01401007387 */ /* 0x000fe80000100a00 */
[----:B------:R0:W-:Y:S04]  /*3d570*/  STL.64 [R1+0x5a8], R22 ;  /* 0x0005a81601007387 */ /* 0x0001e80000100a00 */
[----:B0-----:R-:W4:Y:S04]  /*3d580*/  LDL.LU.64 R22, [R1+0x2d80] ;  /* 0x002d800001167983 */ /* 0x001f280000300a00 */
[----:B------:R-:W4:Y:S04]  /*3d590*/  LDL.LU.64 R20, [R1+0x2d78] ;  /* 0x002d780001147983 */ /* 0x000f280000300a00 */
[----:B------:R-:W3:Y:S02]  /*3d5a0*/  LDL.LU.64 R24, [R1+0x2d70] ;  /* 0x002d700001187983 */ /* 0x000ee40000300a00 */
[----:B---3--:R-:W-:-:S15]  /*3d5b0*/  HMMA.16816.F32 R8, R12, R24, R8 ;  /* 0x000000180c08723c */ /* 0x008fde0000001808 */
[----:B------:R-:W-:-:S08]  /*3d5c0*/  NOP ;  /* 0x0000000000007918 */ /* 0x000fd00000000000 */
[----:B------:R0:W-:Y:S04]  /*3d5d0*/  STL.64 [R1+0x590], R8 ;  /* 0x0005900801007387 */ /* 0x0001e80000100a00 */
[----:B------:R-:W-:Y:S04]  /*3d5e0*/  STL.64 [R1+0x598], R10 ;  /* 0x0005980a01007387 */ /* 0x000fe80000100a00 */
[----:B------:R-:W3:Y:S01]  /*3d5f0*/  LDL.LU.64 R26, [R1+0x2d68] ;  /* 0x002d6800011a7983 */ /* 0x000ee20000300a00 */
[----:B0-----:R-:W-:Y:S02]  /*3d600*/  IMAD.MOV.U32 R9, RZ, RZ, R24 ;  /* 0x000000ffff097224 */ /* 0x001fe400078e0018 */
[----:B------:R-:W-:-:S02]  /*3d610*/  IMAD.MOV.U32 R8, RZ, RZ, R25 ;  /* 0x000000ffff087224 */ /* 0x000fc400078e0019 */
[----:B------:R-:W4:Y:S02]  /*3d620*/  LDL.LU.64 R24, [R1+0x2d60] ;  /* 0x002d600001187983 */ /* 0x000f240000300a00 */
[----:B----4-:R-:W-:Y:S02]  /*3d630*/  HMMA.16816.F32 R20, R12, R24, R20 ;  /* 0x000000180c14723c */ /* 0x010fe40000001814 */
[----:B---3--:R-:W-:Y:S04]  /*3d640*/  STL.64 [R1+0x2cf0], R26 ;  /* 0x002cf01a01007387 */ /* 0x008fe80000100a00 */
[----:B------:R0:W-:Y:S02]  /*3d650*/  STL.64 [R1+0x2ce8], R24 ;  /* 0x002ce81801007387 */ /* 0x0001e40000100a00 */
[----:B0-----:R-:W-:-:S02]  /*3d660*/  IMAD.MOV.U32 R25, RZ, RZ, R8 ;  /* 0x000000ffff197224 */ /* 0x001fc400078e0008 */
[----:B------:R-:W-:-:S13]  /*3d670*/  IMAD.MOV.U32 R24, RZ, RZ, R9 ;  /* 0x000000ffff187224 */ /* 0x000fda00078e0009 */
[----:B------:R-:W-:Y:S04]  /*3d680*/  STL.64 [R1+0x580], R20 ;  /* 0x0005801401007387 */ /* 0x000fe80000100a00 */
[----:B------:R-:W-:Y:S04]  /*3d690*/  STL.64 [R1+0x588], R22 ;  /* 0x0005881601007387 */ /* 0x000fe80000100a00 */
        /* <DEDUP_REMOVED lines=10> */
[----:B------:R0:W-:Y:S04]  /*3d740*/  STL.64 [R1+0x2d08], R24 ;  /* 0x002d081801007387 */ /* 0x0001e80000100a00 */
[----:B0-----:R-:W2:Y:S02]  /*3d750*/  LDL.64 R24, [R1+0x40] ;  /* 0x0000400001187983 */ /* 0x001ea40000100a00 */
        /* <DEDUP_REMOVED lines=8> */
[----:B------:R-:W-:Y:S02]  /*3d7e0*/  IMAD.MOV.U32 R3, RZ, RZ, R24 ;  /* 0x000000ffff037224 */ /* 0x000fe400078e0018 */
[----:B------:R-:W-:Y:S01]  /*3d7f0*/  IMAD.MOV.U32 R0, RZ, RZ, R25 ;  /* 0x000000ffff007224 */ /* 0x000fe200078e0019 */
[----:B------:R0:W-:Y:S01]  /*3d800*/  STL.64 [R1+0x2cc8], R16 ;  /* 0x002cc81001007387 */ /* 0x0001e20000100a00 */
[----:B------:R-:W-:Y:S02]  /*3d810*/  IMAD.MOV.U32 R25, RZ, RZ, R18 ;  /* 0x000000ffff197224 */ /* 0x000fe400078e0012 */
[----:B------:R-:W-:Y:S01]  /*3d820*/  IMAD.MOV.U32 R24, RZ, RZ, R19 ;  /* 0x000000ffff187224 */ /* 0x000fe200078e0013 */
[----:B--2---:R-:W-:Y:S07]  /*3d830*/  HMMA.16816.F32 R4, R12, R16, R4 ;  /* 0x000000100c04723c */ /* 0x004fee0000001804 */
[----:B0-----:R-:W-:-:S02]  /*3d840*/  IMAD.MOV.U32 R16, RZ, RZ, R3 ;  /* 0x000000ffff107224 */ /* 0x001fc400078e0003 */
[----:B------:R-:W-:-:S14]  /*3d850*/  IMAD.MOV.U32 R17, RZ, RZ, R0 ;  /* 0x000000ffff117224 */ /* 0x000fdc00078e0000 */
[----:B------:R0:W-:Y:S04]  /*3d860*/  STL.64 [R1+0x560], R4 ;  /* 0x0005600401007387 */ /* 0x0001e80000100a00 */
[----:B------:R1:W-:Y:S04]  /*3d870*/  STL.64 [R1+0x568], R6 ;  /* 0x0005680601007387 */ /* 0x0003e80000100a00 */
[----:B0-----:R-:W2:Y:S04]  /*3d880*/  LDL.LU R4, [R1+0x230] ;  /* 0x0002300001047983 */ /* 0x001ea80000300800 */
[----:B------:R-:W2:Y:S04]  /*3d890*/  LDL.LU R5, [R1+0x234] ;  /* 0x0002340001057983 */ /* 0x000ea80000300800 */
[----:B-1----:R-:W2:Y:S04]  /*3d8a0*/  LDL.LU R6, [R1+0x238] ;  /* 0x0002380001067983 */ /* 0x002ea80000300800 */
[----:B------:R-:W2:Y:S04]  /*3d8b0*/  LDL.LU R7, [R1+0x23c] ;  /* 0x00023c0001077983 */ /* 0x000ea80000300800 */
        /* <DEDUP_REMOVED lines=44> */
[----:B0-----:R-:W4:Y:S01]  /*3db80*/  LDL.LU.64 R12, [R1+0x20] ;  /* 0x00002000010c7983 */ /* 0x001f220000300a00 */
        /* <DEDUP_REMOVED lines=9> */
[----:B------:R-:W3:-:S15]  /*3dc20*/  LDL.LU.64 R16, [R1+0x2cf8] ;  /* 0x002cf80001107983 */ /* 0x000ede0000300a00 */
[----:B------:R-:W-:-:S02]  /*3dc30*/  NOP ;  /* 0x0000000000007918 */ /* 0x000fc40000000000 */
[----:B------:R-:W-:Y:S04]  /*3dc40*/  STL.64 [R1+0x270], R24 ;  /* 0x0002701801007387 */ /* 0x000fe80000100a00 */
[----:B------:R0:W-:Y:S04]  /*3dc50*/  STL.64 [R1+0x278], R26 ;  /* 0x0002781a01007387 */ /* 0x0001e80000100a00 */
[----:B0-----:R-:W2:Y:S04]  /*3dc60*/  LDL.LU.64 R26, [R1+0x2cf0] ;  /* 0x002cf000011a7983 */ /* 0x001ea80000300a00 */
[----:B------:R-:W3:Y:S02]  /*3dc70*/  LDL.LU.64 R24, [R1+0x2ce8] ;  /* 0x002ce80001187983 */ /* 0x000ee40000300a00 */
[----:B---3--:R-:W-:-:S15]  /*3dc80*/  HMMA.16816.F32 R16, R4, R24, R16 ;  /* 0x000000180410723c */ /* 0x008fde0000001810 */
[----:B------:R-:W-:-:S08]  /*3dc90*/  NOP ;  /* 0x0000000000007918 */ /* 0x000fd00000000000 */
[----:B------:R0:W-:Y:S04]  /*3dca0*/  STL.64 [R1+0x260], R16 ;  /* 0x0002601001007387 */ /* 0x0001e80000100a00 */
[----:B------:R-:W-:Y:S04]  /*3dcb0*/  STL.64 [R1+0x268], R18 ;  /* 0x0002681201007387 */ /* 0x000fe80000100a00 */
[----:B0-----:R-:W3:Y:S04]  /*3dcc0*/  LDL.LU.64 R16, [R1+0x2ce0] ;  /* 0x002ce00001107983 */ /* 0x001ee80000300a00 */
[----:B--2---:R-:W-:Y:S04]  /*3dcd0*/  STL.64 [R1+0x2c88], R26 ;  /* 0x002c881a01007387 */ /* 0x004fe80000100a00 */
[----:B------:R0:W-:Y:S04]  /*3dce0*/  STL.64 [R1+0x2c80], R24 ;  /* 0x002c801801007387 */ /* 0x0001e80000100a00 */
[----:B0-----:R-:W2:Y:S04]  /*3dcf0*/  LDL.LU R24, [R1+0x120] ;  /* 0x0001200001187983 */ /* 0x001ea80000300800 */
[----:B------:R-:W2:Y:S04]  /*3dd00*/  LDL.LU R25, [R1+0x124] ;  /* 0x0001240001197983 */ /* 0x000ea80000300800 */
[----:B------:R-:W2:Y:S04]  /*3dd10*/  LDL.LU R26, [R1+0x128] ;  /* 0x00012800011a7983 */ /* 0x000ea80000300800 */
[----:B------:R-:W2:Y:S01]  /*3dd20*/  LDL.LU R27, [R1+0x12c] ;  /* 0x00012c00011b7983 */ /* 0x000ea20000300800 */
        /* <DEDUP_REMOVED lines=8> */
[----:B------:R-:W3:-:S15]  /*3ddb0*/  LDL.LU.64 R20, [R1+0x2cc0] ;  /* 0x002cc00001147983 */ /* 0x000ede0000300a00 */
        /* <DEDUP_REMOVED lines=9> */
[----:B0-----:R-:W3:Y:S04]  /*3de50*/  LDL.LU.64 R18, [R1+0x2ca8] ;  /* 0x002ca80001127983 */ /* 0x001ee80000300a00 */
[----:B------:R-:W3:Y:S01]  /*3de60*/  LDL.LU.64 R16, [R1+0x2ca0] ;  /* 0x002ca00001107983 */ /* 0x000ee20000300a00 */
[----:B------:R-:W-:-:S02]  /*3de70*/  IMAD.MOV.U32 R3, RZ, RZ, R12 ;  /* 0x000000ffff037224 */ /* 0x000fc400078e000c */
[----:B------:R-:W-:Y:S02]  /*3de80*/  IMAD.MOV.U32 R0, RZ, RZ, R13 ;  /* 0x000000ffff007224 */ /* 0x000fe400078e000d */
[----:B------:R-:W0:Y:S04]  /*3de90*/  LDSM.16.MT88.4 R12, [R28+UR4+0xc000] ;  /* 0x00c000041c0c783b */ /* 0x000e280008004200 */
[----:B0-----:R-:W-:Y:S04]  /*3dea0*/  STL.64 [R1+0x2b88], R14 ;  /* 0x002b880e01007387 */ /* 0x001fe80000100a00 */
[----:B------:R0:W-:Y:S04]  /*3deb0*/  STL.64 [R1+0x2b80], R12 ;  /* 0x002b800c01007387 */ /* 0x0001e80000100a00 */
[----:B0-----:R-:W2:Y:S01]  /*3dec0*/  LDL.LU.64 R12, [R1+0x70] ;  /* 0x00007000010c7983 */ /* 0x001ea20000300a00 */
[----:B---3--:R-:W-:-:S15]  /*3ded0*/  HMMA.16816.F32 R16, R4, R20, R16 ;  /* 0x000000140410723c */ /* 0x008fde0000001810 */
[----:B------:R-:W-:-:S08]  /*3dee0*/  NOP ;  /* 0x0000000000007918 */ /* 0x000fd00000000000 */
[----:B------:R-:W-:Y:S04]  /*3def0*/  STL.64 [R1+0x220], R16 ;  /* 0x0002201001007387 */ /* 0x000fe80000100a00 */
[----:B------:R0:W-:Y:S04]  /*3df00*/  STL.64 [R1+0x228], R18 ;  /* 0x0002281201007387 */ /* 0x0001e80000100a00 */
[----:B0-----:R-:W2:Y:S04]  /*3df10*/  LDL.LU.64 R18, [R1+0x2c98] ;  /* 0x002c980001127983 */ /* 0x001ea80000300a00 */
[----:B------:R-:W2:Y:S04]  /*3df20*/  LDL.LU.64 R16, [R1+0x2c90] ;  /* 0x002c900001107983 */ /* 0x000ea80000300a00 */
[----:B------:R0:W-:Y:S04]  /*3df30*/  STL.64 [R1+0x2c40], R20 ;  /* 0x002c401401007387 */ /* 0x0001e80000100a00 */
[----:B0-----:R-:W3:Y:S04]  /*3df40*/  LDL.LU R20, [R1+0x130] ;  /* 0x0001300001147983 */ /* 0x001ee80000300800 */
[----:B------:R-:W3:Y:S04]  /*3df50*/  LDL.LU R21, [R1+0x134] ;  /* 0x0001340001157983 */ /* 0x000ee80000300800 */
[----:B------:R-:W3:Y:S04]  /*3df60*/  LDL.LU R22, [R1+0x138] ;  /* 0x0001380001167983 */ /* 0x000ee80000300800 */
[----:B------:R-:W3:Y:S04]  /*3df70*/  LDL.LU R23, [R1+0x13c] ;  /* 0x00013c0001177983 */ /* 0x000ee80000300800 */
[----:B------:R-:W-:Y:S01]  /*3df80*/  STL.64 [R1+0x2c58], R8 ;  /* 0x002c580801007387 */ /* 0x000fe20000100a00 */
[----:B---3--:R-:W-:Y:S06]  /*3df90*/  HMMA.16816.F32 R20, R4, R8, R20 ;  /* 0x000000080414723c */ /* 0x008fec0000001814 */
[----:B--2---:R-:W-:Y:S07]  /*3dfa0*/  HMMA.16816.F32 R4, R16, R12, R24 ;  /* 0x0000000c1004723c */ /* 0x004fee0000001818 */
[----:B------:R-:W-:-:S02]  /*3dfb0*/  IMAD.MOV.U32 R27, RZ, RZ, R12 ;  /* 0x000000ffff1b7224 */ /* 0x000fc400078e000c */
[----:B------:R-:W-:-:S08]  /*3dfc0*/  IMAD.MOV.U32 R26, RZ, RZ, R13 ;  /* 0x000000ffff1a7224 */ /* 0x000fd000078e000d */
[----:B------:R0:W-:Y:S04]  /*3dfd0*/  STL.64 [R1+0x180], R20 ;  /* 0x0001801401007387 */ /* 0x0001e80000100a00 */
[----:B------:R1:W-:Y:S04]  /*3dfe0*/  STL.64 [R1+0x188], R22 ;  /* 0x0001881601007387 */ /* 0x0003e80000100a00 */
[----:B------:R-:W-:Y:S04]  /*3dff0*/  STL.64 [R1+0x170], R4 ;  /* 0x0001700401007387 */ /* 0x000fe80000100a00 */
[----:B------:R-:W-:Y:S04]  /*3e000*/  STL.64 [R1+0x178], R6 ;  /* 0x0001780601007387 */ /* 0x000fe80000100a00 */
[----:B------:R-:W2:Y:S04]  /*3e010*/  LDL.LU.64 R24, [R1+0x60] ;  /* 0x0000600001187983 */ /* 0x000ea80000300a00 */
[----:B------:R-:W3:Y:S04]  /*3e020*/  LDL.LU R12, [R1+0x900] ;  /* 0x00090000010c7983 */ /* 0x000ee80000300800 */
[----:B------:R-:W3:Y:S04]  /*3e030*/  LDL.LU R13, [R1+0x904] ;  /* 0x00090400010d7983 */ /* 0x000ee80000300800 */
[----:B------:R-:W3:Y:S04]  /*3e040*/  LDL.LU R14, [R1+0x908] ;  /* 0x00090800010e7983 */ /* 0x000ee80000300800 */
[----:B------:R-:W3:Y:S04]  /*3e050*/  LDL.LU R15, [R1+0x90c] ;  /* 0x00090c00010f7983 */ /* 0x000ee80000300800 */
[----:B------:R-:W4:Y:S04]  /*3e060*/  LDSM.16.MT88.4 R4, [R28+UR4+0xc080] ;  /* 0x00c080041c04783b */ /* 0x000f280008004200 */
[----:B0-----:R-:W4:Y:S04]  /*3e070*/  LDL.LU R20, [R1+0x8d0] ;  /* 0x0008d00001147983 */ /* 0x001f280000300800 */
[----:B------:R-:W4:Y:S04]  /*3e080*/  LDL.LU R21, [R1+0x8d4] ;  /* 0x0008d40001157983 */ /* 0x000f280000300800 */
[----:B-1----:R-:W2:Y:S04]  /*3e090*/  LDL.LU R22, [R1+0x8d8] ;  /* 0x0008d80001167983 */ /* 0x002ea80000300800 */
[----:B------:R-:W2:Y:S04]  /*3e0a0*/  LDL.LU R23, [R1+0x8dc] ;  /* 0x0008dc0001177983 */ /* 0x000ea80000300800 */
[----:B------:R-:W3:Y:S04]  /*3e0b0*/  LDL.LU R8, [R1+0x8e0] ;  /* 0x0008e00001087983 */ /* 0x000ee80000300800 */
[----:B------:R-:W3:Y:S04]  /*3e0c0*/  LDL.LU R9, [R1+0x8e4] ;  /* 0x0008e40001097983 */ /* 0x000ee80000300800 */
[----:B------:R-:W4:Y:S04]  /*3e0d0*/  LDL.LU R10, [R1+0x8e8] ;  /* 0x0008e800010a7983 */ /* 0x000f280000300800 */
[----:B------:R-:W4:Y:S04]  /*3e0e0*/  LDL.LU R11, [R1+0x8ec] ;  /* 0x0008ec00010b7983 */ /* 0x000f280000300800 */
[----:B----4-:R-:W-:Y:S04]  /*3e0f0*/  STL.64 [R1+0x2c68], R10 ;  /* 0x002c680a01007387 */ /* 0x010fe80000100a00 */
[----:B---3--:R0:W-:Y:S04]  /*3e100*/  STL.64 [R1+0x2c60], R8 ;  /* 0x002c600801007387 */ /* 0x0081e80000100a00 */
[----:B0-----:R-:W3:Y:S04]  /*3e110*/  LDL.LU.64 R8, [R1+0x40] ;  /* 0x0000400001087983 */ /* 0x001ee80000300a00 */
[----:B--2---:R-:W-:Y:S04]  /*3e120*/  STL.64 [R1+0x2c50], R22 ;  /* 0x002c501601007387 */ /* 0x004fe80000100a00 */
[----:B------:R0:W-:Y:S04]  /*3e130*/  STL.64 [R1+0x2c48], R20 ;  /* 0x002c481401007387 */ /* 0x0001e80000100a00 */
[----:B0-----:R-:W2:Y:S04]  /*3e140*/  LDL.LU.64 R20, [R1+0x30] ;  /* 0x0000300001147983 */ /* 0x001ea80000300a00 */
[----:B--2---:R0:W-:Y:S04]  /*3e150*/  STL.64 [R1+0x2c70], R20 ;  /* 0x002c701401007387 */ /* 0x0041e80000100a00 */
[----:B0-----:R-:W3:Y:S04]  /*3e160*/  LDL.LU R20, [R1+0x8f0] ;  /* 0x0008f00001147983 */ /* 0x001ee80000300800 */
[----:B------:R-:W3:Y:S04]  /*3e170*/  LDL.LU R21, [R1+0x8f4] ;  /* 0x0008f40001157983 */ /* 0x000ee80000300800 */
[----:B------:R-:W3:Y:S04]  /*3e180*/  LDL.LU R22, [R1+0x8f8] ;  /* 0x0008f80001167983 */ /* 0x000ee80000300800 */
[----:B------:R-:W3:Y:S04]  /*3e190*/  LDL.LU R23, [R1+0x8fc] ;  /* 0x0008fc0001177983 */ /* 0x000ee80000300800 */
[----:B------:R0:W-:Y:S04]  /*3e1a0*/  STL.64 [R1+0x2b08], R6 ;  /* 0x002b080601007387 */ /* 0x0001e80000100a00 */
[----:B------:R1:W-:Y:S04]  /*3e1b0*/  STL.64 [R1+0x2b00], R4 ;  /* 0x002b000401007387 */ /* 0x0003e80000100a00 */
[----:B0-----:R-:W2:Y:S04]  /*3e1c0*/  LDL R6, [R1+0x78] ;  /* 0x0000780001067983 */ /* 0x001ea80000100800 */
[----:B------:R-:W2:Y:S01]  /*3e1d0*/  LDL R7, [R1+0x7c] ;  /* 0x00007c0001077983 */ /* 0x000ea20000100800 */
[----:B-1----:R-:W-:-:S02]  /*3e1e0*/  IMAD.MOV.U32 R4, RZ, RZ, R27 ;  /* 0x000000ffff047224 */ /* 0x002fc400078e001b */
[----:B------:R-:W-:Y:S01]  /*3e1f0*/  IMAD.MOV.U32 R5, RZ, RZ, R26 ;  /* 0x000000ffff057224 */ /* 0x000fe200078e001a */
[----:B--2---:R-:W-:Y:S04]  /*3e200*/  STL.64 [R1+0x2c30], R6 ;  /* 0x002c300601007387 */ /* 0x004fe80000100a00 */
[----:B------:R0:W-:Y:S04]  /*3e210*/  STL.64 [R1+0x2c28], R4 ;  /* 0x002c280401007387 */ /* 0x0001e80000100a00 */
[----:B0-----:R-:W2:Y:S04]  /*3e220*/  LDL.LU R4, [R1+0x910] ;  /* 0x0009100001047983 */ /* 0x001ea80000300800 */
[----:B------:R-:W2:Y:S04]  /*3e230*/  LDL.LU R5, [R1+0x914] ;  /* 0x0009140001057983 */ /* 0x000ea80000300800 */
[----:B------:R-:W2:Y:S04]  /*3e240*/  LDL.LU R6, [R1+0x918] ;  /* 0x0009180001067983 */ /* 0x000ea80000300800 */
[----:B------:R-:W2:Y:S02]  /*3e250*/  LDL.LU R7, [R1+0x91c] ;  /* 0x00091c0001077983 */ /* 0x000ea40000300800 */
[----:B--2---:R-:W-:-:S15]  /*3e260*/  HMMA.16816.F32 R4, R16, R24, R4 ;  /* 0x000000181004723c */ /* 0x004fde0000001804 */
[----:B------:R-:W-:-:S08]  /*3e270*/  NOP ;  /* 0x0000000000007918 */ /* 0x000fd00000000000 */
[----:B------:R0:W-:Y:S04]  /*3e280*/  STL.64 [R1+0x160], R4 ;  /* 0x0001600401007387 */ /* 0x0001e80000100a00 */
[----:B------:R-:W-:Y:S04]  /*3e290*/  STL.64 [R1+0x168], R6 ;  /* 0x0001680601007387 */ /* 0x000fe80000100a00 */
[----:B------:R-:W2:Y:S01]  /*3e2a0*/  LDL.LU.64 R26, [R1+0x2c88] ;  /* 0x002c8800011a7983 */ /* 0x000ea20000300a00 */
[----:B0-----:R-:W-:Y:S02]  /*3e2b0*/  IMAD.MOV.U32 R5, RZ, RZ, R24 ;  /* 0x000000ffff057224 */ /* 0x001fe400078e0018 */
[----:B------:R-:W-:-:S02]  /*3e2c0*/  IMAD.MOV.U32 R4, RZ, RZ, R25 ;  /* 0x000000ffff047224 */ /* 0x000fc400078e0019 */
[----:B------:R-:W4:Y:S02]  /*3e2d0*/  LDL.LU.64 R24, [R1+0x2c80] ;  /* 0x002c800001187983 */ /* 0x000f240000300a00 */
[----:B----4-:R-:W-:Y:S02]  /*3e2e0*/  HMMA.16816.F32 R12, R16, R24, R12 ;  /* 0x00000018100c723c */ /* 0x010fe4000000180c */
[----:B--2---:R-:W-:Y:S04]  /*3e2f0*/  STL.64 [R1+0x2bf0], R26 ;  /* 0x002bf01a01007387 */ /* 0x004fe80000100a00 */
[----:B------:R0:W-:-:S15]  /*3e300*/  STL.64 [R1+0x2be8], R24 ;  /* 0x002be81801007387 */ /* 0x0001de0000100a00 */
[----:B------:R-:W-:-:S02]  /*3e310*/  NOP ;  /* 0x0000000000007918 */ /* 0x000fc40000000000 */
[----:B------:R1:W-:Y:S04]  /*3e320*/  STL.64 [R1+0x150], R12 ;  /* 0x0001500c01007387 */ /* 0x0003e80000100a00 */
[----:B------:R2:W-:Y:S04]  /*3e330*/  STL.64 [R1+0x158], R14 ;  /* 0x0001580e01007387 */ /* 0x0005e80000100a00 */
[----:B0-----:R-:W4:Y:S04]  /*3e340*/  LDL.LU R24, [R1+0x8c0] ;  /* 0x0008c00001187983 */ /* 0x001f280000300800 */
[----:B------:R-:W4:Y:S04]  /*3e350*/  LDL.LU R25, [R1+0x8c4] ;  /* 0x0008c40001197983 */ /* 0x000f280000300800 */
[----:B------:R-:W4:Y:S04]  /*3e360*/  LDL.LU R26, [R1+0x8c8] ;  /* 0x0008c800011a7983 */ /* 0x000f280000300800 */
[----:B------:R-:W4:Y:S04]  /*3e370*/  LDL.LU R27, [R1+0x8cc] ;  /* 0x0008cc00011b7983 */ /* 0x000f280000300800 */
[----:B-1----:R-:W4:Y:S04]  /*3e380*/  LDL.LU R12, [R1+0x80] ;  /* 0x00008000010c7983 */ /* 0x002f280000300800 */
[----:B------:R-:W4:Y:S04]  /*3e390*/  LDL.LU R13, [R1+0x84] ;  /* 0x00008400010d7983 */ /* 0x000f280000300800 */
[----:B--2---:R-:W2:Y:S04]  /*3e3a0*/  LDL.LU R14, [R1+0x88] ;  /* 0x00008800010e7983 */ /* 0x004ea80000300800 */
[----:B------:R-:W2:Y:S01]  /*3e3b0*/  LDL.LU R15, [R1+0x8c] ;  /* 0x00008c00010f7983 */ /* 0x000ea20000300800 */
[----:B---3--:R-:W-:Y:S06]  /*3e3c0*/  HMMA.16816.F32 R20, R16, R8, R20 ;  /* 0x000000081014723c */ /* 0x008fec0000001814 */
[----:B------:R-:W-:-:S02]  /*3e3d0*/  IMAD.MOV.U32 R7, RZ, RZ, R8 ;  /* 0x000000ffff077224 */ /* 0x000fc400078e0008 */
[----:B------:R-:W-:Y:S01]  /*3e3e0*/  IMAD.MOV.U32 R6, RZ, RZ, R9 ;  /* 0x000000ffff067224 */ /* 0x000fe200078e0009 */
[----:B--2---:R-:W-:Y:S04]  /*3e3f0*/  STL.64 [R1+0x2b98], R14 ;  /* 0x002b980e01007387 */ /* 0x004fe80000100a00 */
[----:B----4-:R0:W-:Y:S02]  /*3e400*/  STL.64 [R1+0x2b90], R12 ;  /* 0x002b900c01007387 */ /* 0x0101e40000100a00 */
[----:B0-----:R-:W-:Y:S02]  /*3e410*/  IMAD.MOV.U32 R12, RZ, RZ, R3 ;  /* 0x000000ffff0c7224 */ /* 0x001fe400078e0003 */
[----:B------:R-:W-:Y:S01]  /*3e420*/  IMAD.MOV.U32 R13, RZ, RZ, R0 ;  /* 0x000000ffff0d7224 */ /* 0x000fe200078e0000 */
[----:B------:R-:W2:Y:S04]  /*3e430*/  LDL.LU R3, [R1+0x2c7c] ;  /* 0x002c7c0001037983 */ /* 0x000ea80000300800 */
[----:B------:R-:W3:Y:S04]  /*3e440*/  LDL.LU R0, [R1+0x2c78] ;  /* 0x002c780001007983 */ /* 0x000ee80000300800 */
        /* <DEDUP_REMOVED lines=11> */
[----:B------:R-:W-:Y:S01]  /*3e500*/  IMAD.MOV.U32 R10, RZ, RZ, R21 ;  /* 0x000000ffff0a7224 */ /* 0x000fe200078e0015 */
[----:B------:R-:W2:Y:S04]  /*3e510*/  LDL.LU.64 R22, [R1+0x2c50] ;  /* 0x002c500001167983 */ /* 0x000ea80000300a00 */
[----:B------:R-:W2:Y:S02]  /*3e520*/  LDL.LU.64 R20, [R1+0x2c48] ;  /* 0x002c480001147983 */ /* 0x000ea40000300a00 */
[----:B--2---:R-:W-:-:S15]  /*3e530*/  HMMA.16816.F32 R20, R16, R12, R20 ;  /* 0x0000000c1014723c */ /* 0x004fde0000001814 */
        /* <DEDUP_REMOVED lines=9> */
[----:B------:R-:W-:Y:S01]  /*3e5d0*/  IMAD.MOV.U32 R13, RZ, RZ, R6 ;  /* 0x000000ffff0d7224 */ /* 0x000fe200078e0006 */
[----:B--2---:R-:W-:-:S15]  /*3e5e0*/  HMMA.16816.F32 R24, R16, R20, R24 ;  /* 0x000000141018723c */ /* 0x004fde0000001818 */
[----:B------:R-:W-:-:S08]  /*3e5f0*/  NOP ;  /* 0x0000000000007918 */ /* 0x000fd00000000000 */
[----:B------:R0:W-:Y:S04]  /*3e600*/  STL.64 [R1+0x110], R24 ;  /* 0x0001101801007387 */ /* 0x0001e80000100a00 */
[----:B------:R-:W-:Y:S01]  /*3e610*/  STL.64 [R1+0x118], R26 ;  /* 0x0001181a01007387 */ /* 0x000fe20000100a00 */
[----:B0-----:R-:W-:Y:S02]  /*3e620*/  IMAD.MOV.U32 R25, RZ, RZ, R4 ;  /* 0x000000ffff197224 */ /* 0x001fe400078e0004 */
[----:B------:R-:W-:Y:S01]  /*3e630*/  IMAD.MOV.U32 R24, RZ, RZ, R5 ;  /* 0x000000ffff187224 */ /* 0x000fe200078e0005 */
[----:B------:R-:W4:Y:S04]  /*3e640*/  LDL.LU R4, [R1+0x870] ;  /* 0x0008700001047983 */ /* 0x000f280000300800 */
[----:B------:R-:W4:Y:S04]  /*3e650*/  LDL.LU R5, [R1+0x874] ;  /* 0x0008740001057983 */ /* 0x000f280000300800 */
[----:B------:R-:W4:Y:S04]  /*3e660*/  LDL.LU R6, [R1+0x878] ;  /* 0x0008780001067983 */ /* 0x000f280000300800 */
[----:B------:R-:W4:Y:S04]  /*3e670*/  LDL.LU R7, [R1+0x87c] ;  /* 0x00087c0001077983 */ /* 0x000f280000300800 */
        /* <DEDUP_REMOVED lines=18> */
[----:B0-----:R-:W3:Y:S04]  /*3e7a0*/  LDL.LU R20, [R1+0x90] ;  /* 0x0000900001147983 */ /* 0x001ee80000300800 */
[----:B------:R-:W3:Y:S01]  /*3e7b0*/  LDL.LU R21, [R1+0x94] ;  /* 0x0000940001157983 */ /* 0x000ee20000300800 */
[----:B------:R-:W-:-:S02]  /*3e7c0*/  IMAD.MOV.U32 R22, RZ, RZ, R0 ;  /* 0x000000ffff167224 */ /* 0x000fc400078e0000 */
[----:B------:R-:W-:Y:S01]  /*3e7d0*/  IMAD.MOV.U32 R23, RZ, RZ, R3 ;  /* 0x000000ffff177224 */ /* 0x000fe200078e0003 */
[----:B------:R-:W2:Y:S04]  /*3e7e0*/  LDL.LU R0, [R1+0x2c3c] ;  /* 0x002c3c0001007983 */ /* 0x000ea80000300800 */
[----:B------:R-:W2:Y:S04]  /*3e7f0*/  LDL.LU R3, [R1+0x2c38] ;  /* 0x002c380001037983 */ /* 0x000ea80000300800 */
[----:B------:R-:W-:Y:S01]  /*3e800*/  STL.64 [R1+0x2bb8], R22 ;  /* 0x002bb81601007387 */ /* 0x000fe20000100a00 */
[----:B----4-:R-:W-:Y:S03]  /*3e810*/  HMMA.16816.F32 R16, R16, R8, R4 ;  /* 0x000000081010723c */ /* 0x010fe60000001804 */
[----:B---3--:R0:W-:Y:S04]  /*3e820*/  STL.64 [R1+0x2bb0], R20 ;  /* 0x002bb01401007387 */ /* 0x0081e80000100a00 */
[----:B0-----:R-:W3:Y:S04]  /*3e830*/  LDL.LU R20, [R1+0xa0] ;  /* 0x0000a00001147983 */ /* 0x001ee80000300800 */
[----:B------:R-:W3:Y:S04]  /*3e840*/  LDL.LU R21, [R1+0xa4] ;  /* 0x0000a40001157983 */ /* 0x000ee80000300800 */
[----:B------:R-:W4:Y:S04]  /*3e850*/  LDL.LU R22, [R1+0xa8] ;  /* 0x0000a80001167983 */ /* 0x000f280000300800 */
[----:B------:R-:W4:Y:S01]  /*3e860*/  LDL.LU R23, [R1+0xac] ;  /* 0x0000ac0001177983 */ /* 0x000f220000300800 */
[----:B------:R-:W-:-:S02]  /*3e870*/  IMAD.MOV.U32 R27, RZ, RZ, R8 ;  /* 0x000000ffff1b7224 */ /* 0x000fc400078e0008 */
[----:B------:R-:W-:Y:S01]  /*3e880*/  IMAD.MOV.U32 R26, RZ, RZ, R9 ;  /* 0x000000ffff1a7224 */ /* 0x000fe200078e0009 */
[----:B----4-:R-:W-:Y:S04]  /*3e890*/  STL.64 [R1+0x2bd0], R22 ;  /* 0x002bd01601007387 */ /* 0x010fe80000100a00 */
[----:B---3--:R0:W-:Y:S04]  /*3e8a0*/  STL.64 [R1+0x2bc8], R20 ;  /* 0x002bc81401007387 */ /* 0x0081e80000100a00 */
[----:B0-----:R-:W3:Y:S04]  /*3e8b0*/  LDL.LU R20, [R1+0xb0] ;  /* 0x0000b00001147983 */ /* 0x001ee80000300800 */
[----:B------:R-:W3:Y:S04]  /*3e8c0*/  LDL.LU R21, [R1+0xb4] ;  /* 0x0000b40001157983 */ /* 0x000ee80000300800 */
[----:B------:R-:W4:Y:S04]  /*3e8d0*/  LDL.LU.64 R6, [R1+0x2c30] ;  /* 0x002c300001067983 */ /* 0x000f280000300a00 */
[----:B------:R-:W3:Y:S04]  /*3e8e0*/  LDL.LU.64 R4, [R1+0x2c28] ;  /* 0x002c280001047983 */ /* 0x000ee80000300a00 */
[----:B------:R-:W-:Y:S04]  /*3e8f0*/  STL.64 [R1+0x100], R16 ;  /* 0x0001001001007387 */ /* 0x000fe80000100a00 */
[----:B------:R0:W-:Y:S04]  /*3e900*/  STL.64 [R1+0x108], R18 ;  /* 0x0001081201007387 */ /* 0x0001e80000100a00 */
[----:B------:R-:W3:Y:S04]  /*3e910*/  LDL.LU.64 R10, [R1+0x2c20] ;  /* 0x002c2000010a7983 */ /* 0x000ee80000300a00 */
[----:B------:R-:W3:Y:S04]  /*3e920*/  LDL.LU.64 R8, [R1+0x2c18] ;  /* 0x002c180001087983 */ /* 0x000ee80000300a00 */
[----:B0-----:R-:W4:Y:S01]  /*3e930*/  LDL.LU.64 R18, [R1+0xb80] ;  /* 0x000b800001127983 */ /* 0x001f220000300a00 */
[----:B--2---:R-:W-:-:S02]  /*3e940*/  IMAD.MOV.U32 R22, RZ, RZ, R3 ;  /* 0x000000ffff167224 */ /* 0x004fc400078e0003 */
[----:B------:R-:W-:Y:S01]  /*3e950*/  IMAD.MOV.U32 R23, RZ, RZ, R0 ;  /* 0x000000ffff177224 */ /* 0x000fe200078e0000 */
[----:B---3--:R-:W-:-:S15]  /*3e960*/  HMMA.16816.F32 R12, R8, R4, R12 ;  /* 0x00000004080c723c */ /* 0x008fde000000180c */
[----:B------:R-:W-:-:S08]  /*3e970*/  NOP ;  /* 0x0000000000007918 */ /* 0x000fd00000000000 */
[----:B------:R0:W-:Y:S01]  /*3e980*/  STL.64 [R1+0xf0], R12 ;  /* 0x0000f00c01007387 */ /* 0x0001e20000100a00 */
[----:B------:R-:W-:Y:S02]  /*3e990*/  IMAD.MOV.U32 R0, RZ, RZ, R14 ;  /* 0x000000ffff007224 */ /* 0x000fe400078e000e */
[----:B------:R-:W-:Y:S02]  /*3e9a0*/  IMAD.MOV.U32 R3, RZ, RZ, R15 ;  /* 0x000000ffff037224 */ /* 0x000fe400078e000f */
[----:B------:R-:W2:Y:S04]  /*3e9b0*/  LDL.LU.64 R14, [R1+0x2c10] ;  /* 0x002c1000010e7983 */ /* 0x000ea80000300a00 */
[----:B0-----:R-:W2:Y:S01]  /*3e9c0*/  LDL.LU.64 R12, [R1+0x2c08] ;  /* 0x002c0800010c7983 */ /* 0x001ea20000300a00 */
[----:B----4-:R-:W-:-:S02]  /*3e9d0*/  IMAD.MOV.U32 R4, RZ, RZ, R18 ;  /* 0x000000ffff047224 */ /* 0x010fc400078e0012 */
[----:B------:R-:W-:Y:S02]  /*3e9e0*/  IMAD.MOV.U32 R5, RZ, RZ, R19 ;  /* 0x000000ffff057224 */ /* 0x000fe400078e0013 */
[----:B------:R-:W0:Y:S04]  /*3e9f0*/  LDSM.16.MT88.4 R16, [R28+UR4+0xc100] ;  /* 0x00c100041c10783b */ /* 0x000e280008004200 */
[----:B------:R-:W-:Y:S04]  /*3ea00*/  STL [R1+0x2410], R3 ;  /* 0x0024100301007387 */ /* 0x000fe80000100800 */
[----:B------:R-:W-:Y:S04]  /*3ea10*/  STL [R1+0x240c], R0 ;  /* 0x00240c0001007387 */ /* 0x000fe80000100800 */
[----:B0-----:R-:W-:Y:S04]  /*3ea20*/  STL.64 [R1+0x2a78], R18 ;  /* 0x002a781201007387 */ /* 0x001fe80000100a00 */
[----:B------:R0:W-:Y:S02]  /*3ea30*/  STL.64 [R1+0x2a70], R16 ;  /* 0x002a701001007387 */ /* 0x0001e40000100a00 */
[----:B0-----:R-:W-:-:S02]  /*3ea40*/  IMAD.MOV.U32 R16, RZ, RZ, R27 ;  /* 0x000000ffff107224 */ /* 0x001fc400078e001b */
[----:B------:R-:W-:Y:S02]  /*3ea50*/  IMAD.MOV.U32 R17, RZ, RZ, R26 ;  /* 0x000000ffff117224 */ /* 0x000fe400078e001a */
[----:B--2---:R-:W-:Y:S01]  /*3ea60*/  HMMA.16816.F32 R24, R8, R24, R12 ;  /* 0x000000180818723c */ /* 0x004fe2000000180c */
[----:B------:R-:W2:Y:S04]  /*3ea70*/  LDL.LU.64 R14, [R1+0x2c00] ;  /* 0x002c0000010e7983 */ /* 0x000ea80000300a00 */
[----:B------:R-:W2:-:S15]  /*3ea80*/  LDL.LU.64 R12, [R1+0x2bf8] ;  /* 0x002bf800010c7983 */ /* 0x000e9e0000300a00 */
[----:B------:R-:W-:-:S03]  /*3ea90*/  NOP ;  /* 0x0000000000007918 */ /* 0x000fc60000000000 */
[----:B------:R-:W-:Y:S04]  /*3eaa0*/  STL.64 [R1+0xe0], R24 ;  /* 0x0000e01801007387 */ /* 0x000fe80000100a00 */
[----:B------:R0:W-:Y:S04]  /*3eab0*/  STL.64 [R1+0xe8], R26 ;  /* 0x0000e81a01007387 */ /* 0x0001e80000100a00 */
[----:B0-----:R-:W3:Y:S04]  /*3eac0*/  LDL.LU.64 R26, [R1+0x2bf0] ;  /* 0x002bf000011a7983 */ /* 0x001ee80000300a00 */
[----:B------:R-:W2:Y:S02]  /*3ead0*/  LDL.LU.64 R24, [R1+0x2be8] ;  /* 0x002be80001187983 */ /* 0x000ea40000300a00 */
[----:B--2---:R-:W-:-:S15]  /*3eae0*/  HMMA.16816.F32 R12, R8, R24, R12 ;  /* 0x00000018080c723c */ /* 0x004fde000000180c */
[----:B------:R-:W-:-:S08]  /*3eaf0*/  NOP ;  /* 0x0000000000007918 */ /* 0x000fd00000000000 */
[----:B------:R0:W-:Y:S04]  /*3eb00*/  STL.64 [R1+0xd0], R12 ;  /* 0x0000d00c01007387 */ /* 0x0001e80000100a00 */
[----:B0-----:R-:W2:Y:S01]  /*3eb10*/  LDL.LU.64 R12, [R1+0x2be0] ;  /* 0x002be000010c7983 */ /* 0x001ea20000300a00 */
[----:B------:R-:W-:Y:S02]  /*3eb20*/  IMAD.MOV.U32 R3, RZ, RZ, R14 ;  /* 0x000000ffff037224 */ /* 0x000fe400078e000e */
[----:B------:R-:W-:Y:S01]  /*3eb30*/  IMAD.MOV.U32 R0, RZ, RZ, R15 ;  /* 0x000000ffff007224 */ /* 0x000fe200078e000f */
[----:B---3--:R0:W-:Y:S04]  /*3eb40*/  STL.64 [R1+0x2b58], R26 ;  /* 0x002b581a01007387 */ /* 0x0081e80000100a00 */
[----:B------:R-:W3:Y:S04]  /*3eb50*/  LDL.LU R24, [R1+0x740] ;  /* 0x0007400001187983 */ /* 0x000ee80000300800 */
[----:B------:R-:W3:Y:S01]  /*3eb60*/  LDL.LU R25, [R1+0x744] ;  /* 0x0007440001197983 */ /* 0x000ee20000300800 */
[----:B0-----:R-:W-:-:S03]  /*3eb70*/  IMAD.MOV.U32 R26, RZ, RZ, R29 ;  /* 0x000000ffff1a7224 */ /* 0x001fc600078e001d */
[----:B------:R-:W4:Y:S04]  /*3eb80*/  LDL.LU R29, [R1+0x2bd8] ;  /* 0x002bd800011d7983 */ /* 0x000f280000300800 */
[----:B------:R-:W-:Y:S04]  /*3eb90*/  STL [R1+0x2464], R0 ;  /* 0x0024640001007387 */ /* 0x000fe80000100800 */
[----:B------:R-:W-:Y:S01]  /*3eba0*/  STL [R1+0x2460], R3 ;  /* 0x0024600301007387 */ /* 0x000fe20000100800 */
        /* <DEDUP_REMOVED lines=19> */
[----:B0-----:R-:W2:Y:S04]  /*3ece0*/  LDL.LU.64 R14, [R1+0x2b98] ;  /* 0x002b9800010e7983 */ /* 0x001ea80000300a00 */
[----:B------:R-:W2:Y:S02]  /*3ecf0*/  LDL.LU.64 R12, [R1+0x2b90] ;  /* 0x002b9000010c7983 */ /* 0x000ea40000300a00 */
[----:B--2---:R-:W-:Y:S02]  /*3ed00*/  HMMA.16816.F32 R20, R8, R20, R12 ;  /* 0x000000140814723c */ /* 0x004fe4000000180c */
[----:B------:R-:W3:Y:S04]  /*3ed10*/  LDL.LU.64 R14, [R1+0x2b88] ;  /* 0x002b8800010e7983 */ /* 0x000ee80000300a00 */
[----:B------:R-:W3:-:S15]  /*3ed20*/  LDL.LU.64 R12, [R1+0x2b80] ;  /* 0x002b8000010c7983 */ /* 0x000ede0000300a00 */
[----:B------:R-:W-:-:S02]  /*3ed30*/  NOP ;  /* 0x0000000000007918 */ /* 0x000fc40000000000 */
[----:B------:R-:W-:Y:S04]  /*3ed40*/  STL.64 [R1+0x90], R20 ;  /* 0x0000901401007387 */ /* 0x000fe80000100a00 */
[----:B------:R0:W-:Y:S04]  /*3ed50*/  STL.64 [R1+0x98], R22 ;  /* 0x0000981601007387 */ /* 0x0001e80000100a00 */
[----:B0-----:R-:W2:Y:S04]  /*3ed60*/  LDL.LU.64 R22, [R1+0x2b78] ;  /* 0x002b780001167983 */ /* 0x001ea80000300a00 */
[----:B------:R-:W2:Y:S02]  /*3ed70*/  LDL.LU.64 R20, [R1+0x2b70] ;  /* 0x002b700001147983 */ /* 0x000ea40000300a00 */
[----:B--2---:R-:W-:Y:S01]  /*3ed80*/  HMMA.16816.F32 R16, R8, R16, R20 ;  /* 0x000000100810723c */ /* 0x004fe20000001814 */
[----:B------:R-:W-:Y:S01]  /*3ed90*/  IMAD.MOV.U32 R27, RZ, RZ, R2 ;  /* 0x000000ffff1b7224 */ /* 0x000fe200078e0002 */
[----:B------:R-:W0:-:S15]  /*3eda0*/  LDSM.16.MT88.4 R8, [R28+UR4+0xc180] ;  /* 0x00c180041c08783b */ /* 0x000e1e0008004200 */
[----:B------:R-:W-:-:S06]  /*3edb0*/  NOP ;  /* 0x0000000000007918 */ /* 0x000fcc0000000000 */
[----:B------:R-:W-:Y:S04]  /*3edc0*/  STL.64 [R1+0x80], R16 ;  /* 0x0000801001007387 */ /* 0x000fe80000100a00 */
[----:B------:R1:W-:Y:S04]  /*3edd0*/  STL [R1+0x88], R18 ;  /* 0x0000881201007387 */ /* 0x0003e80000100800 */
[----:B------:R-:W2:Y:S01]  /*3ede0*/  LDL R22, [R1+0x38] ;  /* 0x0000380001167983 */ /* 0x000ea20000100800 */
[----:B------:R-:W-:Y:S02]  /*3edf0*/  IMAD.MOV.U32 R2, RZ, RZ, R19 ;  /* 0x000000ffff027224 */ /* 0x000fe400078e0013 */
[----:B----4-:R-:W-:-:S02]  /*3ee00*/  IMAD.MOV.U32 R23, RZ, RZ, R29 ;  /* 0x000000ffff177224 */ /* 0x010fc400078e001d */
[----:B------:R-:W-:Y:S02]  /*3ee10*/  IMAD.MOV.U32 R19, RZ, RZ, R5 ;  /* 0x000000ffff137224 */ /* 0x000fe400078e0005 */
[----:B-1----:R-:W-:Y:S01]  /*3ee20*/  IMAD.MOV.U32 R18, RZ, RZ, R4 ;  /* 0x000000ffff127224 */ /* 0x002fe200078e0004 */
[----:B--2---:R-:W-:Y:S04]  /*3ee30*/  STL.64 [R1+0x2b48], R22 ;  /* 0x002b481601007387 */ /* 0x004fe80000100a00 */
[----:B------:R1:W-:Y:S04]  /*3ee40*/  STL.64 [R1+0x2ac0], R18 ;  /* 0x002ac01201007387 */ /* 0x0003e80000100a00 */
[----:B-1----:R-:W2:Y:S01]  /*3ee50*/  LDL.64 R18, [R1+0x48] ;  /* 0x0000480001127983 */ /* 0x002ea20000100a00 */
[----:B---3--:R-:W-:Y:S03]  /*3ee60*/  HMMA.16816.F32 R4, R12, R6, R24 ;  /* 0x000000060c04723c */ /* 0x008fe60000001818 */
[----:B--2---:R-:W-:Y:S04]  /*3ee70*/  STL.64 [R1+0x2b50], R18 ;  /* 0x002b501201007387 */ /* 0x004fe80000100a00 */
[----:B------:R-:W-:Y:S04]  /*3ee80*/  STL [R1+0x25f8], R2 ;  /* 0x0025f80201007387 */ /* 0x000fe80000100800 */
[----:B0-----:R0:W-:Y:S04]  /*3ee90*/  STL.64 [R1+0x29f8], R10 ;  /* 0x0029f80a01007387 */ /* 0x0011e80000100a00 */
[----:B------:R-:W-:Y:S04]  /*3eea0*/  STL.64 [R1+0x29f0], R8 ;  /* 0x0029f00801007387 */ /* 0x000fe80000100a00 */
[----:B0-----:R-:W2:Y:S04]  /*3eeb0*/  LDL.64 R10, [R1+0x8] ;  /* 0x00000800010a7983 */ /* 0x001ea80000100a00 */
[----:B--2---:R-:W-:Y:S04]  /*3eec0*/  STL.64 [R1+0x2b10], R10 ;  /* 0x002b100a01007387 */ /* 0x004fe80000100a00 */
[----:B------:R-:W-:Y:S04]  /*3eed0*/  STL.64 [R1+0xd80], R4 ;  /* 0x000d800401007387 */ /* 0x000fe80000100a00 */
[----:B------:R-:W-:Y:S04]  /*3eee0*/  STL.64 [R1+0xd88], R6 ;  /* 0x000d880601007387 */ /* 0x000fe80000100a00 */
[----:B------:R-:W2:Y:S04]  /*3eef0*/  LDL.LU R16, [R1+0x720] ;  /* 0x0007200001107983 */ /* 0x000ea80000300800 */
[----:B------:R-:W2:Y:S04]  /*3ef00*/  LDL.LU R17, [R1+0x724] ;  /* 0x0007240001117983 */ /* 0x000ea80000300800 */
[----:B------:R-:W3:Y:S04]  /*3ef10*/  LDL.LU R18, [R1+0x728] ;  /* 0x0007280001127983 */ /* 0x000ee80000300800 */
[----:B------:R-:W3:Y:S04]  /*3ef20*/  LDL.LU R19, [R1+0x72c] ;  /* 0x00072c0001137983 */ /* 0x000ee80000300800 */
[----:B---3--:R-:W-:Y:S04]  /*3ef30*/  STL.64 [R1+0x2b68], R18 ;  /* 0x002b681201007387 */ /* 0x008fe80000100a00 */
[----:B--2---:R0:W-:Y:S04]  /*3ef40*/  STL.64 [R1+0x2b60], R16 ;  /* 0x002b601001007387 */ /* 0x0041e80000100a00 */
[----:B------:R-:W2:Y:S04]  /*3ef50*/  LDL R26, [R1+0x68] ;  /* 0x00006800011a7983 */ /* 0x000ea80000100800 */
[----:B------:R-:W2:Y:S04]  /*3ef60*/  LDL R27, [R1+0x6c] ;  /* 0x00006c00011b7983 */ /* 0x000ea80000100800 */
        /* <DEDUP_REMOVED lines=8> */
[----:B------:R-:W4:Y:S01]  /*3eff0*/  LDL.64 R10, [R1+0x18] ;  /* 0x00001800010a7983 */ /* 0x000f220000100a00 */
[----:B------:R-:W-:-:S03]  /*3f000*/  IMAD.MOV.U32 R29, RZ, RZ, R4 ;  /* 0x000000ffff1d7224 */ /* 0x000fc600078e0004 */
[----:B----4-:R0:W-:Y:S04]  /*3f010*/  STL.64 [R1+0x2b28], R10 ;  /* 0x002b280a01007387 */ /* 0x0101e80000100a00 */
[----:B------:R-:W4:Y:S04]  /*3f020*/  LDL.LU R4, [R1+0x470] ;  /* 0x0004700001047983 */ /* 0x000f280000300800 */
[----:B------:R-:W4:Y:S04]  /*3f030*/  LDL.LU R5, [R1+0x474] ;  /* 0x0004740001057983 */ /* 0x000f280000300800 */
[----:B------:R-:W3:Y:S04]  /*3f040*/  LDL.LU R6, [R1+0x478] ;  /* 0x0004780001067983 */ /* 0x000ee80000300800 */
[----:B------:R-:W3:Y:S04]  /*3f050*/  LDL.LU R7, [R1+0x47c] ;  /* 0x00047c0001077983 */ /* 0x000ee80000300800 */
[----:B0-----:R-:W4:Y:S04]  /*3f060*/  LDL R10, [R1+0x28] ;  /* 0x00002800010a7983 */ /* 0x001f280000100800 */
[----:B------:R-:W4:Y:S01]  /*3f070*/  LDL R11, [R1+0x2c] ;  /* 0x00002c00010b7983 */ /* 0x000f220000100800 */
[C---:B--2---:R-:W-:Y:S03]  /*3f080*/  HMMA.16816.F32 R24, R12.reuse, R26, R16 ;  /* 0x0000001a0c18723c */ /* 0x044fe60000001810 */
[----:B----4-:R-:W-:Y:S04]  /*3f090*/  STL.64 [R1+0x2b40], R10 ;  /* 0x002b400a01007387 */ /* 0x010fe80000100a00 */
[----:B---3--:R-:W-:Y:S04]  /*3f0a0*/  STL.64 [R1+0x2b20], R6 ;  /* 0x002b200601007387 */ /* 0x008fe80000100a00 */
[----:B------:R0:W-:Y:S04]  /*3f0b0*/  STL.64 [R1+0x2b18], R4 ;  /* 0x002b180401007387 */ /* 0x0001e80000100a00 */
[----:B0-----:R-:W2:Y:S04]  /*3f0c0*/  LDL.LU R4, [R1+0x6e0] ;  /* 0x0006e00001047983 */ /* 0x001ea80000300800 */
[----:B------:R-:W2:Y:S04]  /*3f0d0*/  LDL.LU R5, [R1+0x6e4] ;  /* 0x0006e40001057983 */ /* 0x000ea80000300800 */
[----:B------:R-:W3:Y:S04]  /*3f0e0*/  LDL.LU R6, [R1+0x6e8] ;  /* 0x0006e80001067983 */ /* 0x000ee80000300800 */
[----:B------:R-:W3:Y:S04]  /*3f0f0*/  LDL.LU R7, [R1+0x6ec] ;  /* 0x0006ec0001077983 */ /* 0x000ee80000300800 */
[----:B------:R-:W4:Y:S04]  /*3f100*/  LDL.LU R8, [R1+0x700] ;  /* 0x0007000001087983 */ /* 0x000f280000300800 */
[----:B------:R-:W4:Y:S04]  /*3f110*/  LDL.LU R9, [R1+0x704] ;  /* 0x0007040001097983 */ /* 0x000f280000300800 */
[----:B------:R-:W4:Y:S04]  /*3f120*/  LDL.LU R10, [R1+0x708] ;  /* 0x00070800010a7983 */ /* 0x000f280000300800 */
[----:B------:R-:W4:Y:S04]  /*3f130*/  LDL.LU R11, [R1+0x70c] ;  /* 0x00070c00010b7983 */ /* 0x000f280000300800 */
[----:B---3--:R-:W-:Y:S04]  /*3f140*/  STL.64 [R1+0x2b38], R6 ;  /* 0x002b380601007387 */ /* 0x008fe80000100a00 */
[----:B--2---:R0:W-:Y:S04]  /*3f150*/  STL.64 [R1+0x2b30], R4 ;  /* 0x002b300401007387 */ /* 0x0041e80000100a00 */
[----:B0-----:R-:W2:Y:S04]  /*3f160*/  LDL.LU R4, [R1+0x6f0] ;  /* 0x0006f00001047983 */ /* 0x001ea80000300800 */
[----:B------:R-:W2:Y:S04]  /*3f170*/  LDL.LU R5, [R1+0x6f4] ;  /* 0x0006f40001057983 */ /* 0x000ea80000300800 */
[----:B------:R-:W2:Y:S04]  /*3f180*/  LDL.LU R6, [R1+0x6f8] ;  /* 0x0006f80001067983 */ /* 0x000ea80000300800 */
[----:B------:R-:W2:Y:S04]  /*3f190*/  LDL.LU R7, [R1+0x6fc] ;  /* 0x0006fc0001077983 */ /* 0x000ea80000300800 */
[----:B------:R-:W-:Y:S04]  /*3f1a0*/  STL [R1+0x21fc], R29 ;  /* 0x0021fc1d01007387 */ /* 0x000fe80000100800 */
[----:B------:R-:W3:Y:S04]  /*3f1b0*/  LDL.LU.64 R18, [R1+0x2b68] ;  /* 0x002b680001127983 */ /* 0x000ee80000300a00 */
[----:B------:R-:W3:Y:S04]  /*3f1c0*/  LDL.LU.64 R16, [R1+0x2b60] ;  /* 0x002b600001107983 */ /* 0x000ee80000300a00 */
[----:B------:R-:W-:Y:S04]  /*3f1d0*/  STL.64 [R1+0xc80], R24 ;  /* 0x000c801801007387 */ /* 0x000fe80000100a00 */
[----:B------:R0:W-:Y:S04]  /*3f1e0*/  STL.64 [R1+0xc88], R26 ;  /* 0x000c881a01007387 */ /* 0x0001e80000100a00 */
[----:B0-----:R-:W3:Y:S02]  /*3f1f0*/  LDL.LU.64 R26, [R1+0x2b58] ;  /* 0x002b5800011a7983 */ /* 0x001ee40000300a00 */
[----:B---3--:R-:W-:-:S15]  /*3f200*/  HMMA.16816.F32 R16, R12, R26, R16 ;  /* 0x0000001a0c10723c */ /* 0x008fde0000001810 */
[----:B------:R-:W-:-:S08]  /*3f210*/  NOP ;  /* 0x0000000000007918 */ /* 0x000fd00000000000 */
[----:B------:R-:W-:Y:S04]  /*3f220*/  STL.64 [R1+0xb40], R16 ;  /* 0x000b401001007387 */ /* 0x000fe80000100a00 */
[----:B------:R0:W-:Y:S04]  /*3f230*/  STL.64 [R1+0xb48], R18 ;  /* 0x000b481201007387 */ /* 0x0001e80000100a00 */
[----:B0-----:R-:W3:Y:S04]  /*3f240*/  LDL.LU.64 R18, [R1+0x2b50] ;  /* 0x002b500001127983 */ /* 0x001ee80000300a00 */
[----:B------:R0:W-:Y:S04]  /*3f250*/  STL.64 [R1+0x2ad0], R26 ;  /* 0x002ad01a01007387 */ /* 0x0001e80000100a00 */
[----:B0-----:R-:W4:Y:S01]  /*3f260*/  LDL.64 R26, [R1+0x68] ;  /* 0x00006800011a7983 */ /* 0x001f220000100a00 */
[----:B---3--:R-:W-:Y:S03]  /*3f270*/  HMMA.16816.F32 R20, R12, R18, R20 ;  /* 0x000000120c14723c */ /* 0x008fe60000001814 */
[----:B----4-:R0:W-:Y:S04]  /*3f280*/  STL.64 [R1+0x2ae8], R26 ;  /* 0x002ae81a01007387 */ /* 0x0101e80000100a00 */
[----:B0-----:R-:W3:-:S15]  /*3f290*/  LDL.64 R26, [R1+0x78] ;  /* 0x00007800011a7983 */ /* 0x001ede0000100a00 */
[----:B------:R-:W-:-:S01]  /*3f2a0*/  NOP ;  /* 0x0000000000007918 */ /* 0x000fc20000000000 */
[----:B------:R-:W-:Y:S04]  /*3f2b0*/  STL.64 [R1+0x740], R20 ;  /* 0x0007401401007387 */ /* 0x000fe80000100a00 */
[----:B------:R0:W-:Y:S04]  /*3f2c0*/  STL.64 [R1+0x748], R22 ;  /* 0x0007481601007387 */ /* 0x0001e80000100a00 */
[----:B0-----:R-:W4:Y:S04]  /*3f2d0*/  LDL.LU.64 R22, [R1+0x2b48] ;  /* 0x002b480001167983 */ /* 0x001f280000300a00 */
[----:B------:R0:W-:Y:S04]  /*3f2e0*/  STL.64 [R1+0x2ac8], R18 ;  /* 0x002ac81201007387 */ /* 0x0001e80000100a00 */
[----:B------:R-:W2:Y:S04]  /*3f2f0*/  LDL.LU R16, [R1+0x3d0] ;  /* 0x0003d00001107983 */ /* 0x000ea80000300800 */
[----:B------:R-:W2:Y:S04]  /*3f300*/  LDL.LU R17, [R1+0x3d4] ;  /* 0x0003d40001117983 */ /* 0x000ea80000300800 */
[----:B0-----:R-:W3:Y:S04]  /*3f310*/  LDL.LU R18, [R1+0x3d8] ;  /* 0x0003d80001127983 */ /* 0x001ee80000300800 */
[----:B------:R-:W3:Y:S04]  /*3f320*/  LDL.LU R19, [R1+0x3dc] ;  /* 0x0003dc0001137983 */ /* 0x000ee80000300800 */
[----:B---3--:R-:W-:Y:S04]  /*3f330*/  STL.64 [R1+0x2ae0], R18 ;  /* 0x002ae01201007387 */ /* 0x008fe80000100a00 */
[----:B--2---:R0:W-:Y:S04]  /*3f340*/  STL.64 [R1+0x2ad8], R16 ;  /* 0x002ad81001007387 */ /* 0x0041e80000100a00 */
[----:B0-----:R-:W2:Y:S04]  /*3f350*/  LDL.LU R16, [R1+0x3e0] ;  /* 0x0003e00001107983 */ /* 0x001ea80000300800 */
[----:B------:R-:W2:Y:S04]  /*3f360*/  LDL.LU R17, [R1+0x3e4] ;  /* 0x0003e40001117983 */ /* 0x000ea80000300800 */
[----:B------:R-:W3:Y:S04]  /*3f370*/  LDL.LU R18, [R1+0x3e8] ;  /* 0x0003e80001127983 */ /* 0x000ee80000300800 */
[----:B------:R-:W3:Y:S01]  /*3f380*/  LDL.LU R19, [R1+0x3ec] ;  /* 0x0003ec0001137983 */ /* 0x000ee20000300800 */
[C---:B----4-:R-:W-:Y:S03]  /*3f390*/  HMMA.16816.F32 R8, R12.reuse, R22, R8 ;  /* 0x000000160c08723c */ /* 0x050fe60000001808 */
        /* <DEDUP_REMOVED lines=24> */
[----:B---3--:R-:W-:Y:S02]  /*3f520*/  HMMA.16816.F32 R12, R12, R10, R4 ;  /* 0x0000000a0c0c723c */ /* 0x008fe40000001804 */
[----:B------:R-:W2:Y:S04]  /*3f530*/  LDL.LU.64 R6, [R1+0x2b08] ;  /* 0x002b080001067983 */ /* 0x000ea80000300a00 */
[----:B------:R-:W2:Y:S01]  /*3f540*/  LDL.LU.64 R4, [R1+0x2b00] ;  /* 0x002b000001047983 */ /* 0x000ea20000300a00 */
[----:B------:R-:W-:-:S02]  /*3f550*/  IMAD.MOV.U32 R2, RZ, RZ, R26 ;  /* 0x000000ffff027224 */ /* 0x000fc400078e001a */
[----:B------:R-:W-:-:S14]  /*3f560*/  IMAD.MOV.U32 R0, RZ, RZ, R27 ;  /* 0x000000ffff007224 */ /* 0x000fdc00078e001b */
        /* <DEDUP_REMOVED lines=25> */
[----:B0-----:R-:W3:Y:S02]  /*3f700*/  LDL.LU.64 R18, [R1+0x2ac8] ;  /* 0x002ac80001127983 */ /* 0x001ee40000300a00 */
[----:B---3--:R-:W-:Y:S06]  /*3f710*/  HMMA.16816.F32 R12, R4, R18, R12 ;  /* 0x00000012040c723c */ /* 0x008fec000000180c */
[----:B------:R-:W-:-:S02]  /*3f720*/  IMAD.MOV.U32 R9, RZ, RZ, R18 ;  /* 0x000000ffff097224 */ /* 0x000fc400078e0012 */
[----:B------:R-:W-:-:S15]  /*3f730*/  IMAD.MOV.U32 R8, RZ, RZ, R19 ;  /* 0x000000ffff087224 */ /* 0x000fde00078e0013 */
[----:B------:R-:W-:Y:S04]  /*3f740*/  STL.64 [R1+0xa50], R12 ;  /* 0x000a500c01007387 */ /* 0x000fe80000100a00 */
[----:B------:R-:W-:Y:S04]  /*3f750*/  STL.64 [R1+0xa58], R14 ;  /* 0x000a580e01007387 */ /* 0x000fe80000100a00 */
[----:B------:R-:W2:Y:S04]  /*3f760*/  LDL.LU.64 R18, [R1+0x2ac0] ;  /* 0x002ac00001127983 */ /* 0x000ea80000300a00 */
[----:B------:R-:W0:Y:S04]  /*3f770*/  LDSM.16.MT88.4 R12, [R28+UR4+0xc200] ;  /* 0x00c200041c0c783b */ /* 0x000e280008004200 */
        /* <DEDUP_REMOVED lines=8> */
[----:B------:R-:W3:Y:S04]  /*3f800*/  LDL.LU R16, [R1+0x3b0] ;  /* 0x0003b00001107983 */ /* 0x000ee80000300800 */
[----:B------:R-:W3:Y:S01]  /*3f810*/  LDL.LU R17, [R1+0x3b4] ;  /* 0x0003b40001117983 */ /* 0x000ee20000300800 */
[----:B--2---:R-:W-:-:S02]  /*3f820*/  IMAD.MOV.U32 R24, RZ, RZ, R18 ;  /* 0x000000ffff187224 */ /* 0x004fc400078e0012 */
[----:B------:R-:W-:Y:S01]  /*3f830*/  IMAD.MOV.U32 R25, RZ, RZ, R19 ;  /* 0x000000ffff197224 */ /* 0x000fe200078e0013 */
[----:B------:R-:W2:Y:S04]  /*3f840*/  LDL.LU R18, [R1+0x3b8] ;  /* 0x0003b80001127983 */ /* 0x000ea80000300800 */
[----:B------:R-:W2:Y:S01]  /*3f850*/  LDL.LU R19, [R1+0x3bc] ;  /* 0x0003bc0001137983 */ /* 0x000ea20000300800 */
[----:B------:R-:W-:Y:S02]  /*3f860*/  IMAD.MOV.U32 R10, RZ, RZ, R29 ;  /* 0x000000ffff0a7224 */ /* 0x000fe400078e001d */
[----:B------:R-:W-:Y:S01]  /*3f870*/  IMAD.MOV.U32 R11, RZ, RZ, R21 ;  /* 0x000000ffff0b7224 */ /* 0x000fe200078e0015 */
[----:B--2---:R-:W-:Y:S04]  /*3f880*/  STL.64 [R1+0x2a98], R18 ;  /* 0x002a981201007387 */ /* 0x004fe80000100a00 */
[----:B---3--:R-:W-:Y:S04]  /*3f890*/  STL.64 [R1+0x2a90], R16 ;  /* 0x002a901001007387 */ /* 0x008fe80000100a00 */
[----:B------:R0:W-:Y:S04]  /*3f8a0*/  STL.64 [R1+0x2aa0], R10 ;  /* 0x002aa00a01007387 */ /* 0x0001e80000100a00 */
[----:B0-----:R-:W2:Y:S04]  /*3f8b0*/  LDL.64 R10, [R1+0x28] ;  /* 0x00002800010a7983 */ /* 0x001ea80000100a00 */
[----:B--2---:R0:W-:Y:S04]  /*3f8c0*/  STL.64 [R1+0x2ab8], R10 ;  /* 0x002ab80a01007387 */ /* 0x0041e80000100a00 */
[----:B------:R-:W2:Y:S04]  /*3f8d0*/  LDL.LU R8, [R1+0x6d0] ;  /* 0x0006d00001087983 */ /* 0x000ea80000300800 */
[----:B------:R-:W2:Y:S04]  /*3f8e0*/  LDL.LU R9, [R1+0x6d4] ;  /* 0x0006d40001097983 */ /* 0x000ea80000300800 */
[----:B0-----:R-:W2:Y:S04]  /*3f8f0*/  LDL.LU R10, [R1+0x6d8] ;  /* 0x0006d800010a7983 */ /* 0x001ea80000300800 */
        /* <DEDUP_REMOVED lines=11> */
[----:B------:R-:W-:Y:S04]  /*3f9b0*/  STL.64 [R1+0x2a38], R14 ;  /* 0x002a380e01007387 */ /* 0x000fe80000100a00 */
[----:B------:R0:W-:Y:S04]  /*3f9c0*/  STL.64 [R1+0x2a30], R12 ;  /* 0x002a300c01007387 */ /* 0x0001e80000100a00 */
[----:B0-----:R-:W4:Y:S04]  /*3f9d0*/  LDL.LU R12, [R1+0x340] ;  /* 0x00034000010c7983 */ /* 0x001f280000300800 */
[----:B------:R-:W4:Y:S04]  /*3f9e0*/  LDL.LU R13, [R1+0x344] ;  /* 0x00034400010d7983 */ /* 0x000f280000300800 */
[----:B------:R-:W3:Y:S04]  /*3f9f0*/  LDL.LU R14, [R1+0x348] ;  /* 0x00034800010e7983 */ /* 0x000ee80000300800 */
[----:B------:R-:W3:Y:S01]  /*3fa00*/  LDL.LU R15, [R1+0x34c] ;  /* 0x00034c00010f7983 */ /* 0x000ee20000300800 */
[----:B--2---:R-:W-:Y:S03]  /*3fa10*/  HMMA.16816.F32 R8, R4, R22, R8 ;  /* 0x000000160408723c */ /* 0x004fe60000001808 */
[----:B---3--:R0:W-:Y:S04]  /*3fa20*/  STL.64 [R1+0x2a48], R14 ;  /* 0x002a480e01007387 */ /* 0x0081e80000100a00 */
[----:B----4-:R-:W-:Y:S01]  /*3fa30*/  STL.64 [R1+0x2a40], R12 ;  /* 0x002a400c01007387 */ /* 0x010fe20000100a00 */
[----:B0-----:R-:W-:-:S02]  /*3fa40*/  IMAD.MOV.U32 R14, RZ, RZ, R20 ;  /* 0x000000ffff0e7224 */ /* 0x001fc400078e0014 */
[----:B------:R-:W-:-:S05]  /*3fa50*/  IMAD.MOV.U32 R15, RZ, RZ, R3 ;  /* 0x000000ffff0f7224 */ /* 0x000fca00078e0003 */
[----:B------:R-:W-:Y:S08]  /*3fa60*/  STL.64 [R1+0x2a58], R14 ;  /* 0x002a580e01007387 */ /* 0x000ff00000100a00 */
[----:B------:R-:W-:Y:S04]  /*3fa70*/  STL.64 [R1+0x960], R8 ;  /* 0x0009600801007387 */ /* 0x000fe80000100a00 */
[----:B------:R0:W-:Y:S04]  /*3fa80*/  STL.64 [R1+0x968], R10 ;  /* 0x0009680a01007387 */ /* 0x0001e80000100a00 */
[----:B0-----:R-:W2:Y:S04]  /*3fa90*/  LDL.LU.64 R10, [R1+0x2ab8] ;  /* 0x002ab800010a7983 */ /* 0x001ea80000300a00 */
[----:B------:R0:W-:Y:S04]  /*3faa0*/  STL.64 [R1+0x2a50], R22 ;  /* 0x002a501601007387 */ /* 0x0001e80000100a00 */
[----:B------:R-:W3:Y:S04]  /*3fab0*/  LDL.LU R20, [R1+0x350] ;  /* 0x0003500001147983 */ /* 0x000ee80000300800 */
[----:B------:R-:W3:Y:S04]  /*3fac0*/  LDL.LU R21, [R1+0x354] ;  /* 0x0003540001157983 */ /* 0x000ee80000300800 */
[----:B0-----:R-:W4:Y:S04]  /*3fad0*/  LDL.LU R22, [R1+0x358] ;  /* 0x0003580001167983 */ /* 0x001f280000300800 */
[----:B------:R-:W4:Y:S01]  /*3fae0*/  LDL.LU R23, [R1+0x35c] ;  /* 0x00035c0001177983 */ /* 0x000f220000300800 */
[----:B------:R-:W-:Y:S01]  /*3faf0*/  IMAD.MOV.U32 R15, RZ, RZ, R0 ;  /* 0x000000ffff0f7224 */ /* 0x000fe200078e0000 */
        /* <DEDUP_REMOVED lines=13> */
[----:B------:R-:W3:Y:S01]  /*3fbd0*/  LDL.LU.64 R10, [R1+0x2aa0] ;  /* 0x002aa000010a7983 */ /* 0x000ee20000300a00 */
[----:B------:R-:W-:-:S03]  /*3fbe0*/  IMAD.MOV.U32 R14, RZ, RZ, R2 ;  /* 0x000000ffff0e7224 */ /* 0x000fc600078e0002 */
[----:B------:R-:W4:Y:S01]  /*3fbf0*/  LDL R2, [R1+0x21f0] ;  /* 0x0021f00001027983 */ /* 0x000f220000100800 */
[----:B---3--:R-:W-:Y:S03]  /*3fc00*/  HMMA.16816.F32 R8, R4, R10, R16 ;  /* 0x0000000a0408723c */ /* 0x008fe60000001810 */
[----:B------:R-:W3:Y:S04]  /*3fc10*/  LDL.LU.64 R18, [R1+0x2a98] ;  /* 0x002a980001127983 */ /* 0x000ee80000300a00 */
[----:B------:R-:W3:-:S15]  /*3fc20*/  LDL.LU.64 R16, [R1+0x2a90] ;  /* 0x002a900001107983 */ /* 0x000ede0000300a00 */
[----:B------:R-:W-:-:S01]  /*3fc30*/  NOP ;  /* 0x0000000000007918 */ /* 0x000fc20000000000 */
[----:B------:R-:W-:Y:S04]  /*3fc40*/  STL.64 [R1+0x6e0], R8 ;  /* 0x0006e00801007387 */ /* 0x000fe80000100a00 */
[----:B------:R0:W-:Y:S04]  /*3fc50*/  STL.64 [R1+0x6e8], R10 ;  /* 0x0006e80a01007387 */ /* 0x0001e80000100a00 */
[----:B0-----:R-:W3:Y:S04]  /*3fc60*/  LDL.LU.64 R10, [R1+0x2a88] ;  /* 0x002a8800010a7983 */ /* 0x001ee80000300a00 */
[----:B------:R-:W2:Y:S01]  /*3fc70*/  LDL.LU.64 R8, [R1+0x2a80] ;  /* 0x002a800001087983 */ /* 0x000ea20000300a00 */
[----:B---3--:R-:W-:Y:S03]  /*3fc80*/  HMMA.16816.F32 R4, R4, R10, R16 ;  /* 0x0000000a0404723c */ /* 0x008fe60000001810 */
[----:B------:R-:W3:Y:S04]  /*3fc90*/  LDL.LU.64 R18, [R1+0x2a78] ;  /* 0x002a780001127983 */ /* 0x000ee80000300a00 */
[----:B------:R-:W3:-:S15]  /*3fca0*/  LDL.LU.64 R16, [R1+0x2a70] ;  /* 0x002a700001107983 */ /* 0x000ede0000300a00 */
[----:B------:R-:W-:-:S01]  /*3fcb0*/  NOP ;  /* 0x0000000000007918 */ /* 0x000fc20000000000 */
[----:B------:R-:W-:Y:S04]  /*3fcc0*/  STL.64 [R1+0x3d0], R4 ;  /* 0x0003d00401007387 */ /* 0x000fe80000100a00 */
[----:B------:R2:W-:Y:S04]  /*3fcd0*/  STL.64 [R1+0x3d8], R6 ;  /* 0x0003d80601007387 */ /* 0x0005e80000100a00 */
[----:B------:R0:W-:Y:S01]  /*3fce0*/  STL.64 [R1+0x2a08], R10 ;  /* 0x002a080a01007387 */ /* 0x0001e20000100a00 */
[----:B--2---:R-:W-:Y:S02]  /*3fcf0*/  IMAD.MOV.U32 R7, RZ, RZ, R8 ;  /* 0x000000ffff077224 */ /* 0x004fe400078e0008 */
[----:B------:R-:W-:Y:S01]  /*3fd00*/  IMAD.MOV.U32 R6, RZ, RZ, R9 ;  /* 0x000000ffff067224 */ /* 0x000fe200078e0009 */
[----:B------:R-:W2:Y:S04]  /*3fd10*/  LDL.LU R8, [R1+0x330] ;  /* 0x0003300001087983 */ /* 0x000ea80000300800 */
[----:B------:R-:W2:Y:S04]  /*3fd20*/  LDL.LU R9, [R1+0x334] ;  /* 0x0003340001097983 */ /* 0x000ea80000300800 */
[----:B0-----:R-:W2:Y:S04]  /*3fd30*/  LDL.LU R10, [R1+0x338] ;  /* 0x00033800010a7983 */ /* 0x001ea80000300800 */
[----:B------:R-:W2:Y:S01]  /*3fd40*/  LDL.LU R11, [R1+0x33c] ;  /* 0x00033c00010b7983 */ /* 0x000ea20000300800 */
[----:B---3--:R-:W-:Y:S03]  /*3fd50*/  HMMA.16816.F32 R12, R16, R14, R20 ;  /* 0x0000000e100c723c */ /* 0x008fe60000001814 */
[----:B------:R-:W3:Y:S04]  /*3fd60*/  LDL.LU.64 R22, [R1+0x2a68] ;  /* 0x002a680001167983 */ /* 0x000ee80000300a00 */
[----:B------:R-:W3:-:S15]  /*3fd70*/  LDL.LU.64 R20, [R1+0x2a60] ;  /* 0x002a600001147983 */ /* 0x000ede0000300a00 */
[----:B------:R-:W-:-:S01]  /*3fd80*/  NOP ;  /* 0x0000000000007918 */ /* 0x000fc20000000000 */
[----:B------:R-:W-:Y:S04]  /*3fd90*/  STL.64 [R1+0xd50], R12 ;  /* 0x000d500c01007387 */ /* 0x000fe80000100a00 */
        /* <DEDUP_REMOVED lines=14> */
[----:B------:R-:W3:Y:S04]  /*3fe80*/  LDL.LU.64 R12, [R1+0x2a30] ;  /* 0x002a3000010c7983 */ /* 0x000ee80000300a00 */
[----:B------:R-:W-:Y:S04]  /*3fe90*/  STL.64 [R1+0x29d0], R26 ;  /* 0x0029d01a01007387 */ /* 0x000fe80000100a00 */
[----:B------:R2:W-:Y:S02]  /*3fea0*/  STL.64 [R1+0x29c8], R24 ;  /* 0x0029c81801007387 */ /* 0x0005e40000100a00 */
[----:B--2---:R-:W-:Y:S02]  /*3feb0*/  HMMA.16816.F32 R24, R16, R6, R8 ;  /* 0x000000061018723c */ /* 0x004fe40000001808 */
[----:B------:R-:W2:-:S15]  /*3fec0*/  LDL.LU R8, [R1+0x670] ;  /* 0x0006700001087983 */ /* 0x000e9e0000300800 */
[----:B------:R-:W-:-:S06]  /*3fed0*/  NOP ;  /* 0x0000000000007918 */ /* 0x000fcc0000000000 */
[----:B------:R-:W-:Y:S04]  /*3fee0*/  STL.64 [R1+0xa20], R24 ;  /* 0x000a201801007387 */ /* 0x000fe80000100a00 */
[----:B------:R-:W-:Y:S01]  /*3fef0*/  STL.64 [R1+0xa28], R26 ;  /* 0x000a281a01007387 */ /* 0x000fe20000100a00 */
[----:B---3--:R-:W-:-:S15]  /*3ff00*/  HMMA.16816.F32 R4, R16, R22, R12 ;  /* 0x000000161004723c */ /* 0x008fde000000180c */
[----:B------:R-:W-:-:S08]  /*3ff10*/  NOP ;  /* 0x0000000000007918 */ /* 0x000fd00000000000 */
[----:B------:R-:W-:Y:S04]  /*3ff20*/  STL.64 [R1+0x940], R4 ;  /* 0x0009400401007387 */ /* 0x000fe80000100a00 */
[----:B------:R-:W-:Y:S04]  /*3ff30*/  STL.64 [R1+0x948], R6 ;  /* 0x0009480601007387 */ /* 0x000fe80000100a00 */
[----:B------:R-:W2:Y:S04]  /*3ff40*/  LDL.LU R9, [R1+0x674] ;  /* 0x0006740001097983 */ /* 0x000ea80000300800 */
[----:B------:R-:W3:Y:S04]  /*3ff50*/  LDL.LU R10, [R1+0x678] ;  /* 0x00067800010a7983 */ /* 0x000ee80000300800 */
[----:B------:R-:W3:Y:S04]  /*3ff60*/  LDL.LU R11, [R1+0x67c] ;  /* 0x00067c00010b7983 */ /* 0x000ee80000300800 */
[----:B------:R-:W0:Y:S04]  /*3ff70*/  LDSM.16.MT88.4 R4, [R28+UR4+0xc280] ;  /* 0x00c280041c04783b */ /* 0x000e280008004200 */
[----:B---3--:R-:W-:Y:S04]  /*3ff80*/  STL.64 [R1+0x2a18], R10 ;  /* 0x002a180a01007387 */ /* 0x008fe80000100a00 */
[----:B--2---:R-:W-:Y:S04]  /*3ff90*/  STL.64 [R1+0x2a10], R8 ;  /* 0x002a100801007387 */ /* 0x004fe80000100a00 */
[----:B------:R-:W2:Y:S04]  /*3ffa0*/  LDL.LU R12, [R1+0x2f0] ;  /* 0x0002f000010c7983 */ /* 0x000ea80000300800 */
[----:B------:R-:W2:Y:S04]  /*3ffb0*/  LDL.LU R13, [R1+0x2f4] ;  /* 0x0002f400010d7983 */ /* 0x000ea80000300800 */
[----:B------:R-:W3:Y:S04]  /*3ffc0*/  LDL.LU R14, [R1+0x2f8] ;  /* 0x0002f800010e7983 */ /* 0x000ee80000300800 */
[----:B------:R-:W3:Y:S04]  /*3ffd0*/  LDL.LU R15, [R1+0x2fc] ;  /* 0x0002fc00010f7983 */ /* 0x000ee80000300800 */
[----:B---3--:R1:W-:Y:S04]  /*3ffe0*/  STL.64 [R1+0x29e0], R14 ;  /* 0x0029e00e01007387 */ /* 0x0083e80000100a00 */
[----:B--2---:R2:W-:Y:S04]  /*3fff0*/  STL.64 [R1+0x29d8], R12 ;  /* 0x0029d80c01007387 */ /* 0x0045e80000100a00 */
[----:B-1----:R-:W3:Y:S04]  /*40000*/  LDL.64 R14, [R1+0x78] ;  /* 0x00007800010e7983 */ /* 0x002ee80000100a00 */
[----:B---3--:R1:W-:Y:S04]  /*40010*/  STL.64 [R1+0x2a00], R14 ;  /* 0x002a000e01007387 */ /* 0x0083e80000100a00 */
[----:B--2---:R-:W2:Y:S04]  /*40020*/  LDL.LU R12, [R1+0x310] ;  /* 0x00031000010c7983 */ /* 0x004ea80000300800 */
[----:B------:R-:W2:Y:S04]  /*40030*/  LDL.LU R13, [R1+0x314] ;  /* 0x00031400010d7983 */ /* 0x000ea80000300800 */
[----:B-1----:R-:W3:Y:S04]  /*40040*/  LDL.LU R14, [R1+0x318] ;  /* 0x00031800010e7983 */ /* 0x002ee80000300800 */
[----:B------:R-:W3:Y:S04]  /*40050*/  LDL.LU R15, [R1+0x31c] ;  /* 0x00031c00010f7983 */ /* 0x000ee80000300800 */
[----:B---3--:R-:W-:Y:S04]  /*40060*/  STL.64 [R1+0x2a28], R14 ;  /* 0x002a280e01007387 */ /* 0x008fe80000100a00 */
[----:B--2---:R1:W-:Y:S04]  /*40070*/  STL.64 [R1+0x2a20], R12 ;  /* 0x002a200c01007387 */ /* 0x0043e80000100a00 */
[----:B-1----:R-:W2:Y:S04]  /*40080*/  LDL.LU R12, [R1+0x680] ;  /* 0x00068000010c7983 */ /* 0x002ea80000300800 */
[----:B------:R-:W2:Y:S04]  /*40090*/  LDL.LU R13, [R1+0x684] ;  /* 0x00068400010d7983 */ /* 0x000ea80000300800 */
[----:B------:R-:W2:Y:S04]  /*400a0*/  LDL.LU R14, [R1+0x688] ;  /* 0x00068800010e7983 */ /* 0x000ea80000300800 */
[----:B------:R-:W2:Y:S04]  /*400b0*/  LDL.LU R15, [R1+0x68c] ;  /* 0x00068c00010f7983 */ /* 0x000ea80000300800 */
[----:B------:R-:W3:Y:S01]  /*400c0*/  LDL.64 R26, [R1+0x68] ;  /* 0x00006800011a7983 */ /* 0x000ee20000100a00 */
[----:B------:R-:W-:-:S02]  /*400d0*/  IMAD.MOV.U32 R10, RZ, RZ, R3 ;  /* 0x000000ffff0a7224 */ /* 0x000fc400078e0003 */
[----:B------:R-:W-:Y:S01]  /*400e0*/  IMAD.MOV.U32 R11, RZ, RZ, R0 ;  /* 0x000000ffff0b7224 */ /* 0x000fe200078e0000 */
[----:B---3--:R1:W-:Y:S04]  /*400f0*/  STL.64 [R1+0x29e8], R26 ;  /* 0x0029e81a01007387 */ /* 0x0083e80000100a00 */
[----:B------:R-:W3:Y:S04]  /*40100*/  LDL.LU R24, [R1+0x300] ;  /* 0x0003000001187983 */ /* 0x000ee80000300800 */
[----:B------:R-:W3:Y:S04]  /*40110*/  LDL.LU R25, [R1+0x304] ;  /* 0x0003040001197983 */ /* 0x000ee80000300800 */
[----:B-1----:R-:W3:Y:S04]  /*40120*/  LDL.LU R26, [R1+0x308] ;  /* 0x00030800011a7983 */ /* 0x002ee80000300800 */
[----:B------:R-:W3:Y:S04]  /*40130*/  LDL.LU R27, [R1+0x30c] ;  /* 0x00030c00011b7983 */ /* 0x000ee80000300800 */
[----:B------:R1:W-:Y:S04]  /*40140*/  STL.64 [R1+0x29a8], R22 ;  /* 0x0029a81601007387 */ /* 0x0003e80000100a00 */
[----:B-1----:R-:W4:Y:S01]  /*40150*/  LDL.64 R22, [R1+0x48] ;  /* 0x0000480001167983 */ /* 0x002f220000100a00 */
[C---:B--2---:R-:W-:Y:S03]  /*40160*/  HMMA.16816.F32 R8, R16.reuse, R10, R12 ;  /* 0x0000000a1008723c */ /* 0x044fe6000000180c */
[----:B----4-:R1:W-:Y:S04]  /*40170*/  STL.64 [R1+0x29c0], R22 ;  /* 0x0029c01601007387 */ /* 0x0103e80000100a00 */
[----:B------:R-:W2:Y:S04]  /*40180*/  LDL.LU R20, [R1+0x2e0] ;  /* 0x0002e00001147983 */ /* 0x000ea80000300800 */
[----:B------:R-:W2:Y:S04]  /*40190*/  LDL.LU R21, [R1+0x2e4] ;  /* 0x0002e40001157983 */ /* 0x000ea80000300800 */
[----:B-1----:R-:W2:Y:S04]  /*401a0*/  LDL.LU R22, [R1+0x2e8] ;  /* 0x0002e80001167983 */ /* 0x002ea80000300800 */
[----:B------:R-:W2:Y:S04]  /*401b0*/  LDL.LU R23, [R1+0x2ec] ;  /* 0x0002ec0001177983 */ /* 0x000ea80000300800 */
[----:B0-----:R0:W-:Y:S04]  /*401c0*/  STL.64 [R1+0x28e0], R6 ;  /* 0x0028e00601007387 */ /* 0x0011e80000100a00 */
[----:B------:R-:W-:Y:S04]  /*401d0*/  STL.64 [R1+0x28d8], R4 ;  /* 0x0028d80401007387 */ /* 0x000fe80000100a00 */
[----:B0-----:R-:W4:Y:S04]  /*401e0*/  LDL.64 R6, [R1+0x18] ;  /* 0x0000180001067983 */ /* 0x001f280000100a00 */
[----:B------:R-:W3:Y:S04]  /*401f0*/  LDL.LU.64 R14, [R1+0x2a28] ;  /* 0x002a2800010e7983 */ /* 0x000ee80000300a00 */
[----:B------:R-:W3:Y:S04]  /*40200*/  LDL.LU.64 R12, [R1+0x2a20] ;  /* 0x002a2000010c7983 */ /* 0x000ee80000300a00 */
        /* <DEDUP_REMOVED lines=8> */
[----:B0-----:R-:W3:Y:S02]  /*40290*/  LDL.LU.64 R10, [R1+0x2a08] ;  /* 0x002a0800010a7983 */ /* 0x001ee40000300a00 */
[----:B---3--:R-:W-:Y:S02]  /*402a0*/  HMMA.16816.F32 R16, R16, R10, R12 ;  /* 0x0000000a1010723c */ /* 0x008fe4000000180c */
[----:B------:R-:W3:Y:S04]  /*402b0*/  LDL.LU.64 R14, [R1+0x2a00] ;  /* 0x002a0000010e7983 */ /* 0x000ee80000300a00 */
[----:B------:R-:W-:-:S02]  /*402c0*/  IMAD.MOV.U32 R3, RZ, RZ, R10 ;  /* 0x000000ffff037224 */ /* 0x000fc400078e000a */
[----:B------:R-:W-:-:S15]  /*402d0*/  IMAD.MOV.U32 R0, RZ, RZ, R11 ;  /* 0x000000ffff007224 */ /* 0x000fde00078e000b */
[----:B------:R0:W-:Y:S04]  /*402e0*/  STL.64 [R1+0x3c0], R16 ;  /* 0x0003c01001007387 */ /* 0x0001e80000100a00 */
[----:B------:R1:W-:Y:S04]  /*402f0*/  STL.64 [R1+0x3c8], R18 ;  /* 0x0003c81201007387 */ /* 0x0003e80000100a00 */
[----:B------:R-:W3:Y:S04]  /*40300*/  LDL.LU.64 R10, [R1+0x29f8] ;  /* 0x0029f800010a7983 */ /* 0x000ee80000300a00 */
[----:B------:R-:W3:Y:S04]  /*40310*/  LDL.LU.64 R8, [R1+0x29f0] ;  /* 0x0029f00001087983 */ /* 0x000ee80000300a00 */
[----:B0-----:R-:W4:Y:S04]  /*40320*/  LDL.LU R16, [R1+0x640] ;  /* 0x0006400001107983 */ /* 0x001f280000300800 */
[----:B------:R-:W4:Y:S04]  /*40330*/  LDL.LU R17, [R1+0x644] ;  /* 0x0006440001117983 */ /* 0x000f280000300800 */
[----:B-1----:R-:W2:Y:S04]  /*40340*/  LDL.LU R18, [R1+0x648] ;  /* 0x0006480001127983 */ /* 0x002ea80000300800 */
[----:B------:R-:W2:Y:S04]  /*40350*/  LDL.LU R19, [R1+0x64c] ;  /* 0x00064c0001137983 */ /* 0x000ea80000300800 */
[----:B--2---:R-:W-:Y:S04]  /*40360*/  STL.64 [R1+0x29a0], R18 ;  /* 0x0029a01201007387 */ /* 0x004fe80000100a00 */
[----:B----4-:R0:W-:Y:S04]  /*40370*/  STL.64 [R1+0x2998], R16 ;  /* 0x0029981001007387 */ /* 0x0101e80000100a00 */
[----:B0-----:R-:W2:Y:S04]  /*40380*/  LDL.LU R16, [R1+0x2c0] ;  /* 0x0002c00001107983 */ /* 0x001ea80000300800 */
[----:B------:R-:W2:Y:S04]  /*40390*/  LDL.LU R17, [R1+0x2c4] ;  /* 0x0002c40001117983 */ /* 0x000ea80000300800 */
[----:B------:R-:W4:Y:S04]  /*403a0*/  LDL.LU R18, [R1+0x2c8] ;  /* 0x0002c80001127983 */ /* 0x000f280000300800 */
[----:B------:R-:W4:Y:S01]  /*403b0*/  LDL.LU R19, [R1+0x2cc] ;  /* 0x0002cc0001137983 */ /* 0x000f220000300800 */
[----:B---3--:R-:W-:Y:S06]  /*403c0*/  HMMA.16816.F32 R24, R8, R14, R24 ;  /* 0x0000000e0818723c */ /* 0x008fec0000001818 */
[----:B------:R-:W-:-:S02]  /*403d0*/  IMAD.MOV.U32 R5, RZ, RZ, R14 ;  /* 0x000000ffff057224 */ /* 0x000fc400078e000e */
[----:B------:R-:W-:Y:S01]  /*403e0*/  IMAD.MOV.U32 R4, RZ, RZ, R15 ;  /* 0x000000ffff047224 */ /* 0x000fe200078e000f */
[----:B----4-:R-:W-:Y:S04]  /*403f0*/  STL.64 [R1+0x29b8], R18 ;  /* 0x0029b81201007387 */ /* 0x010fe80000100a00 */
[----:B--2---:R0:W-:Y:S04]  /*40400*/  STL.64 [R1+0x29b0], R16 ;  /* 0x0029b01001007387 */ /* 0x0041e80000100a00 */
        /* <DEDUP_REMOVED lines=15> */
[----:B------:R-:W3:Y:S04]  /*40500*/  LDL.LU.64 R26, [R1+0x29d0] ;  /* 0x0029d000011a7983 */ /* 0x000ee80000300a00 */
[----:B------:R-:W4:Y:S01]  /*40510*/  LDL.LU.64 R24, [R1+0x29c8] ;  /* 0x0029c80001187983 */ /* 0x000f220000300a00 */
[----:B---3--:R-:W-:-:S15]  /*40520*/  HMMA.16816.F32 R20, R8, R26, R20 ;  /* 0x0000001a0814723c */ /* 0x008fde0000001814 */
[----:B------:R-:W-:-:S08]  /*40530*/  NOP ;  /* 0x0000000000007918 */ /* 0x000fd00000000000 */
[----:B------:R-:W-:Y:S04]  /*40540*/  STL.64 [R1+0xaf0], R20 ;  /* 0x000af01401007387 */ /* 0x000fe80000100a00 */
[----:B------:R0:W-:Y:S04]  /*40550*/  STL.64 [R1+0xaf8], R22 ;  /* 0x000af81601007387 */ /* 0x0001e80000100a00 */
[----:B0-----:R-:W2:Y:S04]  /*40560*/  LDL.LU.64 R22, [R1+0x29c0] ;  /* 0x0029c00001167983 */ /* 0x001ea80000300a00 */
[----:B------:R-:W-:Y:S01]  /*40570*/  STL.64 [R1+0x2948], R26 ;  /* 0x0029481a01007387 */ /* 0x000fe20000100a00 */
        /* <DEDUP_REMOVED lines=28> */
[----:B---3--:R-:W-:Y:S04]  /*40740*/  STL.64 [R1+0x28f8], R20 ;  /* 0x0028f81401007387 */ /* 0x008fe80000100a00 */
[----:B0-----:R-:W2:Y:S02]  /*40750*/  LDL.64 R22, [R1+0x28] ;  /* 0x0000280001167983 */ /* 0x001ea40000100a00 */
[----:B--2---:R-:W-:Y:S06]  /*40760*/  HMMA.16816.F32 R16, R8, R22, R16 ;  /* 0x000000160810723c */ /* 0x004fec0000001810 */
[----:B------:R0:W-:Y:S04]  /*40770*/  STL.64 [R1+0x2910], R22 ;  /* 0x0029101601007387 */ /* 0x0001e80000100a00 */
[----:B0-----:R-:W2:Y:S01]  /*40780*/  LDL.64 R22, [R1+0x38] ;  /* 0x0000380001167983 */ /* 0x001ea20000100a00 */
[----:B------:R-:W-:-:S02]  /*40790*/  IMAD.MOV.U32 R26, RZ, RZ, R13 ;  /* 0x000000ffff1a7224 */ /* 0x000fc400078e000d */
[----:B------:R-:W-:-:S10]  /*407a0*/  IMAD.MOV.U32 R27, RZ, RZ, R12 ;  /* 0x000000ffff1b7224 */ /* 0x000fd400078e000c */
[----:B------:R-:W-:Y:S04]  /*407b0*/  STL.64 [R1+0x680], R16 ;  /* 0x0006801001007387 */ /* 0x000fe80000100a00 */
[----:B------:R-:W-:Y:S04]  /*407c0*/  STL.64 [R1+0x688], R18 ;  /* 0x0006881201007387 */ /* 0x000fe80000100a00 */
[----:B--2---:R0:W-:Y:S04]  /*407d0*/  STL.64 [R1+0x2928], R22 ;  /* 0x0029281601007387 */ /* 0x0041e80000100a00 */
[----:B------:R-:W-:Y:S01]  /*407e0*/  STL.64 [R1+0x2960], R26 ;  /* 0x0029601a01007387 */ /* 0x000fe20000100a00 */
[----:B0-----:R-:W-:-:S02]  /*407f0*/  IMAD.MOV.U32 R22, RZ, RZ, R15 ;  /* 0x000000ffff167224 */ /* 0x001fc400078e000f */
[----:B------:R-:W-:-:S05]  /*40800*/  IMAD.MOV.U32 R23, RZ, RZ, R14 ;  /* 0x000000ffff177224 */ /* 0x000fca00078e000e */
[----:B------:R0:W-:Y:S04]  /*40810*/  STL.64 [R1+0x2940], R22 ;  /* 0x0029401601007387 */ /* 0x0001e80000100a00 */
[----:B------:R-:W2:Y:S04]  /*40820*/  LDL.LU R20, [R1+0x5f0] ;  /* 0x0005f00001147983 */ /* 0x000ea80000300800 */
[----:B------:R-:W2:Y:S04]  /*40830*/  LDL.LU R21, [R1+0x5f4] ;  /* 0x0005f40001157983 */ /* 0x000ea80000300800 */
[----:B0-----:R-:W3:Y:S04]  /*40840*/  LDL.LU R22, [R1+0x5f8] ;  /* 0x0005f80001167983 */ /* 0x001ee80000300800 */
[----:B------:R-:W3:Y:S01]  /*40850*/  LDL.LU R23, [R1+0x5fc] ;  /* 0x0005fc0001177983 */ /* 0x000ee20000300800 */
[----:B------:R-:W-:-:S02]  /*40860*/  IMAD.MOV.U32 R26, RZ, RZ, R5 ;  /* 0x000000ffff1a7224 */ /* 0x000fc400078e0005 */
[----:B------:R-:W-:-:S05]  /*40870*/  IMAD.MOV.U32 R27, RZ, RZ, R4 ;  /* 0x000000ffff1b7224 */ /* 0x000fca00078e0004 */
[----:B------:R-:W-:Y:S04]  /*40880*/  STL.64 [R1+0x2990], R26 ;  /* 0x0029901a01007387 */ /* 0x000fe80000100a00 */
[----:B------:R0:W-:Y:S04]  /*40890*/  STL.64 [R1+0x2988], R24 ;  /* 0x0029881801007387 */ /* 0x0001e80000100a00 */
        /* <DEDUP_REMOVED lines=12> */
[----:B------:R-:W3:Y:S04]  /*40960*/  LDL.LU R22, [R1+0x608] ;  /* 0x0006080001167983 */ /* 0x000ee80000300800 */
[----:B------:R-:W3:Y:S01]  /*40970*/  LDL.LU R23, [R1+0x60c] ;  /* 0x00060c0001177983 */ /* 0x000ee20000300800 */
[----:B----4-:R-:W-:Y:S03]  /*40980*/  HMMA.16816.F32 R24, R8, R6, R24 ;  /* 0x000000060818723c */ /* 0x010fe60000001818 */
        /* <DEDUP_REMOVED lines=8> */
[----:B0-----:R-:W2:Y:S04]  /*40a10*/  LDL.LU.64 R26, [R1+0x2990] ;  /* 0x00299000011a7983 */ /* 0x001ea80000300a00 */
[----:B------:R-:W3:Y:S04]  /*40a20*/  LDL.LU.64 R24, [R1+0x2988] ;  /* 0x0029880001187983 */ /* 0x000ee80000300a00 */
        /* <DEDUP_REMOVED lines=10> */
[----:B------:R-:W4:Y:S01]  /*40ad0*/  LDL.LU R7, [R1+0x5dc] ;  /* 0x0005dc0001077983 */ /* 0x000f220000300800 */
[----:B------:R-:W-:-:S02]  /*40ae0*/  IMAD.MOV.U32 R18, RZ, RZ, R3 ;  /* 0x000000ffff127224 */ /* 0x000fc400078e0003 */
[----:B------:R-:W-:-:S07]  /*40af0*/  IMAD.MOV.U32 R19, RZ, RZ, R0 ;  /* 0x000000ffff137224 */ /* 0x000fce00078e0000 */
[----:B------:R-:W-:Y:S01]  /*40b00*/  HMMA.16816.F32 R8, R8, R18, R12 ;  /* 0x000000120808723c */ /* 0x000fe2000000180c */
        /* <DEDUP_REMOVED lines=8> */
[----:B------:R-:W-:Y:S04]  /*40b90*/  STL.64 [R1+0x3b0], R8 ;  /* 0x0003b00801007387 */ /* 0x000fe80000100a00 */
[----:B------:R-:W-:Y:S04]  /*40ba0*/  STL.64 [R1+0x3b8], R10 ;  /* 0x0003b80a01007387 */ /* 0x000fe80000100a00 */
[----:B------:R-:W0:Y:S01]  /*40bb0*/  LDSM.16.MT88.4 R8, [R28+UR4+0xc380] ;  /* 0x00c380041c08783b */ /* 0x000e220008004200 */
[----:B---3--:R-:W-:-:S02]  /*40bc0*/  IMAD.MOV.U32 R18, RZ, RZ, R24 ;  /* 0x000000ffff127224 */ /* 0x008fc400078e0018 */
[----:B------:R-:W-:Y:S01]  /*40bd0*/  IMAD.MOV.U32 R19, RZ, RZ, R25 ;  /* 0x000000ffff137224 */ /* 0x000fe200078e0019 */
[----:B0-----:R0:W-:Y:S04]  /*40be0*/  STL.64 [R1+0x27d0], R10 ;  /* 0x0027d00a01007387 */ /* 0x0011e80000100a00 */
[----:B------:R-:W-:Y:S04]  /*40bf0*/  STL.64 [R1+0x27c8], R8 ;  /* 0x0027c80801007387 */ /* 0x000fe80000100a00 */
[----:B0-----:R-:W3:Y:S04]  /*40c00*/  LDL.64 R10, [R1+0x8] ;  /* 0x00000800010a7983 */ /* 0x001ee80000100a00 */
[----:B------:R-:W-:Y:S01]  /*40c10*/  STL [R1+0x2200], R28 ;  /* 0x0022001c01007387 */ /* 0x000fe20000100800 */
[----:B----4-:R-:W-:Y:S03]  /*40c20*/  HMMA.16816.F32 R24, R12, R26, R20 ;  /* 0x0000001a0c18723c */ /* 0x010fe60000001814 */
[----:B------:R-:W4:Y:S04]  /*40c30*/  LDL.LU.64 R22, [R1+0x2970] ;  /* 0x0029700001167983 */ /* 0x000f280000300a00 */
[----:B------:R-:W4:-:S15]  /*40c40*/  LDL.LU.64 R20, [R1+0x2968] ;  /* 0x0029680001147983 */ /* 0x000f1e0000300a00 */
[----:B------:R-:W-:-:S01]  /*40c50*/  NOP ;  /* 0x0000000000007918 */ /* 0x000fc20000000000 */
[----:B------:R-:W-:Y:S04]  /*40c60*/  STL.64 [R1+0xd00], R24 ;  /* 0x000d001801007387 */ /* 0x000fe80000100a00 */
[----:B------:R0:W-:Y:S04]  /*40c70*/  STL.64 [R1+0xd08], R26 ;  /* 0x000d081a01007387 */ /* 0x0001e80000100a00 */
[----:B0-----:R-:W4:Y:S02]  /*40c80*/  LDL.LU.64 R26, [R1+0x2960] ;  /* 0x00296000011a7983 */ /* 0x001f240000300a00 */
[----:B----4-:R-:W-:Y:S02]  /*40c90*/  HMMA.16816.F32 R24, R12, R26, R20 ;  /* 0x0000001a0c18723c */ /* 0x010fe40000001814 */
[----:B------:R-:W4:Y:S04]  /*40ca0*/  LDL.LU.64 R22, [R1+0x2958] ;  /* 0x0029580001167983 */ /* 0x000f280000300a00 */
[----:B------:R-:W4:-:S15]  /*40cb0*/  LDL.LU.64 R20, [R1+0x2950] ;  /* 0x0029500001147983 */ /* 0x000f1e0000300a00 */
[----:B------:R-:W-:-:S02]  /*40cc0*/  NOP ;  /* 0x0000000000007918 */ /* 0x000fc40000000000 */
[----:B------:R-:W-:Y:S04]  /*40cd0*/  STL.64 [R1+0xc00], R24 ;  /* 0x000c001801007387 */ /* 0x000fe80000100a00 */
[----:B------:R0:W-:Y:S04]  /*40ce0*/  STL.64 [R1+0xc08], R26 ;  /* 0x000c081a01007387 */ /* 0x0001e80000100a00 */
[----:B0-----:R-:W4:Y:S02]  /*40cf0*/  LDL.LU.64 R26, [R1+0x2948] ;  /* 0x00294800011a7983 */ /* 0x001f240000300a00 */
[----:B----4-:R-:W-:-:S15]  /*40d00*/  HMMA.16816.F32 R20, R12, R26, R20 ;  /* 0x0000001a0c14723c */ /* 0x010fde0000001814 */
        /* <DEDUP_REMOVED lines=35> */
[----:B------:R-:W4:Y:S04]  /*40f40*/  LDL.LU.64 R6, [R1+0x28e0] ;  /* 0x0028e00001067983 */ /* 0x000f280000300a00 */
[----:B------:R-:W4:Y:S04]  /*40f50*/  LDL.LU.64 R4, [R1+0x28d8] ;  /* 0x0028d80001047983 */ /* 0x000f280000300a00 */
[----:B------:R-:W-:Y:S04]  /*40f60*/  STL.64 [R1+0x28b8], R26 ;  /* 0x0028b81a01007387 */ /* 0x000fe80000100a00 */
[----:B------:R-:W-:Y:S04]  /*40f70*/  STL.64 [R1+0x28b0], R24 ;  /* 0x0028b01801007387 */ /* 0x000fe80000100a00 */
[----:B---3--:R-:W-:Y:S01]  /*40f80*/  STL.64 [R1+0x28c0], R10 ;  /* 0x0028c00a01007387 */ /* 0x008fe20000100a00 */
[----:B--2---:R-:W-:Y:S03]  /*40f90*/  HMMA.16816.F32 R20, R12, R10, R20 ;  /* 0x0000000a0c14723c */ /* 0x004fe60000001814 */
[----:B------:R-:W0:-:S15]  /*40fa0*/  LDSM.16.MT88.4 R12, [R2+UR4+0xc000] ;  /* 0x00c00004020c783b */ /* 0x000e1e0008004200 */
[----:B------:R-:W-:-:S05]  /*40fb0*/  NOP ;  /* 0x0000000000007918 */ /* 0x000fca0000000000 */
[----:B------:R-:W-:Y:S04]  /*40fc0*/  STL.64 [R1+0x310], R20 ;  /* 0x0003101401007387 */ /* 0x000fe80000100a00 */
[----:B------:R-:W-:Y:S04]  /*40fd0*/  STL.64 [R1+0x318], R22 ;  /* 0x0003181601007387 */ /* 0x000fe80000100a00 */
[----:B0-----:R-:W-:Y:S04]  /*40fe0*/  STL.64 [R1+0x2768], R14 ;  /* 0x0027680e01007387 */ /* 0x001fe80000100a00 */
[----:B------:R0:W-:Y:S04]  /*40ff0*/  STL.64 [R1+0x2760], R12 ;  /* 0x0027600c01007387 */ /* 0x0001e80000100a00 */
[----:B0-----:R-:W2:Y:S04]  /*41000*/  LDL.LU R12, [R1+0x4e0] ;  /* 0x0004e000010c7983 */ /* 0x001ea80000300800 */
[----:B------:R-:W2:Y:S04]  /*41010*/  LDL.LU R13, [R1+0x4e4] ;  /* 0x0004e400010d7983 */ /* 0x000ea80000300800 */
        /* <DEDUP_REMOVED lines=12> */
[----:B----4-:R0:W-:Y:S04]  /*410e0*/  STL.64 [R1+0x2868], R22 ;  /* 0x0028681601007387 */ /* 0x0101e80000100a00 */
[----:B--2---:R-:W-:Y:S01]  /*410f0*/  STL.64 [R1+0x2860], R20 ;  /* 0x0028601401007387 */ /* 0x004fe20000100a00 */
[----:B0-----:R-:W-:-:S02]  /*41100*/  IMAD.MOV.U32 R22, RZ, RZ, R9 ;  /* 0x000000ffff167224 */ /* 0x001fc400078e0009 */
[----:B------:R-:W-:-:S05]  /*41110*/  IMAD.MOV.U32 R23, RZ, RZ, R8 ;  /* 0x000000ffff177224 */ /* 0x000fca00078e0008 */
[----:B------:R0:W-:Y:S04]  /*41120*/  STL.64 [R1+0x2878], R22 ;  /* 0x0028781601007387 */ /* 0x0001e80000100a00 */
[----:B------:R-:W2:Y:S04]  /*41130*/  LDL.LU R8, [R1+0x520] ;  /* 0x0005200001087983 */ /* 0x000ea80000300800 */
[----:B------:R-:W2:Y:S04]  /*41140*/  LDL.LU R9, [R1+0x524] ;  /* 0x0005240001097983 */ /* 0x000ea80000300800 */
[----:B------:R-:W4:Y:S04]  /*41150*/  LDL.LU R10, [R1+0x528] ;  /* 0x00052800010a7983 */ /* 0x000f280000300800 */
[----:B------:R-:W4:Y:S01]  /*41160*/  LDL.LU R11, [R1+0x52c] ;  /* 0x00052c00010b7983 */ /* 0x000f220000300800 */
[----:B0-----:R-:W-:-:S02]  /*41170*/  IMAD.MOV.U32 R22, RZ, RZ, R3 ;  /* 0x000000ffff167224 */ /* 0x001fc400078e0003 */
[----:B------:R-:W-:Y:S01]  /*41180*/  IMAD.MOV.U32 R23, RZ, RZ, R0 ;  /* 0x000000ffff177224 */ /* 0x000fe200078e0000 */
[----:B----4-:R-:W-:Y:S04]  /*41190*/  STL.64 [R1+0x28d0], R10 ;  /* 0x0028d00a01007387 */ /* 0x010fe80000100a00 */
[----:B--2---:R0:W-:Y:S04]  /*411a0*/  STL.64 [R1+0x28c8], R8 ;  /* 0x0028c80801007387 */ /* 0x0041e80000100a00 */
[----:B0-----:R-:W2:Y:S04]  /*411b0*/  LDL.LU R8, [R1+0x530] ;  /* 0x0005300001087983 */ /* 0x001ea80000300800 */
[----:B------:R-:W2:Y:S04]  /*411c0*/  LDL.LU R9, [R1+0x534] ;  /* 0x0005340001097983 */ /* 0x000ea80000300800 */
[----:B------:R-:W2:Y:S04]  /*411d0*/  LDL.LU R10, [R1+0x538] ;  /* 0x00053800010a7983 */ /* 0x000ea80000300800 */
[----:B------:R-:W2:Y:S04]  /*411e0*/  LDL.LU R11, [R1+0x53c] ;  /* 0x00053c00010b7983 */ /* 0x000ea80000300800 */
[----:B------:R-:W4:Y:S04]  /*411f0*/  LDL.64 R26, [R1+0x68] ;  /* 0x00006800011a7983 */ /* 0x000f280000100a00 */
[----:B------:R-:W-:Y:S04]  /*41200*/  STL.64 [R1+0x2890], R22 ;  /* 0x0028901601007387 */ /* 0x000fe80000100a00 */
[----:B---3--:R-:W-:Y:S04]  /*41210*/  STL.64 [R1+0x2820], R14 ;  /* 0x0028200e01007387 */ /* 0x008fe80000100a00 */
[----:B------:R0:W-:Y:S04]  /*41220*/  STL.64 [R1+0x2818], R12 ;  /* 0x0028180c01007387 */ /* 0x0001e80000100a00 */
[----:B0-----:R-:W3:Y:S04]  /*41230*/  LDL.LU R12, [R1+0x4f0] ;  /* 0x0004f000010c7983 */ /* 0x001ee80000300800 */
[----:B------:R-:W3:Y:S04]  /*41240*/  LDL.LU R13, [R1+0x4f4] ;  /* 0x0004f400010d7983 */ /* 0x000ee80000300800 */
[----:B------:R-:W2:Y:S04]  /*41250*/  LDL.LU R14, [R1+0x4f8] ;  /* 0x0004f800010e7983 */ /* 0x000ea80000300800 */
[----:B------:R-:W2:Y:S04]  /*41260*/  LDL.LU R15, [R1+0x4fc] ;  /* 0x0004fc00010f7983 */ /* 0x000ea80000300800 */
[----:B------:R-:W4:Y:S04]  /*41270*/  LDL.64 R22, [R1+0x48] ;  /* 0x0000480001167983 */ /* 0x000f280000100a00 */
[----:B----4-:R0:W-:Y:S04]  /*41280*/  STL.64 [R1+0x28a8], R22 ;  /* 0x0028a81601007387 */ /* 0x0101e80000100a00 */
[----:B------:R-:W4:Y:S04]  /*41290*/  LDL.LU R20, [R1+0x790] ;  /* 0x0007900001147983 */ /* 0x000f280000300800 */
[----:B------:R-:W4:Y:S04]  /*412a0*/  LDL.LU R21, [R1+0x794] ;  /* 0x0007940001157983 */ /* 0x000f280000300800 */
[----:B0-----:R-:W4:Y:S04]  /*412b0*/  LDL.LU R22, [R1+0x798] ;  /* 0x0007980001167983 */ /* 0x001f280000300800 */
[----:B------:R-:W4:Y:S04]  /*412c0*/  LDL.LU R23, [R1+0x79c] ;  /* 0x00079c0001177983 */ /* 0x000f280000300800 */
[----:B--2---:R0:W-:Y:S04]  /*412d0*/  STL.64 [R1+0x2830], R14 ;  /* 0x0028300e01007387 */ /* 0x0041e80000100a00 */
[----:B---3--:R-:W-:Y:S04]  /*412e0*/  STL.64 [R1+0x2828], R12 ;  /* 0x0028280c01007387 */ /* 0x008fe80000100a00 */
[----:B0-----:R-:W2:Y:S02]  /*412f0*/  LDL.64 R14, [R1+0x78] ;  /* 0x00007800010e7983 */ /* 0x001ea40000100a00 */
[----:B--2---:R-:W-:-:S15]  /*41300*/  HMMA.16816.F32 R8, R4, R14, R8 ;  /* 0x0000000e0408723c */ /* 0x004fde0000001808 */
[----:B------:R-:W-:-:S08]  /*41310*/  NOP ;  /* 0x0000000000007918 */ /* 0x000fd00000000000 */
[----:B------:R-:W-:Y:S04]  /*41320*/  STL.64 [R1+0xce0], R8 ;  /* 0x000ce00801007387 */ /* 0x000fe80000100a00 */
[----:B------:R0:W-:Y:S04]  /*41330*/  STL.64 [R1+0xce8], R10 ;  /* 0x000ce80a01007387 */ /* 0x0001e80000100a00 */
[----:B0-----:R-:W2:Y:S04]  /*41340*/  LDL.LU.64 R10, [R1+0x28d0] ;  /* 0x0028d000010a7983 */ /* 0x001ea80000300a00 */
[----:B------:R-:W2:Y:S04]  /*41350*/  LDL.LU.64 R8, [R1+0x28c8] ;  /* 0x0028c80001087983 */ /* 0x000ea80000300a00 */
[----:B------:R0:W-:Y:S04]  /*41360*/  STL.64 [R1+0x2870], R14 ;  /* 0x0028700e01007387 */ /* 0x0001e80000100a00 */
[----:B------:R-:W3:Y:S04]  /*41370*/  LDL.LU R12, [R1+0x760] ;  /* 0x00076000010c7983 */ /* 0x000ee80000300800 */
        /* <DEDUP_REMOVED lines=21> */
[----:B------:R-:W4:Y:S01]  /*414d0*/  LDL.LU.64 R26, [R1+0x28b8] ;  /* 0x0028b800011a7983 */ /* 0x000f220000300a00 */
[----:B------:R-:W-:-:S02]  /*414e0*/  IMAD.MOV.U32 R8, RZ, RZ, R18 ;  /* 0x000000ffff087224 */ /* 0x000fc400078e0012 */
[----:B------:R-:W-:Y:S01]  /*414f0*/  IMAD.MOV.U32 R9, RZ, RZ, R19 ;  /* 0x000000ffff097224 */ /* 0x000fe200078e0013 */
[----:B------:R-:W2:Y:S04]  /*41500*/  LDL.LU.64 R24, [R1+0x28b0] ;  /* 0x0028b00001187983 */ /* 0x000ea80000300a00 */
[----:B------:R-:W0:Y:S04]  /*41510*/  LDSM.16.MT88.4 R16, [R2+UR4+0xc080] ;  /* 0x00c080040210783b */ /* 0x000e280008004200 */
[----:B0-----:R-:W-:Y:S04]  /*41520*/  STL.64 [R1+0x26d8], R18 ;  /* 0x0026d81201007387 */ /* 0x001fe80000100a00 */
[----:B------:R-:W-:Y:S01]  /*41530*/  STL.64 [R1+0x26d0], R16 ;  /* 0x0026d01001007387 */ /* 0x000fe20000100a00 */
[----:B----4-:R-:W-:-:S15]  /*41540*/  HMMA.16816.F32 R20, R4, R26, R20 ;  /* 0x0000001a0414723c */ /* 0x010fde0000001814 */
[----:B------:R-:W-:-:S08]  /*41550*/  NOP ;  /* 0x0000000000007918 */ /* 0x000fd00000000000 */
[----:B------:R-:W-:Y:S04]  /*41560*/  STL.64 [R1+0xaa0], R20 ;  /* 0x000aa01401007387 */ /* 0x000fe80000100a00 */
[----:B------:R0:W-:Y:S04]  /*41570*/  STL.64 [R1+0xaa8], R22 ;  /* 0x000aa81601007387 */ /* 0x0001e80000100a00 */
[----:B0-----:R-:W4:Y:S01]  /*41580*/  LDL.LU.64 R22, [R1+0x28a8] ;  /* 0x0028a80001167983 */ /* 0x001f220000300a00 */
[----:B--2---:R-:W-:-:S03]  /*41590*/  IMAD.MOV.U32 R19, RZ, RZ, R24 ;  /* 0x000000ffff137224 */ /* 0x004fc600078e0018 */
[----:B------:R0:W-:Y:S01]  /*415a0*/  STL.64 [R1+0x2838], R26 ;  /* 0x0028381a01007387 */ /* 0x0001e20000100a00 */
[----:B------:R-:W-:-:S03]  /*415b0*/  IMAD.MOV.U32 R18, RZ, RZ, R25 ;  /* 0x000000ffff127224 */ /* 0x000fc600078e0019 */
[----:B------:R-:W2:Y:S04]  /*415c0*/  LDL.LU R24, [R1+0x500] ;  /* 0x0005000001187983 */ /* 0x000ea80000300800 */
[----:B------:R-:W2:Y:S04]  /*415d0*/  LDL.LU R25, [R1+0x504] ;  /* 0x0005040001197983 */ /* 0x000ea80000300800 */
[----:B0-----:R-:W2:Y:S04]  /*415e0*/  LDL.LU R26, [R1+0x508] ;  /* 0x00050800011a7983 */ /* 0x001ea80000300800 */
[----:B------:R-:W2:Y:S01]  /*415f0*/  LDL.LU R27, [R1+0x50c] ;  /* 0x00050c00011b7983 */ /* 0x000ea20000300800 */
[----:B----4-:R-:W-:Y:S06]  /*41600*/  HMMA.16816.F32 R12, R4, R22, R12 ;  /* 0x00000016040c723c */ /* 0x010fec000000180c */
[----:B------:R-:W-:-:S02]  /*41610*/  IMAD.MOV.U32 R17, RZ, RZ, R22 ;  /* 0x000000ffff117224 */ /* 0x000fc400078e0016 */
[----:B------:R-:W-:-:S15]  /*41620*/  IMAD.MOV.U32 R16, RZ, RZ, R23 ;  /* 0x000000ffff107224 */ /* 0x000fde00078e0017 */
[----:B------:R-:W-:Y:S04]  /*41630*/  STL.64 [R1+0x9b0], R12 ;  /* 0x0009b00c01007387 */ /* 0x000fe80000100a00 */
[----:B------:R0:W-:Y:S04]  /*41640*/  STL.64 [R1+0x9b8], R14 ;  /* 0x0009b80e01007387 */ /* 0x0001e80000100a00 */
[----:B0-----:R-:W4:Y:S04]  /*41650*/  LDL.LU.64 R14, [R1+0x28a0] ;  /* 0x0028a000010e7983 */ /* 0x001f280000300a00 */
[----:B------:R-:W4:Y:S04]  /*41660*/  LDL.LU.64 R12, [R1+0x2898] ;  /* 0x00289800010c7983 */ /* 0x000f280000300a00 */
[----:B------:R-:W4:Y:S02]  /*41670*/  LDL.LU.64 R22, [R1+0x2890] ;  /* 0x0028900001167983 */ /* 0x000f240000300a00 */
[----:B----4-:R-:W-:Y:S02]  /*41680*/  HMMA.16816.F32 R20, R4, R22, R12 ;  /* 0x000000160414723c */ /* 0x010fe4000000180c */
[----:B------:R-:W4:Y:S04]  /*41690*/  LDL.LU.64 R14, [R1+0x2888] ;  /* 0x00288800010e7983 */ /* 0x000f280000300a00 */
[----:B------:R-:W4:-:S15]  /*416a0*/  LDL.LU.64 R12, [R1+0x2880] ;  /* 0x00288000010c7983 */ /* 0x000f1e0000300a00 */
[----:B------:R-:W-:-:S02]  /*416b0*/  NOP ;  /* 0x0000000000007918 */ /* 0x000fc40000000000 */
[----:B------:R-:W-:Y:S04]  /*416c0*/  STL.64 [R1+0x8d0], R20 ;  /* 0x0008d01401007387 */ /* 0x000fe80000100a00 */
[----:B------:R0:W-:Y:S04]  /*416d0*/  STL.64 [R1+0x8d8], R22 ;  /* 0x0008d81601007387 */ /* 0x0001e80000100a00 */
[----:B0-----:R-:W4:Y:S02]  /*416e0*/  LDL.LU.64 R22, [R1+0x2878] ;  /* 0x0028780001167983 */ /* 0x001f240000300a00 */
[----:B----4-:R-:W-:Y:S02]  /*416f0*/  HMMA.16816.F32 R20, R4, R22, R12 ;  /* 0x000000160414723c */ /* 0x010fe4000000180c */
[----:B------:R-:W2:-:S15]  /*41700*/  LDL.LU.64 R14, [R1+0x2870] ;  /* 0x00287000010e7983 */ /* 0x000e9e0000300a00 */
        /* <DEDUP_REMOVED lines=14> */
[----:B------:R-:W2:Y:S04]  /*417f0*/  LDL.LU.64 R20, [R1+0x2840] ;  /* 0x0028400001147983 */ /* 0x000ea80000300a00 */
[----:B------:R-:W-:-:S12]  /*41800*/  STL.64 [R1+0x27e0], R10 ;  /* 0x0027e00a01007387 */ /* 0x000fd80000100a00 */
[----:B------:R-:W-:Y:S04]  /*41810*/  STL.64 [R1+0x2a0], R4 ;  /* 0x0002a00401007387 */ /* 0x000fe80000100a00 */
[----:B------:R0:W-:Y:S04]  /*41820*/  STL.64 [R1+0x2a8], R6 ;  /* 0x0002a80601007387 */ /* 0x0001e80000100a00 */
[----:B0-----:R-:W3:Y:S01]  /*41830*/  LDL.64 R6, [R1+0x38] ;  /* 0x0000380001067983 */ /* 0x001ee20000100a00 */
[----:B--2---:R-:W-:Y:S03]  /*41840*/  HMMA.16816.F32 R24, R20, R14, R24 ;  /* 0x0000000e1418723c */ /* 0x004fe60000001818 */
[----:B---3--:R0:W-:-:S15]  /*41850*/  STL.64 [R1+0x2800], R6 ;  /* 0x0028000601007387 */ /* 0x0081de0000100a00 */
[----:B------:R-:W-:-:S05]  /*41860*/  NOP ;  /* 0x0000000000007918 */ /* 0x000fca0000000000 */
[----:B------:R-:W-:Y:S04]  /*41870*/  STL.64 [R1+0xcc0], R24 ;  /* 0x000cc01801007387 */ /* 0x000fe80000100a00 */
[----:B------:R1:W-:Y:S01]  /*41880*/  STL.64 [R1+0xcc8], R26 ;  /* 0x000cc81a01007387 */ /* 0x0003e20000100a00 */
[----:B0-----:R-:W-:Y:S02]  /*41890*/  IMAD.MOV.U32 R6, RZ, RZ, R3 ;  /* 0x000000ffff067224 */ /* 0x001fe400078e0003 */
[----:B------:R-:W-:Y:S01]  /*418a0*/  IMAD.MOV.U32 R7, RZ, RZ, R0 ;  /* 0x000000ffff077224 */ /* 0x000fe200078e0000 */
[----:B-1----:R-:W2:Y:S01]  /*418b0*/  LDL.LU.64 R26, [R1+0x2838] ;  /* 0x00283800011a7983 */ /* 0x002ea20000300a00 */
[----:B------:R-:W-:Y:S02]  /*418c0*/  IMAD.MOV.U32 R3, RZ, RZ, R14 ;  /* 0x000000ffff037224 */ /* 0x000fe400078e000e */
[----:B------:R-:W-:-:S02]  /*418d0*/  IMAD.MOV.U32 R0, RZ, RZ, R15 ;  /* 0x000000ffff007224 */ /* 0x000fc400078e000f */
[----:B------:R-:W3:Y:S04]  /*418e0*/  LDL.LU.64 R14, [R1+0x2830] ;  /* 0x00283000010e7983 */ /* 0x000ee80000300a00 */
[----:B------:R-:W3:Y:S02]  /*418f0*/  LDL.LU.64 R12, [R1+0x2828] ;  /* 0x00282800010c7983 */ /* 0x000ee40000300a00 */
[----:B---3--:R-:W-:Y:S02]  /*41900*/  HMMA.16816.F32 R4, R20, R6, R12 ;  /* 0x000000061404723c */ /* 0x008fe4000000180c */
[----:B------:R-:W2:Y:S04]  /*41910*/  LDL.LU.64 R14, [R1+0x2820] ;  /* 0x00282000010e7983 */ /* 0x000ea80000300a00 */
[----:B------:R-:W2:-:S15]  /*41920*/  LDL.LU.64 R12, [R1+0x2818] ;  /* 0x00281800010c7983 */ /* 0x000e9e0000300a00 */
[----:B------:R-:W-:-:S02]  /*41930*/  NOP ;  /* 0x0000000000007918 */ /* 0x000fc40000000000 */
[----:B------:R-:W-:Y:S04]  /*41940*/  STL.64 [R1+0xbc0], R4 ;  /* 0x000bc00401007387 */ /* 0x000fe80000100a00 */
[----:B------:R2:W-:Y:S04]  /*41950*/  STL.64 [R1+0xbc8], R6 ;  /* 0x000bc80601007387 */ /* 0x0005e80000100a00 */
[----:B------:R-:W3:Y:S01]  /*41960*/  LDL.LU R24, [R1+0x1a0] ;  /* 0x0001a00001187983 */ /* 0x000ee20000300800 */
[----:B--2---:R-:W-:-:S15]  /*41970*/  HMMA.16816.F32 R4, R20, R26, R12 ;  /* 0x0000001a1404723c */ /* 0x004fde000000180c */
[----:B------:R-:W-:-:S08]  /*41980*/  NOP ;  /* 0x0000000000007918 */ /* 0x000fd00000000000 */
[----:B------:R-:W-:Y:S04]  /*41990*/  STL.64 [R1+0xa80], R4 ;  /* 0x000a800401007387 */ /* 0x000fe80000100a00 */
[----:B------:R-:W-:Y:S04]  /*419a0*/  STL.64 [R1+0xa88], R6 ;  /* 0x000a880601007387 */ /* 0x000fe80000100a00 */
[----:B------:R-:W3:Y:S04]  /*419b0*/  LDL.LU R25, [R1+0x1a4] ;  /* 0x0001a40001197983 */ /* 0x000ee80000300800 */
[----:B------:R-:W2:Y:S04]  /*419c0*/  LDL.LU R26, [R1+0x1a8] ;  /* 0x0001a800011a7983 */ /* 0x000ea80000300800 */
[----:B------:R-:W2:Y:S04]  /*419d0*/  LDL.LU R27, [R1+0x1ac] ;  /* 0x0001ac00011b7983 */ /* 0x000ea80000300800 */
[----:B------:R-:W4:Y:S04]  /*419e0*/  LDL.LU R12, [R1+0x1d0] ;  /* 0x0001d000010c7983 */ /* 0x000f280000300800 */
[----:B------:R-:W4:Y:S04]  /*419f0*/  LDL.LU R13, [R1+0x1d4] ;  /* 0x0001d400010d7983 */ /* 0x000f280000300800 */
[----:B------:R-:W3:Y:S04]  /*41a00*/  LDL.LU R14, [R1+0x1d8] ;  /* 0x0001d800010e7983 */ /* 0x000ee80000300800 */
[----:B------:R-:W3:Y:S04]  /*41a10*/  LDL.LU R15, [R1+0x1dc] ;  /* 0x0001dc00010f7983 */ /* 0x000ee80000300800 */
[----:B---3--:R0:W-:Y:S04]  /*41a20*/  STL.64 [R1+0x2790], R14 ;  /* 0x0027900e01007387 */ /* 0x0081e80000100a00 */
[----:B----4-:R1:W-:Y:S04]  /*41a30*/  STL.64 [R1+0x2788], R12 ;  /* 0x0027880c01007387 */ /* 0x0103e80000100a00 */
[----:B0-----:R-:W3:Y:S04]  /*41a40*/  LDL.64 R14, [R1+0x58] ;  /* 0x00005800010e7983 */ /* 0x001ee80000100a00 */
[----:B---3--:R0:W-:Y:S04]  /*41a50*/  STL.64 [R1+0x27a0], R14 ;  /* 0x0027a00e01007387 */ /* 0x0081e80000100a00 */
[----:B-1----:R-:W3:Y:S04]  /*41a60*/  LDL.LU R12, [R1+0x1f0] ;  /* 0x0001f000010c7983 */ /* 0x002ee80000300800 */
[----:B------:R-:W3:Y:S04]  /*41a70*/  LDL.LU R13, [R1+0x1f4] ;  /* 0x0001f400010d7983 */ /* 0x000ee80000300800 */
[----:B0-----:R-:W4:Y:S04]  /*41a80*/  LDL.LU R14, [R1+0x1f8] ;  /* 0x0001f800010e7983 */ /* 0x001f280000300800 */
[----:B------:R-:W4:Y:S01]  /*41a90*/  LDL.LU R15, [R1+0x1fc] ;  /* 0x0001fc00010f7983 */ /* 0x000f220000300800 */
[----:B------:R-:W-:-:S02]  /*41aa0*/  IMAD.MOV.U32 R7, RZ, RZ, R16 ;  /* 0x000000ffff077224 */ /* 0x000fc400078e0010 */
[----:B------:R-:W-:Y:S01]  /*41ab0*/  IMAD.MOV.U32 R6, RZ, RZ, R17 ;  /* 0x000000ffff067224 */ /* 0x000fe200078e0011 */
[----:B----4-:R-:W-:Y:S04]  /*41ac0*/  STL.64 [R1+0x27b0], R14 ;  /* 0x0027b00e01007387 */ /* 0x010fe80000100a00 */
[----:B---3--:R-:W-:Y:S04]  /*41ad0*/  STL.64 [R1+0x27a8], R12 ;  /* 0x0027a80c01007387 */ /* 0x008fe80000100a00 */
        /* <DEDUP_REMOVED lines=10> */
[----:B------:R-:W-:-:S02]  /*41b80*/  IMAD.MOV.U32 R14, RZ, RZ, R3 ;  /* 0x000000ffff0e7224 */ /* 0x000fc400078e0003 */
[----:B------:R-:W-:Y:S02]  /*41b90*/  IMAD.MOV.U32 R15, RZ, RZ, R0 ;  /* 0x000000ffff0f7224 */ /* 0x000fe400078e0000 */
[----:B------:R-:W-:Y:S02]  /*41ba0*/  IMAD.MOV.U32 R28, RZ, RZ, R8 ;  /* 0x000000ffff1c7224 */ /* 0x000fe400078e0008 */
[----:B------:R-:W-:Y:S01]  /*41bb0*/  IMAD.MOV.U32 R29, RZ, RZ, R9 ;  /* 0x000000ffff1d7224 */ /* 0x000fe200078e0009 */
[----:B----4-:R-:W-:Y:S04]  /*41bc0*/  STL.64 [R1+0x2810], R18 ;  /* 0x0028101201007387 */ /* 0x010fe80000100a00 */
[----:B---3--:R0:W-:Y:S04]  /*41bd0*/  STL.64 [R1+0x2808], R16 ;  /* 0x0028081001007387 */ /* 0x0081e80000100a00 */
[----:B0-----:R-:W3:Y:S04]  /*41be0*/  LDL.LU R16, [R1+0x4d0] ;  /* 0x0004d00001107983 */ /* 0x001ee80000300800 */
[----:B------:R-:W3:Y:S04]  /*41bf0*/  LDL.LU R17, [R1+0x4d4] ;  /* 0x0004d40001117983 */ /* 0x000ee80000300800 */
[----:B------:R-:W3:Y:S04]  /*41c00*/  LDL.LU R18, [R1+0x4d8] ;  /* 0x0004d80001127983 */ /* 0x000ee80000300800 */
[----:B------:R-:W3:Y:S04]  /*41c10*/  LDL.LU R19, [R1+0x4dc] ;  /* 0x0004dc0001137983 */ /* 0x000ee80000300800 */
[----:B------:R0:W-:Y:S04]  /*41c20*/  STL.64 [R1+0x27d8], R14 ;  /* 0x0027d80e01007387 */ /* 0x0001e80000100a00 */
        /* <DEDUP_REMOVED lines=8> */
[----:B--2---:R-:W-:Y:S04]  /*41cb0*/  STL.64 [R1+0x26e8], R26 ;  /* 0x0026e81a01007387 */ /* 0x004fe80000100a00 */
[----:B------:R0:W-:Y:S04]  /*41cc0*/  STL.64 [R1+0x26e0], R24 ;  /* 0x0026e01801007387 */ /* 0x0001e80000100a00 */
[----:B0-----:R-:W2:Y:S04]  /*41cd0*/  LDL.LU R24, [R1+0x400] ;  /* 0x0004000001187983 */ /* 0x001ea80000300800 */
[----:B------:R-:W2:Y:S04]  /*41ce0*/  LDL.LU R25, [R1+0x404] ;  /* 0x0004040001197983 */ /* 0x000ea80000300800 */
[----:B------:R-:W4:Y:S04]  /*41cf0*/  LDL.LU R26, [R1+0x408] ;  /* 0x00040800011a7983 */ /* 0x000f280000300800 */
[----:B------:R-:W4:Y:S01]  /*41d00*/  LDL.LU R27, [R1+0x40c] ;  /* 0x00040c00011b7983 */ /* 0x000f220000300800 */
[C---:B---3--:R-:W-:Y:S03]  /*41d10*/  HMMA.16816.F32 R4, R20.reuse, R6, R16 ;  /* 0x000000061404723c */ /* 0x048fe60000001810 */
[----:B----4-:R0:W-:Y:S04]  /*41d20*/  STL.64 [R1+0x26f8], R26 ;  /* 0x0026f81a01007387 */ /* 0x0101e80000100a00 */
[----:B--2---:R-:W-:Y:S04]  /*41d30*/  STL.64 [R1+0x26f0], R24 ;  /* 0x0026f01801007387 */ /* 0x004fe80000100a00 */
[----:B0-----:R-:W2:Y:S04]  /*41d40*/  LDL.64 R26, [R1+0x28] ;  /* 0x00002800011a7983 */ /* 0x001ea80000100a00 */
        /* <DEDUP_REMOVED lines=9> */
[----:B0-----:R-:W2:Y:S04]  /*41de0*/  LDL.LU.64 R18, [R1+0x27f8] ;  /* 0x0027f80001127983 */ /* 0x001ea80000300a00 */
[----:B------:R-:W2:Y:S04]  /*41df0*/  LDL.LU.64 R16, [R1+0x27f0] ;  /* 0x0027f00001107983 */ /* 0x000ea80000300a00 */
[----:B------:R0:W-:Y:S04]  /*41e00*/  STL.64 [R1+0x2780], R6 ;  /* 0x0027800601007387 */ /* 0x0001e80000100a00 */
[----:B0-----:R-:W3:Y:S04]  /*41e10*/  LDL.64 R6, [R1+0x48] ;  /* 0x0000480001067983 */ /* 0x001ee80000100a00 */
[----:B---3--:R0:W-:Y:S04]  /*41e20*/  STL.64 [R1+0x2798], R6 ;  /* 0x0027980601007387 */ /* 0x0081e80000100a00 */
[----:B------:R-:W3:Y:S04]  /*41e30*/  LDL.LU R4, [R1+0x1e0] ;  /* 0x0001e00001047983 */ /* 0x000ee80000300800 */
[----:B------:R-:W3:Y:S04]  /*41e40*/  LDL.LU R5, [R1+0x1e4] ;  /* 0x0001e40001057983 */ /* 0x000ee80000300800 */
[----:B0-----:R-:W4:Y:S04]  /*41e50*/  LDL.LU R6, [R1+0x1e8] ;  /* 0x0001e80001067983 */ /* 0x001f280000300800 */
        /* <DEDUP_REMOVED lines=11> */
[----:B------:R0:W-:Y:S04]  /*41f10*/  STL.64 [R1+0x2778], R26 ;  /* 0x0027781a01007387 */ /* 0x0001e80000100a00 */
[----:B------:R-:W4:Y:S04]  /*41f20*/  LDL.LU R24, [R1+0x1c0] ;  /* 0x0001c00001187983 */ /* 0x000f280000300800 */
[----:B------:R-:W4:Y:S04]  /*41f30*/  LDL.LU R25, [R1+0x1c4] ;  /* 0x0001c40001197983 */ /* 0x000f280000300800 */
[----:B0-----:R-:W4:Y:S04]  /*41f40*/  LDL.LU R26, [R1+0x1c8] ;  /* 0x0001c800011a7983 */ /* 0x001f280000300800 */
[----:B------:R-:W4:Y:S01]  /*41f50*/  LDL.LU R27, [R1+0x1cc] ;  /* 0x0001cc00011b7983 */ /* 0x000f220000300800 */
[----:B---3--:R-:W-:-:S15]  /*41f60*/  HMMA.16816.F32 R8, R20, R18, R8 ;  /* 0x000000121408723c */ /* 0x008fde0000001808 */
[----:B------:R-:W-:-:S08]  /*41f70*/  NOP ;  /* 0x0000000000007918 */ /* 0x000fd00000000000 */
[----:B------:R-:W-:Y:S04]  /*41f80*/  STL.64 [R1+0x4c0], R8 ;  /* 0x0004c00801007387 */ /* 0x000fe80000100a00 */
[----:B------:R0:W-:Y:S04]  /*41f90*/  STL.64 [R1+0x4c8], R10 ;  /* 0x0004c80a01007387 */ /* 0x0001e80000100a00 */
[----:B0-----:R-:W3:Y:S02]  /*41fa0*/  LDL.LU.64 R10, [R1+0x27e0] ;  /* 0x0027e000010a7983 */ /* 0x001ee40000300a00 */
[----:B---3--:R-:W-:Y:S02]  /*41fb0*/  HMMA.16816.F32 R20, R20, R10, R12 ;  /* 0x0000000a1414723c */ /* 0x008fe4000000180c */
[----:B------:R-:W2:Y:S04]  /*41fc0*/  LDL.LU.64 R14, [R1+0x27d8] ;  /* 0x0027d800010e7983 */ /* 0x000ea80000300a00 */
[----:B------:R-:W-:-:S02]  /*41fd0*/  IMAD.MOV.U32 R17, RZ, RZ, R10 ;  /* 0x000000ffff117224 */ /* 0x000fc400078e000a */
[----:B------:R-:W-:-:S15]  /*41fe0*/  IMAD.MOV.U32 R16, RZ, RZ, R11 ;  /* 0x000000ffff107224 */ /* 0x000fde00078e000b */
[----:B------:R-:W-:Y:S04]  /*41ff0*/  STL.64 [R1+0x210], R20 ;  /* 0x0002101401007387 */ /* 0x000fe80000100a00 */
[----:B------:R0:W-:Y:S04]  /*42000*/  STL.64 [R1+0x218], R22 ;  /* 0x0002181601007387 */ /* 0x0001e80000100a00 */
[----:B------:R-:W2:Y:S04]  /*42010*/  LDL.LU.64 R10, [R1+0x27d0] ;  /* 0x0027d000010a7983 */ /* 0x000ea80000300a00 */
[----:B------:R-:W2:Y:S04]  /*42020*/  LDL.LU.64 R8, [R1+0x27c8] ;  /* 0x0027c80001087983 */ /* 0x000ea80000300a00 */
[----:B0-----:R-:W3:Y:S01]  /*42030*/  LDL.64 R22, [R1+0x68] ;  /* 0x0000680001167983 */ /* 0x001ee20000100a00 */
[----:B--2---:R-:W-:Y:S03]  /*42040*/  HMMA.16816.F32 R12, R8, R14, R4 ;  /* 0x0000000e080c723c */ /* 0x004fe60000001804 */
[----:B------:R-:W2:Y:S04]  /*42050*/  LDL.LU.64 R6, [R1+0x27c0] ;  /* 0x0027c00001067983 */ /* 0x000ea80000300a00 */
[----:B------:R-:W2:-:S15]  /*42060*/  LDL.LU.64 R4, [R1+0x27b8] ;  /* 0x0027b80001047983 */ /* 0x000e9e0000300a00 */
[----:B------:R-:W-:-:S01]  /*42070*/  NOP ;  /* 0x0000000000007918 */ /* 0x000fc20000000000 */
        /* <DEDUP_REMOVED lines=25> */
[----:B------:R1:W-:Y:S01]  /*42210*/  STL.64 [R1+0x988], R14 ;  /* 0x0009880e01007387 */ /* 0x0003e20000100a00 */
[----:B0-----:R-:W-:Y:S02]  /*42220*/  IMAD.MOV.U32 R13, RZ, RZ, R6 ;  /* 0x000000ffff0d7224 */ /* 0x001fe400078e0006 */
[----:B------:R-:W-:Y:S02]  /*42230*/  IMAD.MOV.U32 R12, RZ, RZ, R7 ;  /* 0x000000ffff0c7224 */ /* 0x000fe400078e0007 */
[----:B------:R-:W4:Y:S02]  /*42240*/  LDL.LU.64 R6, [R1+0x2780] ;  /* 0x0027800001067983 */ /* 0x000f240000300a00 */
[----:B----4-:R-:W-:Y:S06]  /*42250*/  HMMA.16816.F32 R24, R8, R6, R24 ;  /* 0x000000060818723c */ /* 0x010fec0000001818 */
[----:B-1----:R-:W-:-:S02]  /*42260*/  IMAD.MOV.U32 R15, RZ, RZ, R6 ;  /* 0x000000ffff0f7224 */ /* 0x002fc400078e0006 */
[----:B------:R-:W-:Y:S02]  /*42270*/  IMAD.MOV.U32 R14, RZ, RZ, R7 ;  /* 0x000000ffff0e7224 */ /* 0x000fe400078e0007 */
[----:B------:R-:W0:-:S13]  /*42280*/  LDSM.16.MT88.4 R4, [R2+UR4+0xc100] ;  /* 0x00c100040204783b */ /* 0x000e1a0008004200 */
[----:B------:R-:W-:Y:S04]  /*42290*/  STL.64 [R1+0x720], R24 ;  /* 0x0007201801007387 */ /* 0x000fe80000100a00 */
[----:B------:R1:W-:Y:S04]  /*422a0*/  STL.64 [R1+0x728], R26 ;  /* 0x0007281a01007387 */ /* 0x0003e80000100a00 */
[----:B-1----:R-:W3:Y:S04]  /*422b0*/  LDL.LU.64 R26, [R1+0x2778] ;  /* 0x00277800011a7983 */ /* 0x002ee80000300a00 */
[----:B0-----:R0:W-:Y:S04]  /*422c0*/  STL.64 [R1+0x2658], R6 ;  /* 0x0026580601007387 */ /* 0x0011e80000100a00 */
[----:B------:R1:W-:Y:S01]  /*422d0*/  STL.64 [R1+0x2650], R4 ;  /* 0x0026500401007387 */ /* 0x0003e20000100a00 */
[----:B0-----:R-:W-:-:S02]  /*422e0*/  IMAD.MOV.U32 R6, RZ, RZ, R17 ;  /* 0x000000ffff067224 */ /* 0x001fc400078e0011 */
[----:B------:R-:W-:-:S05]  /*422f0*/  IMAD.MOV.U32 R7, RZ, RZ, R16 ;  /* 0x000000ffff077224 */ /* 0x000fca00078e0010 */
[----:B------:R0:W-:Y:S04]  /*42300*/  STL.64 [R1+0x2770], R6 ;  /* 0x0027700601007387 */ /* 0x0001e80000100a00 */
[----:B-1----:R-:W2:Y:S04]  /*42310*/  LDL.LU R4, [R1+0x480] ;  /* 0x0004800001047983 */ /* 0x002ea80000300800 */
[----:B------:R-:W2:Y:S04]  /*42320*/  LDL.LU R5, [R1+0x484] ;  /* 0x0004840001057983 */ /* 0x000ea80000300800 */
[----:B0-----:R-:W2:Y:S04]  /*42330*/  LDL.LU R6, [R1+0x488] ;  /* 0x0004880001067983 */ /* 0x001ea80000300800 */
[----:B------:R-:W2:Y:S01]  /*42340*/  LDL.LU R7, [R1+0x48c] ;  /* 0x00048c0001077983 */ /* 0x000ea20000300800 */
[----:B---3--:R-:W-:Y:S06]  /*42350*/  HMMA.16816.F32 R20, R8, R26, R20 ;  /* 0x0000001a0814723c */ /* 0x008fec0000001814 */
[----:B------:R0:W-:Y:S02]  /*42360*/  STL.64 [R1+0x2708], R26 ;  /* 0x0027081a01007387 */ /* 0x0001e40000100a00 */
[----:B0-----:R-:W-:-:S02]  /*42370*/  IMAD.MOV.U32 R26, RZ, RZ, R15 ;  /* 0x000000ffff1a7224 */ /* 0x001fc400078e000f */
[----:B------:R-:W-:-:S13]  /*42380*/  IMAD.MOV.U32 R27, RZ, RZ, R14 ;  /* 0x000000ffff1b7224 */ /* 0x000fda00078e000e */
[----:B------:R-:W-:Y:S04]  /*42390*/  STL.64 [R1+0x4b0], R20 ;  /* 0x0004b01401007387 */ /* 0x000fe80000100a00 */
[----:B------:R-:W-:Y:S04]  /*423a0*/  STL.64 [R1+0x4b8], R22 ;  /* 0x0004b81601007387 */ /* 0x000fe80000100a00 */
[----:B------:R0:W-:Y:S01]  /*423b0*/  STL.64 [R1+0x2720], R26 ;  /* 0x0027201a01007387 */ /* 0x0001e20000100a00 */
[----:B--2---:R-:W-:Y:S01]  /*423c0*/  HMMA.16816.F32 R4, R8, R18, R4 ;  /* 0x000000120804723c */ /* 0x004fe20000001804 */
[----:B0-----:R-:W-:-:S02]  /*423d0*/  IMAD.MOV.U32 R26, RZ, RZ, R13 ;  /* 0x000000ffff1a7224 */ /* 0x001fc400078e000d */
[----:B------:R-:W-:-:S05]  /*423e0*/  IMAD.MOV.U32 R27, RZ, RZ, R12 ;  /* 0x000000ffff1b7224 */ /* 0x000fca00078e000c */
[----:B------:R0:W-:Y:S04]  /*423f0*/  STL.64 [R1+0x2738], R26 ;  /* 0x0027381a01007387 */ /* 0x0001e80000100a00 */
[----:B------:R-:W2:Y:S04]  /*42400*/  LDL.LU R12, [R1+0x1b0] ;  /* 0x0001b000010c7983 */ /* 0x000ea80000300800 */
[----:B------:R-:W2:Y:S04]  /*42410*/  LDL.LU R13, [R1+0x1b4] ;  /* 0x0001b400010d7983 */ /* 0x000ea80000300800 */
[----:B------:R-:W2:Y:S04]  /*42420*/  LDL.LU R14, [R1+0x1b8] ;  /* 0x0001b800010e7983 */ /* 0x000ea80000300800 */
[----:B------:R-:W2:Y:S04]  /*42430*/  LDL.LU R15, [R1+0x1bc] ;  /* 0x0001bc00010f7983 */ /* 0x000ea80000300800 */
[----:B------:R-:W3:Y:S04]  /*42440*/  LDL.LU R20, [R1+0x460] ;  /* 0x0004600001147983 */ /* 0x000ee80000300800 */
[----:B------:R-:W3:Y:S04]  /*42450*/  LDL.LU R21, [R1+0x464] ;  /* 0x0004640001157983 */ /* 0x000ee80000300800 */
[----:B------:R-:W3:Y:S04]  /*42460*/  LDL.LU R22, [R1+0x468] ;  /* 0x0004680001167983 */ /* 0x000ee80000300800 */
[----:B------:R-:W3:Y:S01]  /*42470*/  LDL.LU R23, [R1+0x46c] ;  /* 0x00046c0001177983 */ /* 0x000ee20000300800 */
[----:B0-----:R-:W-:-:S02]  /*42480*/  IMAD.MOV.U32 R26, RZ, RZ, R3 ;  /* 0x000000ffff1a7224 */ /* 0x001fc400078e0003 */
        /* <DEDUP_REMOVED lines=8> */
[----:B0-----:R-:W2:Y:S04]  /*42510*/  LDL.LU.64 R6, [R1+0x2770] ;  /* 0x0027700001067983 */ /* 0x001ea80000300a00 */
        /* <DEDUP_REMOVED lines=28> */
[----:B0-----:R-:W3:Y:S02]  /*426e0*/  LDL.64 R10, [R1+0x78] ;  /* 0x00007800010a7983 */ /* 0x001ee40000100a00 */
[----:B---3--:R-:W-:-:S15]  /*426f0*/  HMMA.16816.F32 R20, R12, R10, R20 ;  /* 0x0000000a0c14723c */ /* 0x008fde0000001814 */
[----:B------:R-:W-:-:S08]  /*42700*/  NOP ;  /* 0x0000000000007918 */ /* 0x000fd00000000000 */
[----:B------:R-:W-:Y:S04]  /*42710*/  STL.64 [R1+0xd60], R20 ;  /* 0x000d601401007387 */ /* 0x000fe80000100a00 */
[----:B------:R0:W-:Y:S04]  /*42720*/  STL.64 [R1+0xd68], R22 ;  /* 0x000d681601007387 */ /* 0x0001e80000100a00 */
[----:B0-----:R-:W3:Y:S02]  /*42730*/  LDL.LU.64 R22, [R1+0x2758] ;  /* 0x0027580001167983 */ /* 0x001ee40000300a00 */
        /* <DEDUP_REMOVED lines=42> */
[----:B--2---:R-:W-:Y:S03]  /*429e0*/  HMMA.16816.F32 R12, R12, R6, R24 ;  /* 0x000000060c0c723c */ /* 0x004fe60000001818 */
[----:B------:R-:W2:Y:S04]  /*429f0*/  LDL.LU.64 R26, [R1+0x26c8] ;  /* 0x0026c800011a7983 */ /* 0x000ea80000300a00 */
[----:B------:R-:W4:-:S15]  /*42a00*/  LDL.LU.64 R24, [R1+0x26c0] ;  /* 0x0026c00001187983 */ /* 0x000f1e0000300a00 */
[----:B------:R-:W-:-:S01]  /*42a10*/  NOP ;  /* 0x0000000000007918 */ /* 0x000fc20000000000 */
[----:B------:R-:W-:Y:S04]  /*42a20*/  STL.64 [R1+0x400], R12 ;  /* 0x0004000c01007387 */ /* 0x000fe80000100a00 */
[----:B------:R2:W-:Y:S02]  /*42a30*/  STL.64 [R1+0x408], R14 ;  /* 0x0004080e01007387 */ /* 0x0005e40000100a00 */
[----:B--2---:R-:W-:Y:S02]  /*42a40*/  IMAD.MOV.U32 R14, RZ, RZ, R26 ;  /* 0x000000ffff0e7224 */ /* 0x004fe400078e001a */
[----:B----4-:R-:W-:Y:S02]  /*42a50*/  IMAD.MOV.U32 R12, RZ, RZ, R24 ;  /* 0x000000ffff0c7224 */ /* 0x010fe400078e0018 */
[----:B------:R-:W-:Y:S01]  /*42a60*/  IMAD.MOV.U32 R15, RZ, RZ, R27 ;  /* 0x000000ffff0f7224 */ /* 0x000fe200078e001b */
[----:B------:R-:W2:Y:S01]  /*42a70*/  LDL.LU R24, [R1+0x26bc] ;  /* 0x0026bc0001187983 */ /* 0x000ea20000300800 */
[----:B------:R-:W-:-:S03]  /*42a80*/  IMAD.MOV.U32 R13, RZ, RZ, R25 ;  /* 0x000000ffff0d7224 */ /* 0x000fc600078e0019 */
[----:B------:R-:W2:Y:S04]  /*42a90*/  LDL.LU R25, [R1+0x26b8] ;  /* 0x0026b80001197983 */ /* 0x000ea80000300800 */
[----:B------:R-:W2:Y:S04]  /*42aa0*/  LDL.LU R26, [R1+0x26b4] ;  /* 0x0026b400011a7983 */ /* 0x000ea80000300800 */
[----:B------:R-:W2:Y:S04]  /*42ab0*/  LDL.LU R27, [R1+0x26b0] ;  /* 0x0026b000011b7983 */ /* 0x000ea80000300800 */
[----:B------:R0:W-:Y:S04]  /*42ac0*/  STL.64 [R1+0x26a0], R14 ;  /* 0x0026a00e01007387 */ /* 0x0001e80000100a00 */
[----:B------:R-:W-:Y:S04]  /*42ad0*/  STL.64 [R1+0x2698], R12 ;  /* 0x0026980c01007387 */ /* 0x000fe80000100a00 */
[----:B0-----:R-:W4:Y:S04]  /*42ae0*/  LDL.64 R14, [R1+0x58] ;  /* 0x00005800010e7983 */ /* 0x001f280000100a00 */
[----:B------:R0:W-:Y:S04]  /*42af0*/  STL.64 [R1+0x2670], R6 ;  /* 0x0026700601007387 */ /* 0x0001e80000100a00 */
[----:B------:R-:W3:Y:S04]  /*42b00*/  LDL.LU R4, [R1+0x190] ;  /* 0x0001900001047983 */ /* 0x000ee80000300800 */
[----:B------:R-:W3:Y:S04]  /*42b10*/  LDL.LU R5, [R1+0x194] ;  /* 0x0001940001057983 */ /* 0x000ee80000300800 */
[----:B0-----:R-:W3:Y:S04]  /*42b20*/  LDL.LU R6, [R1+0x198] ;  /* 0x0001980001067983 */ /* 0x001ee80000300800 */
[----:B------:R-:W3:Y:S02]  /*42b30*/  LDL.LU R7, [R1+0x19c] ;  /* 0x00019c0001077983 */ /* 0x000ee40000300800 */
[----:B---3--:R-:W-:-:S15]  /*42b40*/  HMMA.16816.F32 R4, R16, R10, R4 ;  /* 0x0000000a1004723c */ /* 0x008fde0000001804 */
[----:B------:R-:W-:-:S08]  /*42b50*/  NOP ;  /* 0x0000000000007918 */ /* 0x000fd00000000000 */
[----:B------:R0:W-:Y:S04]  /*42b60*/  STL.64 [R1+0xd40], R4 ;  /* 0x000d400401007387 */ /* 0x0001e80000100a00 */
[----:B------:R-:W-:Y:S01]  /*42b70*/  STL.64 [R1+0xd48], R6 ;  /* 0x000d480601007387 */ /* 0x000fe20000100a00 */
[----:B0-----:R-:W-:Y:S02]  /*42b80*/  IMAD.MOV.U32 R5, RZ, RZ, R10 ;  /* 0x000000ffff057224 */ /* 0x001fe400078e000a */
[----:B------:R-:W-:-:S05]  /*42b90*/  IMAD.MOV.U32 R4, RZ, RZ, R11 ;  /* 0x000000ffff047224 */ /* 0x000fca00078e000b */
[----:B------:R0:W-:Y:S04]  /*42ba0*/  STL.64 [R1+0x26a8], R4 ;  /* 0x0026a80401007387 */ /* 0x0001e80000100a00 */
[----:B0-----:R-:W4:Y:S04]  /*42bb0*/  LDL.LU R4, [R1+0x3a0] ;  /* 0x0003a00001047983 */ /* 0x001f280000300800 */
[----:B------:R-:W4:Y:S04]  /*42bc0*/  LDL.LU R5, [R1+0x3a4] ;  /* 0x0003a40001057983 */ /* 0x000f280000300800 */
[----:B------:R-:W4:Y:S04]  /*42bd0*/  LDL.LU R6, [R1+0x3a8] ;  /* 0x0003a80001067983 */ /* 0x000f280000300800 */
[----:B------:R-:W4:Y:S01]  /*42be0*/  LDL.LU R7, [R1+0x3ac] ;  /* 0x0003ac0001077983 */ /* 0x000f220000300800 */
[----:B--2---:R-:W-:Y:S06]  /*42bf0*/  HMMA.16816.F32 R8, R16, R22, R24 ;  /* 0x000000161008723c */ /* 0x004fec0000001818 */
[----:B------:R0:W-:-:S15]  /*42c00*/  STL.64 [R1+0x2640], R22 ;  /* 0x0026401601007387 */ /* 0x0001de0000100a00 */
[----:B------:R-:W-:-:S02]  /*42c10*/  NOP ;  /* 0x0000000000007918 */ /* 0x000fc40000000000 */
[----:B------:R-:W-:Y:S04]  /*42c20*/  STL.64 [R1+0xc40], R8 ;  /* 0x000c400801007387 */ /* 0x000fe80000100a00 */
[----:B------:R-:W-:Y:S04]  /*42c30*/  STL.64 [R1+0xc48], R10 ;  /* 0x000c480a01007387 */ /* 0x000fe80000100a00 */
[----:B------:R-:W1:Y:S04]  /*42c40*/  LDSM.16.MT88.4 R8, [R2+UR4+0xc180] ;  /* 0x00c180040208783b */ /* 0x000e680008004200 */
[----:B0-----:R-:W2:Y:S04]  /*42c50*/  LDL.64 R22, [R1+0x48] ;  /* 0x0000480001167983 */ /* 0x001ea80000100a00 */
[----:B------:R-:W3:Y:S04]  /*42c60*/  LDL.64 R26, [R1+0x38] ;  /* 0x00003800011a7983 */ /* 0x000ee80000100a00 */
[----:B-1----:R-:W-:Y:S04]  /*42c70*/  STL.64 [R1+0x25e0], R10 ;  /* 0x0025e00a01007387 */ /* 0x002fe80000100a00 */
[----:B------:R0:W-:Y:S04]  /*42c80*/  STL.64 [R1+0x25d8], R8 ;  /* 0x0025d80801007387 */ /* 0x0001e80000100a00 */
[----:B0-----:R-:W2:Y:S04]  /*42c90*/  LDL.LU R8, [R1+0x390] ;  /* 0x0003900001087983 */ /* 0x001ea80000300800 */
[----:B------:R-:W2:Y:S04]  /*42ca0*/  LDL.LU R9, [R1+0x394] ;  /* 0x0003940001097983 */ /* 0x000ea80000300800 */
[----:B------:R-:W2:Y:S04]  /*42cb0*/  LDL.LU R10, [R1+0x398] ;  /* 0x00039800010a7983 */ /* 0x000ea80000300800 */
[----:B------:R-:W2:Y:S01]  /*42cc0*/  LDL.LU R11, [R1+0x39c] ;  /* 0x00039c00010b7983 */ /* 0x000ea20000300800 */
[----:B----4-:R-:W-:-:S15]  /*42cd0*/  HMMA.16816.F32 R4, R16, R14, R4 ;  /* 0x0000000e1004723c */ /* 0x010fde0000001804 */
[----:B------:R-:W-:-:S08]  /*42ce0*/  NOP ;  /* 0x0000000000007918 */ /* 0x000fd00000000000 */
[----:B------:R0:W-:Y:S04]  /*42cf0*/  STL.64 [R1+0xb00], R4 ;  /* 0x000b000401007387 */ /* 0x0001e80000100a00 */
[----:B------:R1:W-:Y:S04]  /*42d00*/  STL.64 [R1+0xb08], R6 ;  /* 0x000b080601007387 */ /* 0x0003e80000100a00 */
[----:B0-----:R-:W4:Y:S01]  /*42d10*/  LDL.LU.64 R4, [R1+0x26a8] ;  /* 0x0026a80001047983 */ /* 0x001f220000300a00 */
[----:B-1----:R-:W-:Y:S02]  /*42d20*/  IMAD.MOV.U32 R7, RZ, RZ, R14 ;  /* 0x000000ffff077224 */ /* 0x002fe400078e000e */
[----:B------:R-:W-:-:S02]  /*42d30*/  IMAD.MOV.U32 R6, RZ, RZ, R15 ;  /* 0x000000ffff067224 */ /* 0x000fc400078e000f */
[----:B------:R-:W4:Y:S04]  /*42d40*/  LDL.LU.64 R14, [R1+0x26a0] ;  /* 0x0026a000010e7983 */ /* 0x000f280000300a00 */
[----:B------:R-:W4:Y:S01]  /*42d50*/  LDL.LU.64 R12, [R1+0x2698] ;  /* 0x00269800010c7983 */ /* 0x000f220000300a00 */
[----:B--2---:R-:W-:-:S15]  /*42d60*/  HMMA.16816.F32 R8, R16, R22, R8 ;  /* 0x000000161008723c */ /* 0x004fde0000001808 */
[----:B------:R-:W-:-:S08]  /*42d70*/  NOP ;  /* 0x0000000000007918 */ /* 0x000fd00000000000 */
[----:B------:R0:W-:Y:S02]  /*42d80*/  STL.64 [R1+0xa10], R8 ;  /* 0x000a100801007387 */ /* 0x0001e40000100a00 */
[----:B0-----:R-:W-:Y:S02]  /*42d90*/  IMAD.MOV.U32 R9, RZ, RZ, R22 ;  /* 0x000000ffff097224 */ /* 0x001fe400078e0016 */
[----:B------:R-:W-:Y:S01]  /*42da0*/  IMAD.MOV.U32 R8, RZ, RZ, R23 ;  /* 0x000000ffff087224 */ /* 0x000fe200078e0017 */
[----:B------:R-:W-:Y:S04]  /*42db0*/  STL.64 [R1+0xa18], R10 ;  /* 0x000a180a01007387 */ /* 0x000fe80000100a00 */
[----:B---3--:R0:W-:Y:S01]  /*42dc0*/  STL.64 [R1+0x2610], R26 ;  /* 0x0026101a01007387 */ /* 0x0081e20000100a00 */
[----:B----4-:R-:W-:Y:S03]  /*42dd0*/  HMMA.16816.F32 R20, R16, R26, R12 ;  /* 0x0000001a1014723c */ /* 0x010fe6000000180c */
[----:B------:R-:W1:Y:S04]  /*42de0*/  LDSM.16.MT88.4 R12, [R2+UR4+0xc200] ;  /* 0x00c20004020c783b */ /* 0x000e680008004200 */
[----:B0-----:R-:W-:-:S02]  /*42df0*/  IMAD.MOV.U32 R26, RZ, RZ, R9 ;  /* 0x000000ffff1a7224 */ /* 0x001fc400078e0009 */
[----:B------:R-:W-:-:S14]  /*42e00*/  IMAD.MOV.U32 R27, RZ, RZ, R8 ;  /* 0x000000ffff1b7224 */ /* 0x000fdc00078e0008 */
[----:B------:R-:W-:Y:S04]  /*42e10*/  STL.64 [R1+0x910], R20 ;  /* 0x0009101401007387 */ /* 0x000fe80000100a00 */
[----:B------:R-:W-:Y:S04]  /*42e20*/  STL.64 [R1+0x918], R22 ;  /* 0x0009181601007387 */ /* 0x000fe80000100a00 */
[----:B-1----:R-:W-:Y:S04]  /*42e30*/  STL.64 [R1+0x2548], R14 ;  /* 0x0025480e01007387 */ /* 0x002fe80000100a00 */
[----:B------:R0:W-:Y:S04]  /*42e40*/  STL.64 [R1+0x2540], R12 ;  /* 0x0025400c01007387 */ /* 0x0001e80000100a00 */
[----:B0-----:R-:W2:Y:S04]  /*42e50*/  LDL.LU R12, [R1+0x850] ;  /* 0x00085000010c7983 */ /* 0x001ea80000300800 */
[----:B------:R-:W2:Y:S04]  /*42e60*/  LDL.LU R13, [R1+0x854] ;  /* 0x00085400010d7983 */ /* 0x000ea80000300800 */
[----:B------:R-:W3:Y:S04]  /*42e70*/  LDL.LU R14, [R1+0x858] ;  /* 0x00085800010e7983 */ /* 0x000ee80000300800 */
[----:B------:R-:W3:Y:S04]  /*42e80*/  LDL.LU R15, [R1+0x85c] ;  /* 0x00085c00010f7983 */ /* 0x000ee80000300800 */
[----:B------:R0:W-:Y:S02]  /*42e90*/  STL.64 [R1+0x2628], R26 ;  /* 0x0026281a01007387 */ /* 0x0001e40000100a00 */
[----:B0-----:R-:W-:-:S02]  /*42ea0*/  IMAD.MOV.U32 R26, RZ, RZ, R7 ;  /* 0x000000ffff1a7224 */ /* 0x001fc400078e0007 */
[----:B------:R-:W-:-:S05]  /*42eb0*/  IMAD.MOV.U32 R27, RZ, RZ, R6 ;  /* 0x000000ffff1b7224 */ /* 0x000fca00078e0006 */
[----:B------:R-:W-:Y:S04]  /*42ec0*/  STL.64 [R1+0x2648], R26 ;  /* 0x0026481a01007387 */ /* 0x000fe80000100a00 */
[----:B------:R-:W4:Y:S04]  /*42ed0*/  LDL.LU R8, [R1+0x650] ;  /* 0x0006500001087983 */ /* 0x000f280000300800 */
[----:B------:R-:W4:Y:S04]  /*42ee0*/  LDL.LU R9, [R1+0x654] ;  /* 0x0006540001097983 */ /* 0x000f280000300800 */
[----:B------:R-:W2:Y:S04]  /*42ef0*/  LDL.LU R10, [R1+0x658] ;  /* 0x00065800010a7983 */ /* 0x000ea80000300800 */
[----:B------:R-:W2:Y:S01]  /*42f00*/  LDL.LU R11, [R1+0x65c] ;  /* 0x00065c00010b7983 */ /* 0x000ea20000300800 */
[----:B------:R-:W-:-:S02]  /*42f10*/  IMAD.MOV.U32 R22, RZ, RZ, R5 ;  /* 0x000000ffff167224 */ /* 0x000fc400078e0005 */
[----:B------:R-:W-:Y:S01]  /*42f20*/  IMAD.MOV.U32 R23, RZ, RZ, R4 ;  /* 0x000000ffff177224 */ /* 0x000fe200078e0004 */
[----:B--2---:R-:W-:Y:S04]  /*42f30*/  STL.64 [R1+0x2668], R10 ;  /* 0x0026680a01007387 */ /* 0x004fe80000100a00 */
[----:B----4-:R-:W-:Y:S04]  /*42f40*/  STL.64 [R1+0x2660], R8 ;  /* 0x0026600801007387 */ /* 0x010fe80000100a00 */
[----:B------:R0:W-:Y:S04]  /*42f50*/  STL.64 [R1+0x2678], R22 ;  /* 0x0026781601007387 */ /* 0x0001e80000100a00 */
[----:B------:R-:W2:Y:S04]  /*42f60*/  LDL.LU R20, [R1+0x690] ;  /* 0x0006900001147983 */ /* 0x000ea80000300800 */
[----:B------:R-:W2:Y:S04]  /*42f70*/  LDL.LU R21, [R1+0x694] ;  /* 0x0006940001157983 */ /* 0x000ea80000300800 */
[----:B0-----:R-:W4:Y:S04]  /*42f80*/  LDL.LU R22, [R1+0x698] ;  /* 0x0006980001167983 */ /* 0x001f280000300800 */
[----:B------:R-:W4:Y:S04]  /*42f90*/  LDL.LU R23, [R1+0x69c] ;  /* 0x00069c0001177983 */ /* 0x000f280000300800 */
[----:B----4-:R-:W-:Y:S04]  /*42fa0*/  STL.64 [R1+0x2688], R22 ;  /* 0x0026881601007387 */ /* 0x010fe80000100a00 */
[----:B--2---:R-:W-:Y:S04]  /*42fb0*/  STL.64 [R1+0x2680], R20 ;  /* 0x0026801401007387 */ /* 0x004fe80000100a00 */
[----:B------:R-:W2:Y:S04]  /*42fc0*/  LDL.64 R6, [R1+0x18] ;  /* 0x0000180001067983 */ /* 0x000ea80000100a00 */
[----:B--2---:R0:W-:Y:S04]  /*42fd0*/  STL.64 [R1+0x2690], R6 ;  /* 0x0026900601007387 */ /* 0x0041e80000100a00 */
[----:B------:R-:W2:Y:S04]  /*42fe0*/  LDL.LU R4, [R1+0x6a0] ;  /* 0x0006a00001047983 */ /* 0x000ea80000300800 */
[----:B------:R-:W2:Y:S04]  /*42ff0*/  LDL.LU R5, [R1+0x6a4] ;  /* 0x0006a40001057983 */ /* 0x000ea80000300800 */
[----:B0-----:R-:W2:Y:S04]  /*43000*/  LDL.LU R6, [R1+0x6a8] ;  /* 0x0006a80001067983 */ /* 0x001ea80000300800 */
[----:B------:R-:W2:Y:S04]  /*43010*/  LDL.LU R7, [R1+0x6ac] ;  /* 0x0006ac0001077983 */ /* 0x000ea80000300800 */
        /* <DEDUP_REMOVED lines=9> */
[----:B------:R0:W-:Y:S04]  /*430b0*/  STL.64 [R1+0x25e8], R12 ;  /* 0x0025e80c01007387 */ /* 0x0001e80000100a00 */
[----:B0-----:R-:W3:Y:S04]  /*430c0*/  LDL.LU R12, [R1+0x860] ;  /* 0x00086000010c7983 */ /* 0x001ee80000300800 */
[----:B------:R-:W3:Y:S04]  /*430d0*/  LDL.LU R13, [R1+0x864] ;  /* 0x00086400010d7983 */ /* 0x000ee80000300800 */
[----:B------:R-:W2:Y:S04]  /*430e0*/  LDL.LU R14, [R1+0x868] ;  /* 0x00086800010e7983 */ /* 0x000ea80000300800 */
[----:B------:R-:W2:Y:S04]  /*430f0*/  LDL.LU R15, [R1+0x86c] ;  /* 0x00086c00010f7983 */ /* 0x000ea80000300800 */
[----:B--2---:R-:W-:Y:S04]  /*43100*/  STL.64 [R1+0x2608], R14 ;  /* 0x0026080e01007387 */ /* 0x004fe80000100a00 */
[----:B---3--:R0:W-:Y:S04]  /*43110*/  STL.64 [R1+0x2600], R12 ;  /* 0x0026000c01007387 */ /* 0x0081e80000100a00 */
[----:B0-----:R-:W2:Y:S04]  /*43120*/  LDL.LU R12, [R1+0x820] ;  /* 0x00082000010c7983 */ /* 0x001ea80000300800 */
[----:B------:R-:W2:Y:S04]  /*43130*/  LDL.LU R13, [R1+0x824] ;  /* 0x00082400010d7983 */ /* 0x000ea80000300800 */
[----:B------:R-:W3:Y:S04]  /*43140*/  LDL.LU R14, [R1+0x828] ;  /* 0x00082800010e7983 */ /* 0x000ee80000300800 */
[----:B------:R-:W3:Y:S01]  /*43150*/  LDL.LU R15, [R1+0x82c] ;  /* 0x00082c00010f7983 */ /* 0x000ee20000300800 */
[----:B------:R-:W-:-:S02]  /*43160*/  IMAD.MOV.U32 R22, RZ, RZ, R3 ;  /* 0x000000ffff167224 */ /* 0x000fc400078e0003 */
[----:B------:R-:W-:-:S07]  /*43170*/  IMAD.MOV.U32 R23, RZ, RZ, R0 ;  /* 0x000000ffff177224 */ /* 0x000fce00078e0000 */
[C---:B------:R-:W-:Y:S01]  /*43180*/  HMMA.16816.F32 R20, R16.reuse, R22, R4 ;  /* 0x000000161014723c */ /* 0x040fe20000001804 */
        /* <DEDUP_REMOVED lines=13> */
[----:B------:R-:W-:Y:S04]  /*43260*/  STL.64 [R1+0x890], R20 ;  /* 0x0008901401007387 */ /* 0x000fe80000100a00 */
[----:B------:R0:W-:Y:S04]  /*43270*/  STL.64 [R1+0x898], R22 ;  /* 0x0008981601007387 */ /* 0x0001e80000100a00 */
[----:B0-----:R-:W3:Y:S04]  /*43280*/  LDL.LU.64 R22, [R1+0x2688] ;  /* 0x0026880001167983 */ /* 0x001ee80000300a00 */
[----:B------:R-:W3:Y:S02]  /*43290*/  LDL.LU.64 R20, [R1+0x2680] ;  /* 0x0026800001147983 */ /* 0x000ee40000300a00 */
[----:B---3--:R-:W-:Y:S06]  /*432a0*/  HMMA.16816.F32 R20, R16, R6, R20 ;  /* 0x000000061014723c */ /* 0x008fec0000001814 */
[----:B------:R-:W-:-:S02]  /*432b0*/  IMAD.MOV.U32 R3, RZ, RZ, R6 ;  /* 0x000000ffff037224 */ /* 0x000fc400078e0006 */
[----:B------:R-:W-:-:S15]  /*432c0*/  IMAD.MOV.U32 R0, RZ, RZ, R7 ;  /* 0x000000ffff007224 */ /* 0x000fde00078e0007 */
[----:B------:R-:W-:Y:S04]  /*432d0*/  STL.64 [R1+0x880], R20 ;  /* 0x0008801401007387 */ /* 0x000fe80000100a00 */
[----:B------:R0:W-:Y:S04]  /*432e0*/  STL.64 [R1+0x888], R22 ;  /* 0x0008881601007387 */ /* 0x0001e80000100a00 */
[----:B0-----:R-:W3:Y:S04]  /*432f0*/  LDL.LU.64 R22, [R1+0x2678] ;  /* 0x0026780001167983 */ /* 0x001ee80000300a00 */
[----:B------:R-:W4:Y:S02]  /*43300*/  LDL.LU.64 R6, [R1+0x2670] ;  /* 0x0026700001067983 */ /* 0x000f240000300a00 */
[----:B----4-:R-:W-:Y:S02]  /*43310*/  HMMA.16816.F32 R16, R16, R6, R8 ;  /* 0x000000061010723c */ /* 0x010fe40000001808 */
[----:B------:R-:W4:Y:S04]  /*43320*/  LDL.LU.64 R10, [R1+0x2668] ;  /* 0x00266800010a7983 */ /* 0x000f280000300a00 */
[----:B------:R-:W4:Y:S04]  /*43330*/  LDL.LU.64 R8, [R1+0x2660] ;  /* 0x0026600001087983 */ /* 0x000f280000300a00 */
[----:B------:R-:W3:Y:S04]  /*43340*/  LDL.LU.64 R6, [R1+0x2658] ;  /* 0x0026580001067983 */ /* 0x000ee80000300a00 */
[----:B------:R-:W3:Y:S09]  /*43350*/  LDL.LU.64 R4, [R1+0x2650] ;  /* 0x0026500001047983 */ /* 0x000ef20000300a00 */
[----:B------:R-:W-:Y:S04]  /*43360*/  STL.64 [R1+0x3f0], R16 ;  /* 0x0003f01001007387 */ /* 0x000fe80000100a00 */
[----:B------:R-:W-:Y:S04]  /*43370*/  STL.64 [R1+0x3f8], R18 ;  /* 0x0003f81201007387 */ /* 0x000fe80000100a00 */
[----:B------:R-:W0:Y:S04]  /*43380*/  LDSM.16.MT88.4 R16, [R2+UR4+0xc280] ;  /* 0x00c280040210783b */ /* 0x000e280008004200 */
[----:B0-----:R0:W-:Y:S04]  /*43390*/  STL.64 [R1+0x24e0], R18 ;  /* 0x0024e01201007387 */ /* 0x0011e80000100a00 */
[----:B------:R-:W-:Y:S04]  /*433a0*/  STL.64 [R1+0x24d8], R16 ;  /* 0x0024d81001007387 */ /* 0x000fe80000100a00 */
[----:B0-----:R-:W2:Y:S01]  /*433b0*/  LDL.64 R18, [R1+0x28] ;  /* 0x0000280001127983 */ /* 0x001ea20000100a00 */
[----:B---3--:R-:W-:Y:S03]  /*433c0*/  HMMA.16816.F32 R20, R4, R22, R24 ;  /* 0x000000160414723c */ /* 0x008fe60000001818 */
[----:B------:R-:W2:-:S15]  /*433d0*/  LDL.LU.64 R26, [R1+0x2648] ;  /* 0x00264800011a7983 */ /* 0x000e9e0000300a00 */
[----:B------:R-:W-:-:S05]  /*433e0*/  NOP ;  /* 0x0000000000007918 */ /* 0x000fca0000000000 */
[----:B------:R-:W-:Y:S04]  /*433f0*/  STL.64 [R1+0xd20], R20 ;  /* 0x000d201401007387 */ /* 0x000fe80000100a00 */
[----:B------:R0:W-:Y:S04]  /*43400*/  STL.64 [R1+0xd28], R22 ;  /* 0x000d281601007387 */ /* 0x0001e80000100a00 */
[----:B0-----:R-:W4:Y:S02]  /*43410*/  LDL.LU.64 R22, [R1+0x2640] ;  /* 0x0026400001167983 */ /* 0x001f240000300a00 */
[----:B----4-:R-:W-:-:S15]  /*43420*/  HMMA.16816.F32 R8, R4, R22, R8 ;  /* 0x000000160408723c */ /* 0x010fde0000001808 */
[----:B------:R-:W-:-:S08]  /*43430*/  NOP ;  /* 0x0000000000007918 */ /* 0x000fd00000000000 */
[----:B------:R0:W-:Y:S02]  /*43440*/  STL.64 [R1+0xc20], R8 ;  /* 0x000c200801007387 */ /* 0x0001e40000100a00 */
[----:B0-----:R-:W-:Y:S02]  /*43450*/  IMAD.MOV.U32 R9, RZ, RZ, R22 ;  /* 0x000000ffff097224 */ /* 0x001fe400078e0016 */
[----:B------:R-:W-:Y:S02]  /*43460*/  IMAD.MOV.U32 R8, RZ, RZ, R23 ;  /* 0x000000ffff087224 */ /* 0x000fe400078e0017 */
[----:B------:R-:W0:Y:S01]  /*43470*/  LDSM.16.MT88.4 R20, [R2+UR4+0xc300] ;  /* 0x00c300040214783b */ /* 0x000e220008004200 */
[C---:B--2---:R-:W-:Y:S03]  /*43480*/  HMMA.16816.F32 R24, R4.reuse, R26, R12 ;  /* 0x0000001a0418723c */ /* 0x044fe6000000180c */
[----:B------:R-:W-:Y:S04]  /*43490*/  STL.64 [R1+0xc28], R10 ;  /* 0x000c280a01007387 */ /* 0x000fe80000100a00 */
[----:B0-----:R-:W-:Y:S04]  /*434a0*/  STL.64 [R1+0x2470], R22 ;  /* 0x0024701601007387 */ /* 0x001fe80000100a00 */
[----:B------:R-:W-:Y:S04]  /*434b0*/  STL.64 [R1+0x2468], R20 ;  /* 0x0024681401007387 */ /* 0x000fe80000100a00 */
[----:B------:R-:W2:Y:S04]  /*434c0*/  LDL.LU.64 R14, [R1+0x2638] ;  /* 0x00263800010e7983 */ /* 0x000ea80000300a00 */
[----:B------:R-:W2:Y:S04]  /*434d0*/  LDL.LU.64 R12, [R1+0x2630] ;  /* 0x00263000010c7983 */ /* 0x000ea80000300a00 */
        /* <DEDUP_REMOVED lines=19> */
[----:B------:R-:W-:Y:S02]  /*43610*/  IMAD.MOV.U32 R0, RZ, RZ, R27 ;  /* 0x000000ffff007224 */ /* 0x000fe400078e001b */
[----:B------:R0:W1:Y:S04]  /*43620*/  LDSM.16.MT88.4 R24, [R2+UR4+0xc380] ;  /* 0x00c380040218783b */ /* 0x0000680008004200 */
[----:B0-----:R-:W3:Y:S04]  /*43630*/  LDL.LU R2, [R1+0x25f8] ;  /* 0x0025f80001027983 */ /* 0x001ee80000300800 */
[----:B-1----:R0:W-:Y:S04]  /*43640*/  STL.64 [R1+0x23e0], R26 ;  /* 0x0023e01a01007387 */ /* 0x0021e80000100a00 */
[----:B------:R-:W-:Y:S04]  /*43650*/  STL.64 [R1+0x23d8], R24 ;  /* 0x0023d81801007387 */ /* 0x000fe80000100a00 */
[----:B0-----:R-:W4:Y:S01]  /*43660*/  LDL.LU.64 R26, [R1+0x8] ;  /* 0x00000800011a7983 */ /* 0x001f220000300a00 */
[----:B--2---:R-:W-:-:S15]  /*43670*/  HMMA.16816.F32 R12, R4, R18, R12 ;  /* 0x00000012040c723c */ /* 0x004fde000000180c */
[----:B------:R-:W-:-:S08]  /*43680*/  NOP ;  /* 0x0000000000007918 */ /* 0x000fd00000000000 */
[----:B------:R-:W-:Y:S04]  /*43690*/  STL.64 [R1+0x870], R12 ;  /* 0x0008700c01007387 */ /* 0x000fe80000100a00 */
[----:B------:R0:W-:Y:S04]  /*436a0*/  STL.64 [R1+0x878], R14 ;  /* 0x0008780e01007387 */ /* 0x0001e80000100a00 */
[----:B0-----:R-:W2:Y:S04]  /*436b0*/  LDL.LU.64 R14, [R1+0x25f0] ;  /* 0x0025f000010e7983 */ /* 0x001ea80000300a00 */
[----:B------:R-:W2:Y:S01]  /*436c0*/  LDL.LU.64 R12, [R1+0x25e8] ;  /* 0x0025e800010c7983 */ /* 0x000ea20000300a00 */
[----:B------:R-:W-:-:S02]  /*436d0*/  IMAD.MOV.U32 R11, RZ, RZ, R18 ;  /* 0x000000ffff0b7224 */ /* 0x000fc400078e0012 */
[----:B------:R-:W-:Y:S01]  /*436e0*/  IMAD.MOV.U32 R10, RZ, RZ, R19 ;  /* 0x000000ffff0a7224 */ /* 0x000fe200078e0013 */
[----:B------:R0:W-:Y:S01]  /*436f0*/  STL.64 [R1+0x2560], R22 ;  /* 0x0025601601007387 */ /* 0x0001e20000100a00 */
[----:B--2---:R-:W-:Y:S03]  /*43700*/  HMMA.16816.F32 R16, R4, R22, R12 ;  /* 0x000000160410723c */ /* 0x004fe6000000180c */
[----:B------:R-:W2:Y:S04]  /*43710*/  LDL.LU R12, [R1+0x620] ;  /* 0x00062000010c7983 */ /* 0x000ea80000300800 */
[----:B0-----:R-:W-:Y:S02]  /*43720*/  IMAD.MOV.U32 R22, RZ, RZ, R11 ;  /* 0x000000ffff167224 */ /* 0x001fe400078e000b */
[----:B------:R-:W-:-:S14]  /*43730*/  IMAD.MOV.U32 R23, RZ, RZ, R10 ;  /* 0x000000ffff177224 */ /* 0x000fdc00078e000a */
[----:B------:R-:W-:Y:S04]  /*43740*/  STL.64 [R1+0x860], R16 ;  /* 0x0008601001007387 */ /* 0x000fe80000100a00 */
[----:B------:R-:W-:Y:S04]  /*43750*/  STL.64 [R1+0x868], R18 ;  /* 0x0008681201007387 */ /* 0x000fe80000100a00 */
[----:B------:R-:W2:Y:S04]  /*43760*/  LDL.LU R13, [R1+0x624] ;  /* 0x00062400010d7983 */ /* 0x000ea80000300800 */
[----:B------:R-:W3:Y:S04]  /*43770*/  LDL.LU R14, [R1+0x628] ;  /* 0x00062800010e7983 */ /* 0x000ee80000300800 */
[----:B------:R-:W3:Y:S04]  /*43780*/  LDL.LU R15, [R1+0x62c] ;  /* 0x00062c00010f7983 */ /* 0x000ee80000300800 */
[----:B------:R0:W-:Y:S04]  /*43790*/  STL.64 [R1+0x2578], R22 ;  /* 0x0025781601007387 */ /* 0x0001e80000100a00 */
[----:B------:R-:W4:Y:S04]  /*437a0*/  LDL.LU R20, [R1+0x7c0] ;  /* 0x0007c00001147983 */ /* 0x000f280000300800 */
[----:B------:R-:W4:Y:S04]  /*437b0*/  LDL.LU R21, [R1+0x7c4] ;  /* 0x0007c40001157983 */ /* 0x000f280000300800 */
[----:B0-----:R-:W2:Y:S04]  /*437c0*/  LDL.LU R22, [R1+0x7c8] ;  /* 0x0007c80001167983 */ /* 0x001ea80000300800 */
[----:B------:R-:W2:Y:S04]  /*437d0*/  LDL.LU R23, [R1+0x7cc] ;  /* 0x0007cc0001177983 */ /* 0x000ea80000300800 */
[----:B--2---:R0:W-:Y:S04]  /*437e0*/  STL.64 [R1+0x2588], R22 ;  /* 0x0025881601007387 */ /* 0x0041e80000100a00 */
[----:B----4-:R-:W-:Y:S04]  /*437f0*/  STL.64 [R1+0x2580], R20 ;  /* 0x0025801401007387 */ /* 0x010fe80000100a00 */
[----:B0-----:R-:W2:Y:S04]  /*43800*/  LDL.64 R22, [R1+0x48] ;  /* 0x0000480001167983 */ /* 0x001ea80000100a00 */
[----:B--2---:R0:W-:Y:S04]  /*43810*/  STL.64 [R1+0x25a0], R22 ;  /* 0x0025a01601007387 */ /* 0x0041e80000100a00 */
[----:B0-----:R-:W2:Y:S04]  /*43820*/  LDL.64 R22, [R1+0x58] ;  /* 0x0000580001167983 */ /* 0x001ea80000100a00 */
[----:B--2---:R0:W-:Y:S02]  /*43830*/  STL.64 [R1+0x25b8], R22 ;  /* 0x0025b81601007387 */ /* 0x0041e40000100a00 */
[----:B0-----:R-:W-:-:S02]  /*43840*/  IMAD.MOV.U32 R22, RZ, RZ, R9 ;  /* 0x000000ffff167224 */ /* 0x001fc400078e0009 */
[----:B------:R-:W-:-:S05]  /*43850*/  IMAD.MOV.U32 R23, RZ, RZ, R8 ;  /* 0x000000ffff177224 */ /* 0x000fca00078e0008 */
[----:B------:R-:W-:Y:S04]  /*43860*/  STL.64 [R1+0x25d0], R22 ;  /* 0x0025d01601007387 */ /* 0x000fe80000100a00 */
        /* <DEDUP_REMOVED lines=40> */
[----:B------:R-:W2:Y:S04]  /*43af0*/  LDL.LU R18, [R1+0x588] ;  /* 0x0005880001127983 */ /* 0x000ea80000300800 */
[----:B------:R-:W2:Y:S01]  /*43b00*/  LDL.LU R19, [R1+0x58c] ;  /* 0x00058c0001137983 */ /* 0x000ea20000300800 */
[----:B----4-:R-:W-:Y:S03]  /*43b10*/  HMMA.16816.F32 R4, R4, R26, R8 ;  /* 0x0000001a0404723c */ /* 0x010fe60000001808 */
[----:B--2---:R0:W-:Y:S04]  /*43b20*/  STL.64 [R1+0x2530], R18 ;  /* 0x0025301201007387 */ /* 0x0041e80000100a00 */
[----:B---3--:R-:W-:Y:S04]  /*43b30*/  STL.64 [R1+0x2528], R16 ;  /* 0x0025281001007387 */ /* 0x008fe80000100a00 */
[----:B0-----:R-:W2:Y:S04]  /*43b40*/  LDL.64 R18, [R1+0x78] ;  /* 0x0000780001127983 */ /* 0x001ea80000100a00 */
[----:B------:R-:W2:Y:S04]  /*43b50*/  LDL.LU.64 R10, [R1+0x25e0] ;  /* 0x0025e000010a7983 */ /* 0x000ea80000300a00 */
[----:B------:R-:W2:Y:S04]  /*43b60*/  LDL.LU.64 R8, [R1+0x25d8] ;  /* 0x0025d80001087983 */ /* 0x000ea80000300a00 */
[----:B------:R-:W-:Y:S04]  /*43b70*/  STL.64 [R1+0x200], R4 ;  /* 0x0002000401007387 */ /* 0x000fe80000100a00 */
[----:B------:R-:W-:Y:S01]  /*43b80*/  STL.64 [R1+0x208], R6 ;  /* 0x0002080601007387 */ /* 0x000fe20000100a00 */
        /* <DEDUP_REMOVED lines=20> */
[----:B------:R-:W-:-:S02]  /*43cd0*/  IMAD.MOV.U32 R6, RZ, RZ, R3 ;  /* 0x000000ffff067224 */ /* 0x000fc400078e0003 */
[----:B------:R-:W-:Y:S01]  /*43ce0*/  IMAD.MOV.U32 R7, RZ, RZ, R0 ;  /* 0x000000ffff077224 */ /* 0x000fe200078e0000 */
[----:B--2---:R-:W-:Y:S06]  /*43cf0*/  HMMA.16816.F32 R12, R8, R22, R12 ;  /* 0x00000016080c723c */ /* 0x004fec000000180c */
[----:B------:R-:W-:Y:S02]  /*43d00*/  IMAD.MOV.U32 R3, RZ, RZ, R22 ;  /* 0x000000ffff037224 */ /* 0x000fe400078e0016 */
[----:B------:R-:W-:-:S15]  /*43d10*/  IMAD.MOV.U32 R0, RZ, RZ, R23 ;  /* 0x000000ffff007224 */ /* 0x000fde00078e0017 */
[----:B------:R-:W-:Y:S04]  /*43d20*/  STL.64 [R1+0x9e0], R12 ;  /* 0x0009e00c01007387 */ /* 0x000fe80000100a00 */
[----:B------:R0:W-:Y:S04]  /*43d30*/  STL.64 [R1+0x9e8], R14 ;  /* 0x0009e80e01007387 */ /* 0x0001e80000100a00 */
[----:B0-----:R-:W2:Y:S04]  /*43d40*/  LDL.LU.64 R14, [R1+0x2598] ;  /* 0x00259800010e7983 */ /* 0x001ea80000300a00 */
[----:B------:R-:W2:Y:S04]  /*43d50*/  LDL.LU.64 R12, [R1+0x2590] ;  /* 0x00259000010c7983 */ /* 0x000ea80000300a00 */
[----:B------:R-:W3:Y:S04]  /*43d60*/  LDL.LU.64 R22, [R1+0x2588] ;  /* 0x0025880001167983 */ /* 0x000ee80000300a00 */
[----:B------:R-:W3:Y:S02]  /*43d70*/  LDL.LU.64 R20, [R1+0x2580] ;  /* 0x0025800001147983 */ /* 0x000ee40000300a00 */
[----:B---3--:R-:W-:Y:S02]  /*43d80*/  HMMA.16816.F32 R4, R8, R6, R20 ;  /* 0x000000060804723c */ /* 0x008fe40000001814 */
[----:B------:R-:W2:-:S15]  /*43d90*/  LDL.LU.64 R22, [R1+0x2578] ;  /* 0x0025780001167983 */ /* 0x000e9e0000300a00 */
[----:B------:R-:W-:-:S06]  /*43da0*/  NOP ;  /* 0x0000000000007918 */ /* 0x000fcc0000000000 */
[----:B------:R0:W-:Y:S04]  /*43db0*/  STL.64 [R1+0x8e0], R4 ;  /* 0x0008e00401007387 */ /* 0x0001e80000100a00 */
[----:B------:R1:W-:Y:S04]  /*43dc0*/  STL.64 [R1+0x8e8], R6 ;  /* 0x0008e80601007387 */ /* 0x0003e80000100a00 */
[----:B0-----:R-:W3:Y:S04]  /*43dd0*/  LDL.LU R4, [R1+0x250] ;  /* 0x0002500001047983 */ /* 0x001ee80000300800 */
[----:B------:R-:W3:Y:S04]  /*43de0*/  LDL.LU R5, [R1+0x254] ;  /* 0x0002540001057983 */ /* 0x000ee80000300800 */
[----:B-1----:R-:W4:Y:S04]  /*43df0*/  LDL.LU R6, [R1+0x258] ;  /* 0x0002580001067983 */ /* 0x002f280000300800 */
[----:B------:R-:W4:Y:S01]  /*43e00*/  LDL.LU R7, [R1+0x25c] ;  /* 0x00025c0001077983 */ /* 0x000f220000300800 */
[----:B--2---:R-:W-:Y:S03]  /*43e10*/  HMMA.16816.F32 R20, R8, R22, R12 ;  /* 0x000000160814723c */ /* 0x004fe6000000180c */
[----:B----4-:R0:W-:Y:S04]  /*43e20*/  STL.64 [R1+0x2498], R6 ;  /* 0x0024980601007387 */ /* 0x0101e80000100a00 */
[----:B---3--:R1:W-:Y:S01]  /*43e30*/  STL.64 [R1+0x2490], R4 ;  /* 0x0024900401007387 */ /* 0x0083e20000100a00 */
[----:B0-----:R-:W-:-:S02]  /*43e40*/  IMAD.MOV.U32 R6, RZ, RZ, R17 ;  /* 0x000000ffff067224 */ /* 0x001fc400078e0011 */
[----:B------:R-:W-:-:S05]  /*43e50*/  IMAD.MOV.U32 R7, RZ, RZ, R16 ;  /* 0x000000ffff077224 */ /* 0x000fca00078e0010 */
[----:B------:R0:W-:Y:S04]  /*43e60*/  STL.64 [R1+0x2538], R6 ;  /* 0x0025380601007387 */ /* 0x0001e80000100a00 */
[----:B-1----:R-:W2:Y:S04]  /*43e70*/  LDL.LU R4, [R1+0x5a0] ;  /* 0x0005a00001047983 */ /* 0x002ea80000300800 */
[----:B------:R-:W2:Y:S04]  /*43e80*/  LDL.LU R5, [R1+0x5a4] ;  /* 0x0005a40001057983 */ /* 0x000ea80000300800 */
[----:B0-----:R-:W2:Y:S04]  /*43e90*/  LDL.LU R6, [R1+0x5a8] ;  /* 0x0005a80001067983 */ /* 0x001ea80000300800 */
[----:B------:R-:W2:Y:S04]  /*43ea0*/  LDL.LU R7, [R1+0x5ac] ;  /* 0x0005ac0001077983 */ /* 0x000ea80000300800 */
        /* <DEDUP_REMOVED lines=12> */
[----:B0-----:R-:W4:Y:S01]  /*43f70*/  LDL.64 R22, [R1+0x68] ;  /* 0x0000680001167983 */ /* 0x001f220000100a00 */
[----:B---3--:R-:W-:Y:S03]  /*43f80*/  HMMA.16816.F32 R8, R8, R26, R12 ;  /* 0x0000001a0808723c */ /* 0x008fe6000000180c */
[----:B------:R-:W2:Y:S04]  /*43f90*/  LDL.LU.64 R14, [R1+0x2548] ;  /* 0x00254800010e7983 */ /* 0x000ea80000300a00 */
[----:B------:R-:W2:Y:S04]  /*43fa0*/  LDL.LU.64 R12, [R1+0x2540] ;  /* 0x00254000010c7983 */ /* 0x000ea80000300a00 */
[----:B------:R0:W-:Y:S04]  /*43fb0*/  STL.64 [R1+0x24e8], R26 ;  /* 0x0024e81a01007387 */ /* 0x0001e80000100a00 */
[----:B------:R-:W4:Y:S08]  /*43fc0*/  LDL.LU R24, [R1+0x590] ;  /* 0x0005900001187983 */ /* 0x000f300000300800 */
[----:B------:R-:W-:Y:S04]  /*43fd0*/  STL.64 [R1+0x1f0], R8 ;  /* 0x0001f00801007387 */ /* 0x000fe80000100a00 */
[----:B------:R1:W-:Y:S04]  /*43fe0*/  STL.64 [R1+0x1f8], R10 ;  /* 0x0001f80a01007387 */ /* 0x0003e80000100a00 */
[----:B------:R-:W4:Y:S04]  /*43ff0*/  LDL.LU R25, [R1+0x594] ;  /* 0x0005940001197983 */ /* 0x000f280000300800 */
[----:B0-----:R-:W4:Y:S04]  /*44000*/  LDL.LU R26, [R1+0x598] ;  /* 0x00059800011a7983 */ /* 0x001f280000300800 */
[----:B------:R-:W4:Y:S04]  /*44010*/  LDL.LU R27, [R1+0x59c] ;  /* 0x00059c00011b7983 */ /* 0x000f280000300800 */
[----:B-1----:R-:W3:Y:S01]  /*44020*/  LDL.LU.64 R10, [R1+0x38] ;  /* 0x00003800010a7983 */ /* 0x002ee20000300a00 */
        /* <DEDUP_REMOVED lines=10> */
[----:B------:R-:W2:Y:S04]  /*440d0*/  LDL.LU.64 R18, [R1+0x2530] ;  /* 0x0025300001127983 */ /* 0x000ea80000300a00 */
[----:B------:R-:W2:Y:S01]  /*440e0*/  LDL.LU.64 R16, [R1+0x2528] ;  /* 0x0025280001107983 */ /* 0x000ea20000300a00 */
[----:B----4-:R-:W-:Y:S06]  /*440f0*/  HMMA.16816.F32 R24, R12, R22, R24 ;  /* 0x000000160c18723c */ /* 0x010fec0000001818 */
[----:B------:R-:W-:-:S02]  /*44100*/  IMAD.MOV.U32 R5, RZ, RZ, R22 ;  /* 0x000000ffff057224 */ /* 0x000fc400078e0016 */
[----:B------:R-:W-:-:S15]  /*44110*/  IMAD.MOV.U32 R4, RZ, RZ, R23 ;  /* 0x000000ffff047224 */ /* 0x000fde00078e0017 */
[----:B------:R-:W-:Y:S04]  /*44120*/  STL.64 [R1+0xbf0], R24 ;  /* 0x000bf01801007387 */ /* 0x000fe80000100a00 */
[----:B------:R-:W-:Y:S01]  /*44130*/  STL.64 [R1+0xbf8], R26 ;  /* 0x000bf81a01007387 */ /* 0x000fe20000100a00 */
[----:B--2---:R-:W-:Y:S06]  /*44140*/  HMMA.16816.F32 R16, R12, R6, R16 ;  /* 0x000000060c10723c */ /* 0x004fec0000001810 */
[----:B------:R-:W-:-:S15]  /*44150*/  STL.64 [R1+0x24a8], R6 ;  /* 0x0024a80601007387 */ /* 0x000fde0000100a00 */
[----:B------:R-:W-:-:S02]  /*44160*/  NOP ;  /* 0x0000000000007918 */ /* 0x000fc40000000000 */
[----:B------:R-:W-:Y:S04]  /*44170*/  STL.64 [R1+0xab0], R16 ;  /* 0x000ab01001007387 */ /* 0x000fe80000100a00 */
[----:B------:R-:W-:Y:S04]  /*44180*/  STL.64 [R1+0xab8], R18 ;  /* 0x000ab81201007387 */ /* 0x000fe80000100a00 */
[----:B------:R-:W2:Y:S04]  /*44190*/  LDL.LU.64 R22, [R1+0x28] ;  /* 0x0000280001167983 */ /* 0x000ea80000300a00 */
[----:B--2---:R0:W-:Y:S04]  /*441a0*/  STL.64 [R1+0x2508], R22 ;  /* 0x0025081601007387 */ /* 0x0041e80000100a00 */
        /* <DEDUP_REMOVED lines=23> */
[----:B------:R-:W-:Y:S04]  /*44320*/  STL.64 [R1+0x24c0], R6 ;  /* 0x0024c00601007387 */ /* 0x000fe80000100a00 */
[----:B------:R-:W3:Y:S04]  /*44330*/  LDL.LU R16, [R1+0x290] ;  /* 0x0002900001107983 */ /* 0x000ee80000300800 */
[----:B------:R-:W3:Y:S04]  /*44340*/  LDL.LU R17, [R1+0x294] ;  /* 0x0002940001117983 */ /* 0x000ee80000300800 */
[----:B------:R-:W3:Y:S04]  /*44350*/  LDL.LU R18, [R1+0x298] ;  /* 0x0002980001127983 */ /* 0x000ee80000300800 */
        /* <DEDUP_REMOVED lines=10> */
[----:B0-----:R-:W2:Y:S04]  /*44400*/  LDL.LU.64 R22, [R1+0x2508] ;  /* 0x0025080001167983 */ /* 0x001ea80000300a00 */
[----:B------:R0:W-:Y:S04]  /*44410*/  STL.64 [R1+0x2488], R10 ;  /* 0x0024880a01007387 */ /* 0x0001e80000100a00 */
[----:B0-----:R-:W4:Y:S04]  /*44420*/  LDL.LU.64 R10, [R1+0x48] ;  /* 0x00004800010a7983 */ /* 0x001f280000300a00 */
[----:B----4-:R0:W-:Y:S04]  /*44430*/  STL.64 [R1+0x24a0], R10 ;  /* 0x0024a00a01007387 */ /* 0x0101e80000100a00 */
        /* <DEDUP_REMOVED lines=11> */
[----:B------:R-:W-:-:S02]  /*444f0*/  IMAD.MOV.U32 R6, RZ, RZ, R3 ;  /* 0x000000ffff067224 */ /* 0x000fc400078e0003 */
[----:B------:R-:W-:Y:S02]  /*44500*/  IMAD.MOV.U32 R7, RZ, RZ, R0 ;  /* 0x000000ffff077224 */ /* 0x000fe400078e0000 */
[----:B------:R-:W-:Y:S02]  /*44510*/  IMAD.MOV.U32 R3, RZ, RZ, R22 ;  /* 0x000000ffff037224 */ /* 0x000fe400078e0016 */
        /* <DEDUP_REMOVED lines=22> */
[----:B---3--:R-:W-:Y:S03]  /*44680*/  HMMA.16816.F32 R12, R12, R26, R16 ;  /* 0x0000001a0c0c723c */ /* 0x008fe60000001810 */
[----:B------:R-:W2:Y:S04]  /*44690*/  LDL.LU.64 R18, [R1+0x24e0] ;  /* 0x0024e00001127983 */ /* 0x000ea80000300a00 */
[----:B------:R-:W2:Y:S04]  /*446a0*/  LDL.LU.64 R16, [R1+0x24d8] ;  /* 0x0024d80001107983 */ /* 0x000ea80000300a00 */
[----:B------:R0:W-:Y:S04]  /*446b0*/  STL.64 [R1+0x2478], R26 ;  /* 0x0024781a01007387 */ /* 0x0001e80000100a00 */
[----:B------:R-:W3:Y:S08]  /*446c0*/  LDL.LU R24, [R1+0x230] ;  /* 0x0002300001187983 */ /* 0x000ef00000300800 */
[----:B------:R-:W-:Y:S04]  /*446d0*/  STL.64 [R1+0x780], R12 ;  /* 0x0007800c01007387 */ /* 0x000fe80000100a00 */
[----:B------:R-:W-:Y:S04]  /*446e0*/  STL.64 [R1+0x788], R14 ;  /* 0x0007880e01007387 */ /* 0x000fe80000100a00 */
[----:B------:R-:W3:Y:S04]  /*446f0*/  LDL.LU R25, [R1+0x234] ;  /* 0x0002340001197983 */ /* 0x000ee80000300800 */
[----:B0-----:R-:W3:Y:S04]  /*44700*/  LDL.LU R26, [R1+0x238] ;  /* 0x00023800011a7983 */ /* 0x001ee80000300800 */
[----:B------:R-:W3:Y:S01]  /*44710*/  LDL.LU R27, [R1+0x23c] ;  /* 0x00023c00011b7983 */ /* 0x000ee20000300800 */
        /* <DEDUP_REMOVED lines=35> */
[----:B------:R-:W4:Y:S01]  /*44950*/  LDL.LU.64 R12, [R1+0xbb8] ;  /* 0x000bb800010c7983 */ /* 0x000f220000300a00 */
[----:B---3--:R-:W-:Y:S03]  /*44960*/  HMMA.16816.F32 R24, R16, R14, R24 ;  /* 0x0000000e1018723c */ /* 0x008fe60000001818 */
[----:B------:R-:W3:Y:S04]  /*44970*/  LDL.LU.64 R8, [R1+0xbb0] ;  /* 0x000bb00001087983 */ /* 0x000ee80000300a00 */
[----:B------:R-:W-:Y:S01]  /*44980*/  STL.64 [R1+0x2420], R14 ;  /* 0x0024200e01007387 */ /* 0x000fe20000100a00 */
[----:B------:R-:W-:-:S02]  /*44990*/  IMAD.MOV.U32 R0, RZ, RZ, R10 ;  /* 0x000000ffff007224 */ /* 0x000fc400078e000a */
[----:B------:R-:W-:Y:S01]  /*449a0*/  IMAD.MOV.U32 R3, RZ, RZ, R11 ;  /* 0x000000ffff037224 */ /* 0x000fe200078e000b */
[----:B----4-:R0:W-:-:S12]  /*449b0*/  STL.64 [R1+0x2418], R12 ;  /* 0x0024180c01007387 */ /* 0x0101d80000100a00 */
[----:B------:R1:W-:Y:S04]  /*449c0*/  STL.64 [R1+0x7d0], R24 ;  /* 0x0007d01801007387 */ /* 0x0003e80000100a00 */
[----:B------:R4:W-:Y:S04]  /*449d0*/  STL.64 [R1+0x7d8], R26 ;  /* 0x0007d81a01007387 */ /* 0x0009e80000100a00 */
[----:B0-----:R-:W2:Y:S04]  /*449e0*/  LDL.LU R12, [R1+0x180] ;  /* 0x00018000010c7983 */ /* 0x001ea80000300800 */
[----:B------:R-:W2:Y:S04]  /*449f0*/  LDL.LU R13, [R1+0x184] ;  /* 0x00018400010d7983 */ /* 0x000ea80000300800 */
[----:B------:R-:W2:Y:S04]  /*44a00*/  LDL.LU R14, [R1+0x188] ;  /* 0x00018800010e7983 */ /* 0x000ea80000300800 */
[----:B------:R-:W2:Y:S04]  /*44a10*/  LDL.LU R15, [R1+0x18c] ;  /* 0x00018c00010f7983 */ /* 0x000ea80000300800 */
[----:B-1----:R-:W2:Y:S04]  /*44a20*/  LDL.LU R24, [R1+0x220] ;  /* 0x0002200001187983 */ /* 0x002ea80000300800 */
[----:B------:R-:W2:Y:S04]  /*44a30*/  LDL.LU R25, [R1+0x224] ;  /* 0x0002240001197983 */ /* 0x000ea80000300800 */
[----:B----4-:R-:W2:Y:S04]  /*44a40*/  LDL.LU R26, [R1+0x228] ;  /* 0x00022800011a7983 */ /* 0x010ea80000300800 */
[----:B------:R-:W2:Y:S04]  /*44a50*/  LDL.LU R27, [R1+0x22c] ;  /* 0x00022c00011b7983 */ /* 0x000ea80000300800 */
[----:B------:R-:W4:Y:S04]  /*44a60*/  LDL.LU.64 R10, [R1+0xba8] ;  /* 0x000ba800010a7983 */ /* 0x000f280000300a00 */
        /* <DEDUP_REMOVED lines=13> */
[----:B---3--:R1:W-:Y:S01]  /*44b40*/  STL.64 [R1+0x2378], R8 ;  /* 0x0023780801007387 */ /* 0x0083e20000100a00 */
[----:B0-----:R-:W-:-:S02]  /*44b50*/  IMAD.MOV.U32 R10, RZ, RZ, R5 ;  /* 0x000000ffff0a7224 */ /* 0x001fc400078e0005 */
[----:B------:R-:W-:Y:S02]  /*44b60*/  IMAD.MOV.U32 R11, RZ, RZ, R4 ;  /* 0x000000ffff0b7224 */ /* 0x000fe400078e0004 */
[----:B------:R-:W3:Y:S04]  /*44b70*/  LDL.LU R4, [R1+0x170] ;  /* 0x0001700001047983 */ /* 0x000ee80000300800 */
[----:B------:R-:W3:Y:S04]  /*44b80*/  LDL.LU R5, [R1+0x174] ;  /* 0x0001740001057983 */ /* 0x000ee80000300800 */
[----:B------:R-:W3:Y:S04]  /*44b90*/  LDL.LU R6, [R1+0x178] ;  /* 0x0001780001067983 */ /* 0x000ee80000300800 */
[----:B------:R-:W3:Y:S04]  /*44ba0*/  LDL.LU R7, [R1+0x17c] ;  /* 0x00017c0001077983 */ /* 0x000ee80000300800 */
[----:B------:R0:W-:Y:S04]  /*44bb0*/  STL.64 [R1+0x2438], R10 ;  /* 0x0024380a01007387 */ /* 0x0001e80000100a00 */
[----:B-1----:R-:W4:Y:S04]  /*44bc0*/  LDL.LU R8, [R1+0x150] ;  /* 0x0001500001087983 */ /* 0x002f280000300800 */
[----:B------:R-:W4:Y:S04]  /*44bd0*/  LDL.LU R9, [R1+0x154] ;  /* 0x0001540001097983 */ /* 0x000f280000300800 */
[----:B0-----:R-:W2:Y:S04]  /*44be0*/  LDL.LU R10, [R1+0x158] ;  /* 0x00015800010a7983 */ /* 0x001ea80000300800 */
[----:B------:R-:W2:Y:S04]  /*44bf0*/  LDL.LU R11, [R1+0x15c] ;  /* 0x00015c00010b7983 */ /* 0x000ea80000300800 */
[----:B--2---:R0:W-:Y:S04]  /*44c00*/  STL.64 [R1+0x2448], R10 ;  /* 0x0024480a01007387 */ /* 0x0041e80000100a00 */
[----:B----4-:R-:W-:Y:S04]  /*44c10*/  STL.64 [R1+0x2440], R8 ;  /* 0x0024400801007387 */ /* 0x010fe80000100a00 */
[----:B0-----:R-:W2:Y:S01]  /*44c20*/  LDL.LU.64 R10, [R1+0x68] ;  /* 0x00006800010a7983 */ /* 0x001ea20000300a00 */
[----:B------:R-:W-:Y:S03]  /*44c30*/  HMMA.16816.F32 R20, R16, R22, R24 ;  /* 0x000000161014723c */ /* 0x000fe60000001818 */
[----:B--2---:R0:W-:Y:S04]  /*44c40*/  STL.64 [R1+0x2458], R10 ;  /* 0x0024580a01007387 */ /* 0x0041e80000100a00 */
[----:B0-----:R-:W3:Y:S04]  /*44c50*/  LDL.LU.64 R10, [R1+0x78] ;  /* 0x00007800010a7983 */ /* 0x001ee80000300a00 */
[----:B------:R-:W2:-:S12]  /*44c60*/  LDL.LU.64 R26, [R1+0x2478] ;  /* 0x00247800011a7983 */ /* 0x000e980000300a00 */
[----:B------:R-:W-:Y:S04]  /*44c70*/  STL.64 [R1+0x7c0], R20 ;  /* 0x0007c01401007387 */ /* 0x000fe80000100a00 */
[----:B------:R0:W-:Y:S04]  /*44c80*/  STL.64 [R1+0x7c8], R22 ;  /* 0x0007c81601007387 */ /* 0x0001e80000100a00 */
[----:B0-----:R-:W3:Y:S04]  /*44c90*/  LDL.LU.64 R22, [R1+0x2470] ;  /* 0x0024700001167983 */ /* 0x001ee80000300a00 */
[----:B------:R-:W3:Y:S01]  /*44ca0*/  LDL.LU.64 R20, [R1+0x2468] ;  /* 0x0024680001147983 */ /* 0x000ee20000300a00 */
[----:B--2---:R-:W-:Y:S03]  /*44cb0*/  HMMA.16816.F32 R16, R16, R26, R12 ;  /* 0x0000001a1010723c */ /* 0x004fe6000000180c */
[----:B------:R-:W2:-:S15]  /*44cc0*/  LDL.LU R12, [R1+0x130] ;  /* 0x00013000010c7983 */ /* 0x000e9e0000300800 */
[----:B------:R-:W-:-:S05]  /*44cd0*/  NOP ;  /* 0x0000000000007918 */ /* 0x000fca0000000000 */
[----:B------:R-:W-:Y:S04]  /*44ce0*/  STL.64 [R1+0x770], R16 ;  /* 0x0007701001007387 */ /* 0x000fe80000100a00 */
[----:B------:R-:W-:Y:S04]  /*44cf0*/  STL.64 [R1+0x778], R18 ;  /* 0x0007781201007387 */ /* 0x000fe80000100a00 */
[----:B------:R-:W2:Y:S04]  /*44d00*/  LDL.LU R13, [R1+0x134] ;  /* 0x00013400010d7983 */ /* 0x000ea80000300800 */
[----:B------:R-:W4:Y:S04]  /*44d10*/  LDL.LU R14, [R1+0x138] ;  /* 0x00013800010e7983 */ /* 0x000f280000300800 */
[----:B------:R-:W4:Y:S01]  /*44d20*/  LDL.LU R15, [R1+0x13c] ;  /* 0x00013c00010f7983 */ /* 0x000f220000300800 */
[----:B---3--:R-:W-:Y:S03]  /*44d30*/  HMMA.16816.F32 R4, R20, R10, R4 ;  /* 0x0000000a1404723c */ /* 0x008fe60000001804 */
[----:B----4-:R0:W-:Y:S04]  /*44d40*/  STL.64 [R1+0x2430], R14 ;  /* 0x0024300e01007387 */ /* 0x0101e80000100a00 */
[----:B--2---:R1:W-:Y:S04]  /*44d50*/  STL.64 [R1+0x2428], R12 ;  /* 0x0024280c01007387 */ /* 0x0043e80000100a00 */
[----:B0-----:R-:W2:Y:S01]  /*44d60*/  LDL.LU.64 R14, [R1+0x58] ;  /* 0x00005800010e7983 */ /* 0x001ea20000300a00 */
[----:B------:R-:W-:-:S02]  /*44d70*/  IMAD.MOV.U32 R18, RZ, RZ, R0 ;  /* 0x000000ffff127224 */ /* 0x000fc400078e0000 */
[----:B------:R-:W-:Y:S01]  /*44d80*/  IMAD.MOV.U32 R19, RZ, RZ, R3 ;  /* 0x000000ffff137224 */ /* 0x000fe200078e0003 */
[----:B--2---:R0:W-:Y:S04]  /*44d90*/  STL.64 [R1+0x2450], R14 ;  /* 0x0024500e01007387 */ /* 0x0041e80000100a00 */
[----:B-1----:R-:W2:Y:S04]  /*44da0*/  LDL.LU R12, [R1+0x160] ;  /* 0x00016000010c7983 */ /* 0x002ea80000300800 */
[----:B------:R-:W2:Y:S04]  /*44db0*/  LDL.LU R13, [R1+0x164] ;  /* 0x00016400010d7983 */ /* 0x000ea80000300800 */
[----:B0-----:R-:W2:Y:S04]  /*44dc0*/  LDL.LU R14, [R1+0x168] ;  /* 0x00016800010e7983 */ /* 0x001ea80000300800 */
[----:B------:R-:W2:Y:S04]  /*44dd0*/  LDL.LU R15, [R1+0x16c] ;  /* 0x00016c00010f7983 */ /* 0x000ea80000300800 */
[----:B------:R0:W-:Y:S04]  /*44de0*/  STL.64 [R1+0x23f0], R26 ;  /* 0x0023f01a01007387 */ /* 0x0001e80000100a00 */
[----:B------:R-:W3:Y:S04]  /*44df0*/  LDL.LU R24, [R1+0x140] ;  /* 0x0001400001187983 */ /* 0x000ee80000300800 */
[----:B------:R-:W3:Y:S04]  /*44e00*/  LDL.LU R25, [R1+0x144] ;  /* 0x0001440001197983 */ /* 0x000ee80000300800 */
[----:B0-----:R-:W3:Y:S04]  /*44e10*/  LDL.LU R26, [R1+0x148] ;  /* 0x00014800011a7983 */ /* 0x001ee80000300800 */
[----:B------:R-:W3:Y:S04]  /*44e20*/  LDL.LU R27, [R1+0x14c] ;  /* 0x00014c00011b7983 */ /* 0x000ee80000300800 */
[----:B------:R-:W4:Y:S04]  /*44e30*/  LDL.LU R0, [R1+0x2464] ;  /* 0x0024640001007983 */ /* 0x000f280000300800 */
[----:B------:R-:W4:Y:S04]  /*44e40*/  LDL.LU R3, [R1+0x2460] ;  /* 0x0024600001037983 */ /* 0x000f280000300800 */
[----:B------:R0:W-:Y:S04]  /*44e50*/  STL.64 [R1+0xca0], R4 ;  /* 0x000ca00401007387 */ /* 0x0001e80000100a00 */
[----:B------:R1:W-:Y:S01]  /*44e60*/  STL.64 [R1+0xca8], R6 ;  /* 0x000ca80601007387 */ /* 0x0003e20000100a00 */
[----:B0-----:R-:W-:-:S02]  /*44e70*/  IMAD.MOV.U32 R5, RZ, RZ, R10 ;  /* 0x000000ffff057224 */ /* 0x001fc400078e000a */
        /* <DEDUP_REMOVED lines=14> */
[----:B0-----:R-:W3:Y:S01]  /*44f60*/  LDL.LU.64 R10, [R1+0x2438] ;  /* 0x00243800010a7983 */ /* 0x001ee20000300a00 */
[----:B------:R-:W-:Y:S02]  /*44f70*/  IMAD.MOV.U32 R9, RZ, RZ, R14 ;  /* 0x000000ffff097224 */ /* 0x000fe400078e000e */
[----:B------:R-:W-:-:S02]  /*44f80*/  IMAD.MOV.U32 R8, RZ, RZ, R15 ;  /* 0x000000ffff087224 */ /* 0x000fc400078e000f */
[----:B------:R-:W2:Y:S04]  /*44f90*/  LDL.LU.64 R14, [R1+0x2430] ;  /* 0x00243000010e7983 */ /* 0x000ea80000300a00 */
[----:B------:R-:W2:Y:S01]  /*44fa0*/  LDL.LU.64 R12, [R1+0x2428] ;  /* 0x00242800010c7983 */ /* 0x000ea20000300a00 */
[----:B---3--:R-:W-:Y:S06]  /*44fb0*/  HMMA.16816.F32 R24, R20, R10, R24 ;  /* 0x0000000a1418723c */ /* 0x008fec0000001818 */
[----:B------:R0:W-:Y:S02]  /*44fc0*/  STL.64 [R1+0x2390], R10 ;  /* 0x0023900a01007387 */ /* 0x0001e40000100a00 */
[----:B0-----:R-:W-:-:S02]  /*44fd0*/  IMAD.MOV.U32 R10, RZ, RZ, R9 ;  /* 0x000000ffff0a7224 */ /* 0x001fc400078e0009 */
[----:B------:R-:W-:-:S13]  /*44fe0*/  IMAD.MOV.U32 R11, RZ, RZ, R8 ;  /* 0x000000ffff0b7224 */ /* 0x000fda00078e0008 */
[----:B------:R-:W-:Y:S04]  /*44ff0*/  STL.64 [R1+0x970], R24 ;  /* 0x0009701801007387 */ /* 0x000fe80000100a00 */
[----:B------:R-:W-:Y:S04]  /*45000*/  STL.64 [R1+0x978], R26 ;  /* 0x0009781a01007387 */ /* 0x000fe80000100a00 */
[----:B------:R0:W-:Y:S02]  /*45010*/  STL.64 [R1+0x23a8], R10 ;  /* 0x0023a80a01007387 */ /* 0x0001e40000100a00 */
[----:B0-----:R-:W-:-:S02]  /*45020*/  IMAD.MOV.U32 R10, RZ, RZ, R7 ;  /* 0x000000ffff0a7224 */ /* 0x001fc400078e0007 */
[----:B------:R-:W-:-:S05]  /*45030*/  IMAD.MOV.U32 R11, RZ, RZ, R6 ;  /* 0x000000ffff0b7224 */ /* 0x000fca00078e0006 */
[----:B------:R0:W-:Y:S02]  /*45040*/  STL.64 [R1+0x23c0], R10 ;  /* 0x0023c00a01007387 */ /* 0x0001e40000100a00 */
[----:B0-----:R-:W-:Y:S02]  /*45050*/  IMAD.MOV.U32 R11, RZ, RZ, R4 ;  /* 0x000000ffff0b7224 */ /* 0x001fe400078e0004 */
        /* <DEDUP_REMOVED lines=21> */
[----:B------:R-:W4:Y:S04]  /*451b0*/  LDL.LU.64 R12, [R1+0x2418] ;  /* 0x00241800010c7983 */ /* 0x000f280000300a00 */
        /* <DEDUP_REMOVED lines=8> */
[----:B------:R-:W2:Y:S01]  /*45240*/  LDL.LU R17, [R1+0xd4] ;  /* 0x0000d40001117983 */ /* 0x000ea20000300800 */
[----:B------:R-:W-:-:S02]  /*45250*/  IMAD.MOV.U32 R18, RZ, RZ, R3 ;  /* 0x000000ffff127224 */ /* 0x000fc400078e0003 */
[----:B------:R-:W-:Y:S01]  /*45260*/  IMAD.MOV.U32 R19, RZ, RZ, R0 ;  /* 0x000000ffff137224 */ /* 0x000fe200078e0000 */
[----:B------:R-:W3:Y:S04]  /*45270*/  LDL.LU R3, [R1+0x2410] ;  /* 0x0024100001037983 */ /* 0x000ee80000300800 */
[----:B------:R-:W4:Y:S04]  /*45280*/  LDL.LU R0, [R1+0x240c] ;  /* 0x00240c0001007983 */ /* 0x000f280000300800 */
[----:B------:R-:W-:Y:S01]  /*45290*/  STL.64 [R1+0x23b8], R18 ;  /* 0x0023b81201007387 */ /* 0x000fe20000100a00 */
[----:B------:R-:W-:Y:S03]  /*452a0*/  HMMA.16816.F32 R4, R20, R14, R4 ;  /* 0x0000000e1404723c */ /* 0x000fe60000001804 */
[----:B--2---:R0:W-:Y:S04]  /*452b0*/  STL.64 [R1+0x23b0], R16 ;  /* 0x0023b01001007387 */ /* 0x0041e80000100a00 */
[----:B0-----:R-:W2:Y:S04]  /*452c0*/  LDL.LU R16, [R1+0xe0] ;  /* 0x0000e00001107983 */ /* 0x001ea80000300800 */
[----:B------:R-:W2:Y:S04]  /*452d0*/  LDL.LU R17, [R1+0xe4] ;  /* 0x0000e40001117983 */ /* 0x000ea80000300800 */
[----:B------:R-:W3:Y:S04]  /*452e0*/  LDL.LU R18, [R1+0xe8] ;  /* 0x0000e80001127983 */ /* 0x000ee80000300800 */
[----:B------:R-:W3:Y:S04]  /*452f0*/  LDL.LU R19, [R1+0xec] ;  /* 0x0000ec0001137983 */ /* 0x000ee80000300800 */
[----:B---3--:R4:W-:Y:S04]  /*45300*/  STL.64 [R1+0x23d0], R18 ;  /* 0x0023d01201007387 */ /* 0x0089e80000100a00 */
[----:B--2---:R0:W-:Y:S01]  /*45310*/  STL.64 [R1+0x23c8], R16 ;  /* 0x0023c81001007387 */ /* 0x0041e20000100a00 */
[----:B----4-:R-:W-:-:S03]  /*45320*/  IMAD.MOV.U32 R18, RZ, RZ, R0 ;  /* 0x000000ffff127224 */ /* 0x010fc600078e0000 */
[----:B0-----:R-:W2:Y:S04]  /*45330*/  LDL.LU R16, [R1+0xf0] ;  /* 0x0000f00001107983 */ /* 0x001ea80000300800 */
[----:B------:R-:W2:Y:S04]  /*45340*/  LDL.LU R17, [R1+0xf4] ;  /* 0x0000f40001117983 */ /* 0x000ea80000300800 */
[----:B------:R-:W3:Y:S04]  /*45350*/  LDL.LU R0, [R1+0x2408] ;  /* 0x0024080001007983 */ /* 0x000ee80000300800 */
[----:B------:R-:W-:Y:S04]  /*45360*/  STL.64 [R1+0x7a0], R4 ;  /* 0x0007a00401007387 */ /* 0x000fe80000100a00 */
[----:B------:R0:W-:Y:S04]  /*45370*/  STL.64 [R1+0x7a8], R6 ;  /* 0x0007a80601007387 */ /* 0x0001e80000100a00 */
[----:B0-----:R-:W4:Y:S04]  /*45380*/  LDL.LU.64 R6, [R1+0x2400] ;  /* 0x0024000001067983 */ /* 0x001f280000300a00 */
[----:B------:R-:W4:Y:S02]  /*45390*/  LDL.LU.64 R4, [R1+0x23f8] ;  /* 0x0023f80001047983 */ /* 0x000f240000300a00 */
[----:B----4-:R-:W-:-:S15]  /*453a0*/  HMMA.16816.F32 R4, R20, R26, R4 ;  /* 0x0000001a1404723c */ /* 0x010fde0000001804 */
[----:B------:R-:W-:-:S08]  /*453b0*/  NOP ;  /* 0x0000000000007918 */ /* 0x000fd00000000000 */
[----:B------:R0:W-:Y:S04]  /*453c0*/  STL.64 [R1+0x790], R4 ;  /* 0x0007900401007387 */ /* 0x0001e80000100a00 */
[----:B------:R1:W-:Y:S01]  /*453d0*/  STL.64 [R1+0x798], R6 ;  /* 0x0007980601007387 */ /* 0x0003e20000100a00 */
[----:B0-----:R-:W-:Y:S02]  /*453e0*/  IMAD.MOV.U32 R4, RZ, RZ, R27 ;  /* 0x000000ffff047224 */ /* 0x001fe400078e001b */
[----:B-1----:R-:W-:Y:S02]  /*453f0*/  IMAD.MOV.U32 R7, RZ, RZ, R26 ;  /* 0x000000ffff077224 */ /* 0x002fe400078e001a */
[----:B------:R-:W4:Y:S02]  /*45400*/  LDL.LU.64 R26, [R1+0x23f0] ;  /* 0x0023f000011a7983 */ /* 0x000f240000300a00 */
[----:B----4-:R-:W-:Y:S02]  /*45410*/  HMMA.16816.F32 R20, R20, R26, R8 ;  /* 0x0000001a1414723c */ /* 0x010fe40000001808 */
[----:B------:R-:W2:Y:S04]  /*45420*/  LDL.LU.64 R10, [R1+0x23e8] ;  /* 0x0023e800010a7983 */ /* 0x000ea80000300a00 */
[----:B------:R-:W-:-:S02]  /*45430*/  IMAD.MOV.U32 R6, RZ, RZ, R26 ;  /* 0x000000ffff067224 */ /* 0x000fc400078e001a */
[----:B------:R-:W-:-:S15]  /*45440*/  IMAD.MOV.U32 R5, RZ, RZ, R27 ;  /* 0x000000ffff057224 */ /* 0x000fde00078e001b */
[----:B------:R0:W-:Y:S04]  /*45450*/  STL.64 [R1+0x760], R20 ;  /* 0x0007601401007387 */ /* 0x0001e80000100a00 */
[----:B------:R1:W-:Y:S04]  /*45460*/  STL.64 [R1+0x768], R22 ;  /* 0x0007681601007387 */ /* 0x0003e80000100a00 */
[----:B------:R-:W2:Y:S04]  /*45470*/  LDL.LU.64 R26, [R1+0x23e0] ;  /* 0x0023e000011a7983 */ /* 0x000ea80000300a00 */
[----:B------:R-:W2:Y:S01]  /*45480*/  LDL.LU.64 R24, [R1+0x23d8] ;  /* 0x0023d80001187983 */ /* 0x000ea20000300a00 */
[----:B------:R-:W-:-:S02]  /*45490*/  IMAD.MOV.U32 R19, RZ, RZ, R3 ;  /* 0x000000ffff137224 */ /* 0x000fc400078e0003 */
[----:B------:R-:W4:Y:S01]  /*454a0*/  LDC R3, c[0x0][0x238] ;  /* 0x00008e00ff037b82 */ /* 0x000f220000000800 */
[----:B0-----:R-:W3:Y:S04]  /*454b0*/  LDL.LU.64 R20, [R1+0xb98] ;  /* 0x000b980001147983 */ /* 0x001ee80000300a00 */
[----:B-1----:R-:W3:Y:S01]  /*454c0*/  LDL.LU.64 R22, [R1+0xb90] ;  /* 0x000b900001167983 */ /* 0x002ee20000300a00 */
        /* <DEDUP_REMOVED lines=27> */
[----:B------:R-:W2:Y:S01]  /*45680*/  LDL.LU.64 R8, [R1+0x2378] ;  /* 0x0023780001087983 */ /* 0x000ea20000300a00 */
[----:B----4-:R-:W-:-:S04]  /*45690*/  IMAD.SHL.U32 R3, R3, 0x40, RZ ;  /* 0x0000004003037824 */ /* 0x010fc800078e00ff */
[----:B------:R-:W-:Y:S01]  /*456a0*/  IMAD.SHL.U32 R3, R3, 0x2, RZ ;  /* 0x0000000203037824 */ /* 0x000fe200078e00ff */
[----:B--2---:R-:W-:Y:S01]  /*456b0*/  HMMA.16816.F32 R16, R24, R18, R8 ;  /* 0x000000121810723c */ /* 0x004fe20000001808 */
[----:B------:R-:W2:Y:S04]  /*456c0*/  LDL.LU.64 R10, [R1+0x2370] ;  /* 0x00237000010a7983 */ /* 0x000ea80000300a00 */
[----:B------:R-:W2:-:S15]  /*456d0*/  LDL.LU.64 R8, [R1+0x2368] ;  /* 0x0023680001087983 */ /* 0x000e9e0000300a00 */
[----:B------:R-:W-:-:S03]  /*456e0*/  NOP ;  /* 0x0000000000007918 */ /* 0x000fc60000000000 */
[----:B------:R-:W-:Y:S04]  /*456f0*/  STL.64 [R1+0x820], R16 ;  /* 0x0008201001007387 */ /* 0x000fe80000100a00 */
[----:B------:R0:W-:Y:S02]  /*45700*/  STL.64 [R1+0x828], R18 ;  /* 0x0008281201007387 */ /* 0x0001e40000100a00 */
[----:B0-----:R-:W-:-:S05]  /*45710*/  IADD3 R19, P0, R12, R3, RZ ;  /* 0x000000030c137210 */ /* 0x001fca0007f1e0ff */
[----:B---3--:R-:W-:Y:S01]  /*45720*/  IMAD.X R18, R13, 0x1, R0, P0 ;  /* 0x000000010d127824 */ /* 0x008fe200000e0600 */
[----:B------:R-:W-:Y:S04]  /*45730*/  STL [R1+0x2218], R19 ;  /* 0x0022181301007387 */ /* 0x000fe80000100800 */
[----:B------:R0:W-:Y:S04]  /*45740*/  STL [R1+0x221c], R18 ;  /* 0x00221c1201007387 */ /* 0x0001e80000100800 */
[----:B0-----:R-:W3:Y:S01]  /*45750*/  LDL.LU.64 R18, [R1+0xba0] ;  /* 0x000ba00001127983 */ /* 0x001ee20000300a00 */
[----:B--2---:R-:W-:Y:S03]  /*45760*/  HMMA.16816.F32 R12, R24, R14, R8 ;  /* 0x0000000e180c723c */ /* 0x004fe60000001808 */
[----:B------:R-:W2:Y:S04]  /*45770*/  LDL.LU.64 R10, [R1+0x2360] ;  /* 0x00236000010a7983 */ /* 0x000ea80000300a00 */
[----:B------:R-:W4:Y:S01]  /*45780*/  LDL.LU.64 R8, [R1+0x2358] ;  /* 0x0023580001087983 */ /* 0x000f220000300a00 */
[----:B------:R-:W-:-:S15]  /*45790*/  IADD3 R16, P3, R20, R3, RZ ;  /* 0x0000000314107210 */ /* 0x000fde0007f7e0ff */
[----:B------:R0:W-:Y:S04]  /*457a0*/  STL.64 [R1+0x830], R12 ;  /* 0x0008300c01007387 */ /* 0x0001e80000100a00 */
[----:B------:R3:W-:Y:S01]  /*457b0*/  STL.64 [R1+0x838], R14 ;  /* 0x0008380e01007387 */ /* 0x0007e20000100a00 */
[----:B0-----:R-:W-:Y:S01]  /*457c0*/  IMAD.X R12, R21, 0x1, R0, P3 ;  /* 0x00000001150c7824 */ /* 0x001fe200018e0600 */
[-C--:B---3--:R-:W-:Y:S02]  /*457d0*/  IADD3 R15, P2, R18, R3.reuse, RZ ;  /* 0x00000003120f7210 */ /* 0x088fe40007f5e0ff */
[-C--:B--2---:R-:W-:Y:S02]  /*457e0*/  IADD3 R14, P1, R10, R3.reuse, RZ ;  /* 0x000000030a0e7210 */ /* 0x084fe40007f3e0ff */
[----:B----4-:R-:W-:-:S03]  /*457f0*/  IADD3 R13, P0, R8, R3, RZ ;  /* 0x00000003080d7210 */ /* 0x010fc60007f1e0ff */
[--C-:B------:R-:W-:Y:S02]  /*45800*/  IMAD.X R10, R11, 0x1, R0.reuse, P1 ;  /* 0x000000010b0a7824 */ /* 0x100fe400008e0600 */
[--C-:B------:R-:W-:Y:S01]  /*45810*/  IMAD.X R9, R9, 0x1, R0.reuse, P0 ;  /* 0x0000000109097824 */ /* 0x100fe200000e0600 */
[----:B------:R-:W-:Y:S04]  /*45820*/  STL [R1+0x2220], R13 ;  /* 0x0022200d01007387 */ /* 0x000fe80000100800 */
[----:B------:R-:W-:Y:S01]  /*45830*/  STL [R1+0x2224], R14 ;  /* 0x0022240e01007387 */ /* 0x000fe20000100800 */
[----:B------:R-:W-:-:S03]  /*45840*/  IMAD.X R11, R19, 0x1, R0, P2 ;  /* 0x00000001130b7824 */ /* 0x000fc600010e0600 */
[----:B------:R-:W-:Y:S04]  /*45850*/  STL [R1+0x2228], R15 ;  /* 0x0022280f01007387 */ /* 0x000fe80000100800 */
[----:B------:R-:W-:Y:S04]  /*45860*/  STL [R1+0x222c], R16 ;  /* 0x00222c1001007387 */ /* 0x000fe80000100800 */
[----:B------:R-:W-:Y:S04]  /*45870*/  STL [R1+0x2230], R9 ;  /* 0x0022300901007387 */ /* 0x000fe80000100800 */
[----:B------:R-:W-:Y:S04]  /*45880*/  STL [R1+0x2234], R10 ;  /* 0x0022340a01007387 */ /* 0x000fe80000100800 */
[----:B------:R-:W-:Y:S04]  /*45890*/  STL [R1+0x2238], R11 ;  /* 0x0022380b01007387 */ /* 0x000fe80000100800 */
[----:B------:R0:W-:Y:S04]  /*458a0*/  STL [R1+0x223c], R12 ;  /* 0x00223c0c01007387 */ /* 0x0001e80000100800 */
[----:B0-----:R-:W2:Y:S04]  /*458b0*/  LDL.LU R12, [R1+0x90] ;  /* 0x00009000010c7983 */ /* 0x001ea80000300800 */
[----:B------:R-:W2:Y:S04]  /*458c0*/  LDL.LU R13, [R1+0x94] ;  /* 0x00009400010d7983 */ /* 0x000ea80000300800 */
[----:B------:R-:W2:Y:S04]  /*458d0*/  LDL.LU R14, [R1+0x98] ;  /* 0x00009800010e7983 */ /* 0x000ea80000300800 */
[----:B------:R-:W2:Y:S01]  /*458e0*/  LDL.LU R15, [R1+0x9c] ;  /* 0x00009c00010f7983 */ /* 0x000ea20000300800 */
[----:B------:R-:W-:-:S02]  /*458f0*/  IMAD.MOV.U32 R10, RZ, RZ, R7 ;  /* 0x000000ffff0a7224 */ /* 0x000fc400078e0007 */
[----:B------:R-:W-:Y:S01]  /*45900*/  IMAD.MOV.U32 R11, RZ, RZ, R4 ;  /* 0x000000ffff0b7224 */ /* 0x000fe200078e0004 */
[----:B------:R-:W-:-:S05]  /*45910*/  IADD3 R17, P0, R22, R3, RZ ;  /* 0x0000000316117210 */ /* 0x000fca0007f1e0ff */
[----:B------:R-:W-:Y:S04]  /*45920*/  STL [R1+0x2240], R17 ;  /* 0x0022401101007387 */ /* 0x000fe80000100800 */
[----:B------:R0:W-:Y:S01]  /*45930*/  STL.64 [R1+0x2350], R26 ;  /* 0x0023501a01007387 */ /* 0x0001e20000100a00 */
[----:B--2---:R-:W-:Y:S03]  /*45940*/  HMMA.16816.F32 R8, R24, R10, R12 ;  /* 0x0000000a1808723c */ /* 0x004fe6000000180c */
[----:B0-----:R-:W2:-:S15]  /*45950*/  LDL.LU.64 R26, [R1+0xb88] ;  /* 0x000b8800011a7983 */ /* 0x001e9e0000300a00 */
[----:B------:R-:W-:-:S05]  /*45960*/  NOP ;  /* 0x0000000000007918 */ /* 0x000fca0000000000 */
[----:B------:R0:W-:Y:S04]  /*45970*/  STL.64 [R1+0x850], R8 ;  /* 0x0008500801007387 */ /* 0x0001e80000100a00 */
[----:B------:R-:W-:Y:S01]  /*45980*/  STL.64 [R1+0x858], R10 ;  /* 0x0008580a01007387 */ /* 0x000fe20000100a00 */
[-C--:B0-----:R-:W-:Y:S02]  /*45990*/  IADD3 R8, P2, R28, R3.reuse, RZ ;  /* 0x000000031c087210 */ /* 0x081fe40007f5e0ff */
[----:B--2---:R-:W-:-:S05]  /*459a0*/  IADD3 R7, P1, R26, R3, RZ ;  /* 0x000000031a077210 */ /* 0x004fca0007f3e0ff */
[----:B------:R-:W-:Y:S04]  /*459b0*/  STL [R1+0x2204], R7 ;  /* 0x0022040701007387 */ /* 0x000fe80000100800 */
[----:B------:R-:W2:Y:S04]  /*459c0*/  LDL.LU R3, [R1+0xff0] ;  /* 0x000ff00001037983 */ /* 0x000ea80000300800 */
[----:B------:R0:W-:Y:S04]  /*459d0*/  STL [R1+0x2208], R8 ;  /* 0x0022080801007387 */ /* 0x0001e80000100800 */
[----:B0-----:R-:W3:Y:S04]  /*459e0*/  LDL.LU R8, [R1+0x1c88] ;  /* 0x001c880001087983 */ /* 0x001ee80000300800 */
[----:B------:R-:W4:Y:S04]  /*459f0*/  LDL.LU R7, [R1+0x1c80] ;  /* 0x001c800001077983 */ /* 0x000f280000300800 */
[----:B------:R-:W4:Y:S04]  /*45a00*/  LDL.LU R17, [R1+0x1c78] ;  /* 0x001c780001117983 */ /* 0x000f280000300800 */
[----:B------:R-:W2:Y:S04]  /*45a10*/  LDL.LU R12, [R1+0x1c9c] ;  /* 0x001c9c00010c7983 */ /* 0x000ea80000300800 */
[----:B------:R-:W3:Y:S04]  /*45a20*/  LDL.LU R11, [R1+0x1c70] ;  /* 0x001c7000010b7983 */ /* 0x000ee80000300800 */
[----:B------:R-:W3:Y:S04]  /*45a30*/  LDL.LU R10, [R1+0x1c94] ;  /* 0x001c9400010a7983 */ /* 0x000ee80000300800 */
[----:B------:R-:W4:Y:S04]  /*45a40*/  LDL.LU R9, [R1+0x1c68] ;  /* 0x001c680001097983 */ /* 0x000f280000300800 */
[----:B---3--:R-:W-:Y:S04]  /*45a50*/  STL.64 [R1+0x2338], R10 ;  /* 0x0023380a01007387 */ /* 0x008fe80000100a00 */
[----:B----4-:R0:W-:Y:S04]  /*45a60*/  STL.64 [R1+0x2330], R8 ;  /* 0x0023300801007387 */ /* 0x0101e80000100a00 */
[----:B------:R-:W3:Y:S04]  /*45a70*/  LDL.LU R16, [R1+0x1c8c] ;  /* 0x001c8c0001107983 */ /* 0x000ee80000300800 */
[----:B------:R-:W4:Y:S04]  /*45a80*/  LDL.LU R15, [R1+0x1c60] ;  /* 0x001c6000010f7983 */ /* 0x000f280000300800 */
[----:B------:R-:W4:Y:S04]  /*45a90*/  LDL.LU R14, [R1+0x1c84] ;  /* 0x001c8400010e7983 */ /* 0x000f280000300800 */
[----:B------:R-:W2:Y:S01]  /*45aa0*/  LDL.LU R13, [R1+0x1c58] ;  /* 0x001c5800010d7983 */ /* 0x000ea20000300800 */
[----:B------:R-:W-:-:S02]  /*45ab0*/  IMAD.X R4, R23, 0x1, R0, P0 ;  /* 0x0000000117047824 */ /* 0x000fc400000e0600 */
[----:B0-----:R-:W-:Y:S02]  /*45ac0*/  IMAD.MOV.U32 R9, RZ, RZ, R29 ;  /* 0x000000ffff097224 */ /* 0x001fe400078e001d */
[----:B------:R-:W-:Y:S02]  /*45ad0*/  IMAD.MOV.U32 R8, RZ, RZ, R28 ;  /* 0x000000ffff087224 */ /* 0x000fe400078e001c */
[----:B------:R-:W-:Y:S02]  /*45ae0*/  IMAD.MOV.U32 R11, RZ, RZ, R5 ;  /* 0x000000ffff0b7224 */ /* 0x000fe400078e0005 */
[----:B------:R-:W-:Y:S01]  /*45af0*/  IMAD.X R5, R27, 0x1, R0, P1 ;  /* 0x000000011b057824 */ /* 0x000fe200008e0600 */
[----:B----4-:R-:W-:Y:S04]  /*45b00*/  STL.64 [R1+0x2348], R14 ;  /* 0x0023480e01007387 */ /* 0x010fe80000100a00 */
[----:B--2---:R0:W-:Y:S04]  /*45b10*/  STL.64 [R1+0x2340], R12 ;  /* 0x0023400c01007387 */ /* 0x0041e80000100a00 */
[----:B0-----:R-:W2:Y:S04]  /*45b20*/  LDL.LU R12, [R1+0x80] ;  /* 0x00008000010c7983 */ /* 0x001ea80000300800 */
[----:B------:R-:W2:Y:S04]  /*45b30*/  LDL.LU R13, [R1+0x84] ;  /* 0x00008400010d7983 */ /* 0x000ea80000300800 */
[----:B------:R-:W2:Y:S04]  /*45b40*/  LDL.LU R14, [R1+0x88] ;  /* 0x00008800010e7983 */ /* 0x000ea80000300800 */
[----:B------:R-:W4:Y:S04]  /*45b50*/  LDL.LU R18, [R1+0x1c7c] ;  /* 0x001c7c0001127983 */ /* 0x000f280000300800 */
[----:B------:R-:W4:Y:S04]  /*45b60*/  LDL.LU R19, [R1+0x1c50] ;  /* 0x001c500001137983 */ /* 0x000f280000300800 */
[----:B------:R-:W4:Y:S04]  /*45b70*/  LDL.LU R20, [R1+0x1c74] ;  /* 0x001c740001147983 */ /* 0x000f280000300800 */
[----:B------:R-:W4:Y:S04]  /*45b80*/  LDL.LU R21, [R1+0x1c48] ;  /* 0x001c480001157983 */ /* 0x000f280000300800 */
[----:B------:R-:W4:Y:S04]  /*45b90*/  LDL.LU R22, [R1+0x1c6c] ;  /* 0x001c6c0001167983 */ /* 0x000f280000300800 */
[----:B------:R-:W4:Y:S04]  /*45ba0*/  LDL.LU R23, [R1+0x1c40] ;  /* 0x001c400001177983 */ /* 0x000f280000300800 */
[----:B------:R-:W4:Y:S01]  /*45bb0*/  LDL.LU R29, [R1+0x1c64] ;  /* 0x001c6400011d7983 */ /* 0x000f220000300800 */
[----:B------:R-:W-:-:S03]  /*45bc0*/  IMAD.MOV.U32 R15, RZ, RZ, R2 ;  /* 0x000000ffff0f7224 */ /* 0x000fc600078e0002 */
[----:B------:R-:W4:Y:S04]  /*45bd0*/  LDL.LU R28, [R1+0x1c38] ;  /* 0x001c3800011c7983 */ /* 0x000f280000300800 */
[----:B------:R-:W4:Y:S04]  /*45be0*/  LDL.LU R2, [R1+0x1c5c] ;  /* 0x001c5c0001027983 */ /* 0x000f280000300800 */
[----:B------:R0:W-:Y:S04]  /*45bf0*/  STL [R1+0x2244], R4 ;  /* 0x0022440401007387 */ /* 0x0001e80000100800 */
[----:B0-----:R-:W3:Y:S04]  /*45c00*/  LDL.LU R4, [R1+0x1c90] ;  /* 0x001c900001047983 */ /* 0x001ee80000300800 */
[----:B------:R-:W2:Y:S01]  /*45c10*/  LDL.LU.64 R26, [R1+0x2350] ;  /* 0x00235000011a7983 */ /* 0x000ea20000300a00 */
[----:B------:R-:W-:-:S02]  /*45c20*/  IMAD.MOV.U32 R10, RZ, RZ, R6 ;  /* 0x000000ffff0a7224 */ /* 0x000fc400078e0006 */
[----:B------:R-:W-:Y:S02]  /*45c30*/  VIADD R3, R3, 0x1 ;  /* 0x0000000103037836 */ /* 0x000fe40000000000 */
[----:B------:R-:W-:Y:S01]  /*45c40*/  IMAD.X R6, R9, 0x1, R0, P2 ;  /* 0x0000000109067824 */ /* 0x000fe200010e0600 */
[----:B------:R0:W-:Y:S04]  /*45c50*/  STL [R1+0x2248], R5 ;  /* 0x0022480501007387 */ /* 0x0001e80000100800 */
[----:B0-----:R-:W4:Y:S04]  /*45c60*/  LDL.LU R5, [R1+0x1c98] ;  /* 0x001c980001057983 */ /* 0x001f280000300800 */
[----:B------:R-:W-:Y:S04]  /*45c70*/  STL [R1+0xff0], R3 ;  /* 0x000ff00301007387 */ /* 0x000fe80000100800 */
[----:B------:R0:W-:Y:S04]  /*45c80*/  STL [R1+0x224c], R6 ;  /* 0x00224c0601007387 */ /* 0x0001e80000100800 */
[----:B0-----:R-:W3:Y:S01]  /*45c90*/  LDL.LU R6, [R1+0x1ca0] ;  /* 0x001ca00001067983 */ /* 0x001ee20000300800 */
[----:B--2---:R-:W-:Y:S03]  /*45ca0*/  HMMA.16816.F32 R24, R24, R10, R12 ;  /* 0x0000000a1818723c */ /* 0x004fe6000000180c */
[----:B------:R-:W2:Y:S04]  /*45cb0*/  LDL.LU.64 R14, [R1+0x2348] ;  /* 0x00234800010e7983 */ /* 0x000ea80000300a00 */
[----:B------:R-:W2:Y:S04]  /*45cc0*/  LDL.LU.64 R12, [R1+0x2340] ;  /* 0x00234000010c7983 */ /* 0x000ea80000300a00 */
[----:B------:R-:W2:Y:S04]  /*45cd0*/  LDL.LU.64 R10, [R1+0x2338] ;  /* 0x00233800010a7983 */ /* 0x000ea80000300a00 */
[----:B------:R-:W2:Y:S08]  /*45ce0*/  LDL.LU.64 R8, [R1+0x2330] ;  /* 0x0023300001087983 */ /* 0x000eb00000300a00 */
[----:B------:R-:W-:Y:S04]  /*45cf0*/  STL.64 [R1+0x840], R24 ;  /* 0x0008401801007387 */ /* 0x000fe80000100a00 */
[----:B------:R0:W-:Y:S02]  /*45d00*/  STL.64 [R1+0x848], R26 ;  /* 0x0008481a01007387 */ /* 0x0001e40000100a00 */
[----:B0-----:R-:W0:Y:S02]  /*45d10*/  LDC R26, c[0x0][0x230] ;  /* 0x00008c00ff1a7b82 */ /* 0x001e240000000800 */
[----:B0-----:R-:W-:-:S05]  /*45d20*/  VIADD R26, R26, 0x3f ;  /* 0x0000003f1a1a7836 */ /* 0x001fca0000000000 */
[----:B------:R-:W-:-:S04]  /*45d30*/  SHF.R.S32.HI R27, RZ, 0x1f, R26 ;  /* 0x0000001fff1b7819 */ /* 0x000fc8000001141a */
[----:B------:R-:W-:-:S04]  /*45d40*/  LEA.HI R27, R27, R26, RZ, 0x6 ;  /* 0x0000001a1b1b7211 */ /* 0x000fc800078f30ff */
[----:B------:R-:W-:-:S04]  /*45d50*/  SHF.R.S32.HI R27, RZ, 0x6, R27 ;  /* 0x00000006ff1b7819 */ /* 0x000fc8000001141b */
[----:B------:R-:W-:Y:S02]  /*45d60*/  ISETP.NE.U32.AND P0, PT, R3, R27, PT ;  /* 0x0000001b0300720c */ /* 0x000fe40003f05070 */
[----:B------:R-:W0:Y:S02]  /*45d70*/  LDC R3, c[0x0][0x238] ;  /* 0x00008e00ff037b82 */ /* 0x000e240000000800 */
[----:B0-----:R-:W-:-:S04]  /*45d80*/  IMAD.SHL.U32 R3, R3, 0x40, RZ ;  /* 0x0000004003037824 */ /* 0x001fc800078e00ff */
[----:B------:R-:W-:-:S05]  /*45d90*/  IMAD.SHL.U32 R3, R3, 0x2, RZ ;  /* 0x0000000203037824 */ /* 0x000fca00078e00ff */
[-C--:B---3--:R-:W-:Y:S02]  /*45da0*/  IADD3 R6, P2, R6, R3.reuse, RZ ;  /* 0x0000000306067210 */ /* 0x088fe40007f5e0ff */
[-C--:B----4-:R-:W-:Y:S02]  /*45db0*/  IADD3 R5, P3, R5, R3.reuse, RZ ;  /* 0x0000000305057210 */ /* 0x090fe40007f7e0ff */
[-C--:B------:R-:W-:Y:S02]  /*45dc0*/  IADD3 R4, P4, R4, R3.reuse, RZ ;  /* 0x0000000304047210 */ /* 0x080fe40007f9e0ff */
[-C--:B------:R-:W-:Y:S02]  /*45dd0*/  IADD3 R7, P6, R7, R3.reuse, RZ ;  /* 0x0000000307077210 */ /* 0x080fe40007fde0ff */
[----:B------:R-:W-:Y:S01]  /*45de0*/  IADD3 R17, P1, R17, R3, RZ ;  /* 0x0000000311117210 */ /* 0x000fe20007f3e0ff */
[----:B------:R-:W-:Y:S04]  /*45df0*/  STL [R1+0x1ca0], R6 ;  /* 0x001ca00601007387 */ /* 0x000fe80000100800 */
[----:B------:R-:W-:Y:S04]  /*45e00*/  STL [R1+0x1c98], R5 ;  /* 0x001c980501007387 */ /* 0x000fe80000100800 */
[----:B------:R-:W-:Y:S01]  /*45e10*/  STL [R1+0x1c90], R4 ;  /* 0x001c900401007387 */ /* 0x000fe20000100800 */
[----:B------:R-:W-:-:S02]  /*45e20*/  IMAD.X R16, R16, 0x1, R0, P4 ;  /* 0x0000000110107824 */ /* 0x000fc400020e0600 */
[--C-:B------:R-:W-:Y:S01]  /*45e30*/  IMAD.X R18, R18, 0x1, R0.reuse, P6 ;  /* 0x0000000112127824 */ /* 0x100fe200030e0600 */
[-C--:B------:R-:W-:Y:S01]  /*45e40*/  IADD3 R19, P6, R19, R3.reuse, RZ ;  /* 0x0000000313137210 */ /* 0x080fe20007fde0ff */
[--C-:B------:R-:W-:Y:S01]  /*45e50*/  IMAD.X R20, R20, 0x1, R0.reuse, P1 ;  /* 0x0000000114147824 */ /* 0x100fe200008e0600 */
[-C--:B------:R-:W-:Y:S02]  /*45e60*/  IADD3 R21, P1, R21, R3.reuse, RZ ;  /* 0x0000000315157210 */ /* 0x080fe40007f3e0ff */
[-C--:B--2---:R-:W-:Y:S01]  /*45e70*/  IADD3 R8, P5, R8, R3.reuse, RZ ;  /* 0x0000000308087210 */ /* 0x084fe20007fbe0ff */
[--C-:B------:R-:W-:Y:S01]  /*45e80*/  IMAD.X R12, R12, 0x1, R0.reuse, P2 ;  /* 0x000000010c0c7824 */ /* 0x100fe200010e0600 */
[-C--:B------:R-:W-:Y:S01]  /*45e90*/  IADD3 R11, P2, R11, R3.reuse, RZ ;  /* 0x000000030b0b7210 */ /* 0x080fe20007f5e0ff */
[----:B------:R-:W-:Y:S01]  /*45ea0*/  IMAD.X R10, R10, 0x1, R0, P3 ;  /* 0x000000010a0a7824 */ /* 0x000fe200018e0600 */
[-C--:B------:R-:W-:Y:S01]  /*45eb0*/  IADD3 R9, P3, R9, R3.reuse, RZ ;  /* 0x0000000309097210 */ /* 0x080fe20007f7e0ff */
[----:B------:R-:W-:Y:S04]  /*45ec0*/  STL [R1+0x1c88], R8 ;  /* 0x001c880801007387 */ /* 0x000fe80000100800 */
[----:B------:R-:W-:Y:S04]  /*45ed0*/  STL [R1+0x1c80], R7 ;  /* 0x001c800701007387 */ /* 0x000fe80000100800 */
[----:B------:R-:W-:Y:S04]  /*45ee0*/  STL [R1+0x1c78], R17 ;  /* 0x001c781101007387 */ /* 0x000fe80000100800 */
[----:B------:R-:W-:Y:S01]  /*45ef0*/  STL [R1+0x1c9c], R12 ;  /* 0x001c9c0c01007387 */ /* 0x000fe20000100800 */
[----:B------:R-:W-:-:S03]  /*45f00*/  IADD3 R15, P4, R15, R3, RZ ;  /* 0x000000030f0f7210 */ /* 0x000fc60007f9e0ff */
[----:B------:R-:W-:Y:S01]  /*45f10*/  STL [R1+0x1c70], R11 ;  /* 0x001c700b01007387 */ /* 0x000fe20000100800 */
[----:B------:R-:W-:-:S03]  /*45f20*/  IMAD.X R14, R14, 0x1, R0, P5 ;  /* 0x000000010e0e7824 */ /* 0x000fc600028e0600 */
[----:B------:R-:W-:Y:S01]  /*45f30*/  STL [R1+0x1c94], R10 ;  /* 0x001c940a01007387 */ /* 0x000fe20000100800 */
[----:B------:R-:W-:-:S03]  /*45f40*/  IADD3 R13, P5, R13, R3, RZ ;  /* 0x000000030d0d7210 */ /* 0x000fc60007fbe0ff */
[----:B------:R-:W-:Y:S04]  /*45f50*/  STL [R1+0x1c68], R9 ;  /* 0x001c680901007387 */ /* 0x000fe80000100800 */
[----:B------:R-:W-:Y:S04]  /*45f60*/  STL [R1+0x1c8c], R16 ;  /* 0x001c8c1001007387 */ /* 0x000fe80000100800 */
[----:B------:R-:W-:Y:S04]  /*45f70*/  STL [R1+0x1c60], R15 ;  /* 0x001c600f01007387 */ /* 0x000fe80000100800 */
[----:B------:R-:W-:Y:S04]  /*45f80*/  STL [R1+0x1c84], R14 ;  /* 0x001c840e01007387 */ /* 0x000fe80000100800 */
[----:B------:R-:W-:Y:S01]  /*45f90*/  STL [R1+0x1c58], R13 ;  /* 0x001c580d01007387 */ /* 0x000fe20000100800 */
[----:B------:R-:W-:-:S03]  /*45fa0*/  IMAD.X R29, R29, 0x1, R0, P3 ;  /* 0x000000011d1d7824 */ /* 0x000fc600018e0600 */
[----:B------:R-:W-:Y:S01]  /*45fb0*/  STL [R1+0x1c7c], R18 ;  /* 0x001c7c1201007387 */ /* 0x000fe20000100800 */
[----:B------:R-:W-:-:S03]  /*45fc0*/  IMAD.X R22, R22, 0x1, R0, P2 ;  /* 0x0000000116167824 */ /* 0x000fc600010e0600 */
[----:B------:R-:W-:Y:S01]  /*45fd0*/  STL [R1+0x1c50], R19 ;  /* 0x001c501301007387 */ /* 0x000fe20000100800 */
[----:B------:R-:W-:-:S03]  /*45fe0*/  IADD3 R23, P2, R23, R3, RZ ;  /* 0x0000000317177210 */ /* 0x000fc60007f5e0ff */
[----:B------:R-:W-:Y:S04]  /*45ff0*/  STL [R1+0x1c74], R20 ;  /* 0x001c741401007387 */ /* 0x000fe80000100800 */
[----:B------:R-:W-:Y:S04]  /*46000*/  STL [R1+0x1c48], R21 ;  /* 0x001c481501007387 */ /* 0x000fe80000100800 */
[----:B------:R0:W-:Y:S04]  /*46010*/  STL [R1+0x1c64], R29 ;  /* 0x001c641d01007387 */ /* 0x0001e80000100800 */
[----:B------:R-:W-:Y:S04]  /*46020*/  STL [R1+0x1c6c], R22 ;  /* 0x001c6c1601007387 */ /* 0x000fe80000100800 */
[----:B0-----:R-:W2:Y:S04]  /*46030*/  LDL.LU R29, [R1+0x1c30] ;  /* 0x001c3000011d7983 */ /* 0x001ea80000300800 */
[----:B------:R-:W-:Y:S04]  /*46040*/  STL [R1+0x1c40], R23 ;  /* 0x001c401701007387 */ /* 0x000fe80000100800 */
[----:B------:R-:W3:Y:S01]  /*46050*/  LDL.LU R24, [R1+0x1c20] ;  /* 0x001c200001187983 */ /* 0x000ee20000300800 */
[----:B------:R-:W-:Y:S01]  /*46060*/  IADD3 R28, P3, R28, R3, RZ ;  /* 0x000000031c1c7210 */ /* 0x000fe20007f7e0ff */
[----:B------:R-:W-:-:S02]  /*46070*/  IMAD.X R2, R2, 0x1, R0, P4 ;  /* 0x0000000102027824 */ /* 0x000fc400020e0600 */
[----:B---3--:R0:W-:Y:S04]  /*46080*/  STL [R1+0x2328], R24 ;  /* 0x0023281801007387 */ /* 0x0081e80000100800 */
[----:B------:R1:W-:Y:S04]  /*46090*/  STL [R1+0x1c38], R28 ;  /* 0x001c381c01007387 */ /* 0x0003e80000100800 */
[----:B0-----:R-:W3:Y:S04]  /*460a0*/  LDL.LU R24, [R1+0x1c28] ;  /* 0x001c280001187983 */ /* 0x001ee80000300800 */
[----:B------:R0:W-:Y:S04]  /*460b0*/  STL [R1+0x1c5c], R2 ;  /* 0x001c5c0201007387 */ /* 0x0001e80000100800 */
        /* <DEDUP_REMOVED lines=23> */
[----:B-1----:R-:W4:Y:S04]  /*46230*/  LDL.LU R28, [R1+0x1bc0] ;  /* 0x001bc000011c7983 */ /* 0x002f280000300800 */
[----:B0-----:R-:W4:Y:S01]  /*46240*/  LDL.LU R2, [R1+0x1be4] ;  /* 0x001be40001027983 */ /* 0x001f220000300800 */
[----:B--2---:R-:W-:-:S03]  /*46250*/  IADD3 R29, P4, R29, R3, RZ ;  /* 0x000000031d1d7210 */ /* 0x004fc60007f9e0ff */
[----:B------:R-:W2:Y:S04]  /*46260*/  LDL.LU R3, [R1+0x1c54] ;  /* 0x001c540001037983 */ /* 0x000ea80000300800 */
[----:B------:R0:W-:Y:S04]  /*46270*/  STL [R1+0x1c30], R29 ;  /* 0x001c301d01007387 */ /* 0x0001e80000100800 */
[----:B0-----:R-:W4:Y:S01]  /*46280*/  LDL.LU R29, [R1+0x1bb8] ;  /* 0x001bb800011d7983 */ /* 0x001f220000300800 */
[----:B--2---:R-:W-:-:S05]  /*46290*/  IMAD.X R3, R3, 0x1, R0, P5 ;  /* 0x0000000103037824 */ /* 0x004fca00028e0600 */
[----:B------:R0:W-:Y:S02]  /*462a0*/  STL [R1+0x1c54], R3 ;  /* 0x001c540301007387 */ /* 0x0001e40000100800 */
[----:B0-----:R-:W0:Y:S02]  /*462b0*/  LDC R3, c[0x0][0x238] ;  /* 0x00008e00ff037b82 */ /* 0x001e240000000800 */
[----:B0-----:R-:W-:-:S04]  /*462c0*/  IMAD.SHL.U32 R3, R3, 0x40, RZ ;  /* 0x0000004003037824 */ /* 0x001fc800078e00ff */
[----:B------:R-:W-:-:S05]  /*462d0*/  IMAD.SHL.U32 R3, R3, 0x2, RZ ;  /* 0x0000000203037824 */ /* 0x000fca00078e00ff */
[----:B---3--:R-:W-:-:S05]  /*462e0*/  IADD3 R24, P5, R24, R3, RZ ;  /* 0x0000000318187210 */ /* 0x008fca0007fbe0ff */
[----:B------:R0:W-:Y:S04]  /*462f0*/  STL [R1+0x1c28], R24 ;  /* 0x001c281801007387 */ /* 0x0001e80000100800 */
[----:B0-----:R-:W2:Y:S04]  /*46300*/  LDL.LU R24, [R1+0x2328] ;  /* 0x0023280001187983 */ /* 0x001ea80000300800 */
[----:B------:R-:W3:Y:S01]  /*46310*/  LDL.LU R3, [R1+0x1c4c] ;  /* 0x001c4c0001037983 */ /* 0x000ee20000300800 */
[--C-:B----4-:R-:W-:Y:S02]  /*46320*/  IMAD.X R25, R25, 0x1, R0.reuse, P1 ;  /* 0x0000000119197824 */ /* 0x110fe400008e0600 */
[----:B------:R-:W-:-:S02]  /*46330*/  IMAD.X R27, R27, 0x1, R0, P2 ;  /* 0x000000011b1b7824 */ /* 0x000fc400010e0600 */
[--C-:B------:R-:W-:Y:S02]  /*46340*/  IMAD.X R5, R5, 0x1, R0.reuse, P3 ;  /* 0x0000000105057824 */ /* 0x100fe400018e0600 */
[--C-:B------:R-:W-:Y:S02]  /*46350*/  IMAD.X R8, R8, 0x1, R0.reuse, P4 ;  /* 0x0000000108087824 */ /* 0x100fe400020e0600 */
[--C-:B------:R-:W-:Y:S02]  /*46360*/  IMAD.X R17, R17, 0x1, R0.reuse, P5 ;  /* 0x0000000111117824 */ /* 0x100fe400028e0600 */
[----:B---3--:R-:W-:-:S05]  /*46370*/  IMAD.X R3, R3, 0x1, R0, P6 ;  /* 0x0000000103037824 */ /* 0x008fca00030e0600 */
[----:B------:R0:W-:Y:S02]  /*46380*/  STL [R1+0x1c4c], R3 ;  /* 0x001c4c0301007387 */ /* 0x0001e40000100800 */
[----:B0-----:R-:W0:Y:S02]  /*46390*/  LDC R3, c[0x0][0x238] ;  /* 0x00008e00ff037b82 */ /* 0x001e240000000800 */
[----:B0-----:R-:W-:-:S04]  /*463a0*/  IMAD.SHL.U32 R3, R3, 0x40, RZ ;  /* 0x0000004003037824 */ /* 0x001fc800078e00ff */
[----:B------:R-:W-:-:S05]  /*463b0*/  IMAD.SHL.U32 R3, R3, 0x2, RZ ;  /* 0x0000000203037824 */ /* 0x000fca00078e00ff */
[-C--:B--2---:R-:W-:Y:S02]  /*463c0*/  IADD3 R24, P6, R24, R3.reuse, RZ ;  /* 0x0000000318187210 */ /* 0x084fe40007fde0ff */
[-C--:B------:R-:W-:Y:S02]  /*463d0*/  IADD3 R26, P1, R26, R3.reuse, RZ ;  /* 0x000000031a1a7210 */ /* 0x080fe40007f3e0ff */
[-C--:B------:R-:W-:Y:S02]  /*463e0*/  IADD3 R6, P2, R6, R3.reuse, RZ ;  /* 0x0000000306067210 */ /* 0x080fe40007f5e0ff */
[-C--:B------:R-:W-:Y:S01]  /*463f0*/  IADD3 R4, P3, R4, R3.reuse, RZ ;  /* 0x0000000304047210 */ /* 0x080fe20007f7e0ff */
[----:B------:R-:W-:Y:S04]  /*46400*/  STL [R1+0x1c20], R24 ;  /* 0x001c201801007387 */ /* 0x000fe80000100800 */
[----:B------:R-:W-:Y:S04]  /*46410*/  STL [R1+0x1c44], R25 ;  /* 0x001c441901007387 */ /* 0x000fe80000100800 */
[----:B------:R-:W-:Y:S04]  /*46420*/  STL [R1+0x1c18], R26 ;  /* 0x001c181a01007387 */ /* 0x000fe80000100800 */
[----:B------:R-:W-:Y:S01]  /*46430*/  STL [R1+0x1c3c], R27 ;  /* 0x001c3c1b01007387 */ /* 0x000fe20000100800 */
[----:B------:R-:W-:-:S03]  /*46440*/  IADD3 R7, P4, R7, R3, RZ ;  /* 0x0000000307077210 */ /* 0x000fc60007f9e0ff */
[----:B------:R-:W-:Y:S04]  /*46450*/  STL [R1+0x1c10], R6 ;  /* 0x001c100601007387 */ /* 0x000fe80000100800 */
[----:B------:R-:W-:Y:S01]  /*46460*/  STL [R1+0x1c34], R5 ;  /* 0x001c340501007387 */ /* 0x000fe20000100800 */
[----:B------:R-:W-:-:S03]  /*46470*/  IADD3 R12, P5, R12, R3, RZ ;  /* 0x000000030c0c7210 */ /* 0x000fc60007fbe0ff */
[----:B------:R-:W-:Y:S01]  /*46480*/  STL [R1+0x1c08], R4 ;  /* 0x001c080401007387 */ /* 0x000fe20000100800 */
[----:B------:R-:W-:-:S03]  /*46490*/  IMAD.X R11, R11, 0x1, R0, P6 ;  /* 0x000000010b0b7824 */ /* 0x000fc600030e0600 */
        /* <DEDUP_REMOVED lines=35> */
[----:B------:R-:W-:-:S03]  /*466d0*/  IADD3 R29, P1, R29, R3, RZ ;  /* 0x000000031d1d7210 */ /* 0x000fc60007f3e0ff */
[----:B---3--:R0:W-:Y:S04]  /*466e0*/  STL [R1+0x2320], R24 ;  /* 0x0023201801007387 */ /* 0x0081e80000100800 */
[----:B0-----:R-:W3:Y:S04]  /*466f0*/  LDL.LU R24, [R1+0x1ba8] ;  /* 0x001ba80001187983 */ /* 0x001ee80000300800 */
[----:B------:R-:W-:Y:S04]  /*46700*/  STL [R1+0x1bb8], R29 ;  /* 0x001bb81d01007387 */ /* 0x000fe80000100800 */
        /* <DEDUP_REMOVED lines=23> */
[----:B--2---:R-:W-:-:S03]  /*46880*/  IMAD.X R2, R2, 0x1, R0, P2 ;  /* 0x0000000102027824 */ /* 0x004fc600010e0600 */
[----:B------:R-:W2:Y:S04]  /*46890*/  LDL.LU R22, [R1+0x1b74] ;  /* 0x001b740001167983 */ /* 0x000ea80000300800 */
[----:B------:R-:W2:Y:S04]  /*468a0*/  LDL.LU R23, [R1+0x1b48] ;  /* 0x001b480001177983 */ /* 0x000ea80000300800 */
[----:B------:R-:W2:Y:S04]  /*468b0*/  LDL.LU R29, [R1+0x1b6c] ;  /* 0x001b6c00011d7983 */ /* 0x000ea80000300800 */
[----:B------:R-:W2:Y:S04]  /*468c0*/  LDL.LU R28, [R1+0x1b40] ;  /* 0x001b4000011c7983 */ /* 0x000ea80000300800 */
[----:B------:R0:W-:Y:S04]  /*468d0*/  STL [R1+0x1bdc], R2 ;  /* 0x001bdc0201007387 */ /* 0x0001e80000100800 */
[----:B0-----:R-:W2:Y:S01]  /*468e0*/  LDL.LU R2, [R1+0x1b64] ;  /* 0x001b640001027983 */ /* 0x001ea20000300800 */
[----:B---3--:R-:W-:-:S05]  /*468f0*/  IADD3 R24, P2, R24, R3, RZ ;  /* 0x0000000318187210 */ /* 0x008fca0007f5e0ff */
[----:B------:R0:W-:Y:S04]  /*46900*/  STL [R1+0x1bb0], R24 ;  /* 0x001bb01801007387 */ /* 0x0001e80000100800 */
[----:B0-----:R-:W3:Y:S04]  /*46910*/  LDL.LU R24, [R1+0x2324] ;  /* 0x0023240001187983 */ /* 0x001ee80000300800 */
[----:B------:R-:W4:Y:S02]  /*46920*/  LDL.LU R3, [R1+0x1bd4] ;  /* 0x001bd40001037983 */ /* 0x000f240000300800 */
[----:B----4-:R-:W-:-:S05]  /*46930*/  IMAD.X R3, R3, 0x1, R0, P3 ;  /* 0x0000000103037824 */ /* 0x010fca00018e0600 */
[----:B------:R0:W-:Y:S02]  /*46940*/  STL [R1+0x1bd4], R3 ;  /* 0x001bd40301007387 */ /* 0x0001e40000100800 */
[----:B0-----:R-:W0:Y:S02]  /*46950*/  LDC R3, c[0x0][0x238] ;  /* 0x00008e00ff037b82 */ /* 0x001e240000000800 */
[----:B0-----:R-:W-:-:S04]  /*46960*/  IMAD.SHL.U32 R3, R3, 0x40, RZ ;  /* 0x0000004003037824 */ /* 0x001fc800078e00ff */
[----:B------:R-:W-:-:S05]  /*46970*/  IMAD.SHL.U32 R3, R3, 0x2, RZ ;  /* 0x0000000203037824 */ /* 0x000fca00078e00ff */
[----:B---3--:R-:W-:-:S05]  /*46980*/  IADD3 R24, P3, R24, R3, RZ ;  /* 0x0000000318187210 */ /* 0x008fca0007f7e0ff */
[----:B------:R0:W-:Y:S04]  /*46990*/  STL [R1+0x1ba8], R24 ;  /* 0x001ba81801007387 */ /* 0x0001e80000100800 */
[----:B0-----:R-:W3:Y:S01]  /*469a0*/  LDL.LU R24, [R1+0x2320] ;  /* 0x0023200001187983 */ /* 0x001ee20000300800 */
[--C-:B------:R-:W-:Y:S01]  /*469b0*/  IMAD.X R26, R26, 0x1, R0.reuse, P5 ;  /* 0x000000011a1a7824 */ /* 0x100fe200028e0600 */
[-C--:B------:R-:W-:Y:S01]  /*469c0*/  IADD3 R27, P5, R27, R3.reuse, RZ ;  /* 0x000000031b1b7210 */ /* 0x080fe20007fbe0ff */
        /* <DEDUP_REMOVED lines=16> */
[--C-:B--2---:R-:W-:Y:S01]  /*46ad0*/  IMAD.X R22, R22, 0x1, R0.reuse, P3 ;  /* 0x0000000116167824 */ /* 0x104fe200018e0600 */
[-C--:B------:R-:W-:Y:S01]  /*46ae0*/  IADD3 R23, P3, R23, R3.reuse, RZ ;  /* 0x0000000317177210 */ /* 0x080fe20007f7e0ff */
[----:B---3--:R-:W-:Y:S01]  /*46af0*/  IMAD.X R24, R24, 0x1, R0, P4 ;  /* 0x0000000118187824 */ /* 0x008fe200020e0600 */
[----:B------:R-:W-:-:S04]  /*46b00*/  IADD3 R25, P4, R25, R3, RZ ;  /* 0x0000000319197210 */ /* 0x000fc80007f9e0ff */
        /* <DEDUP_REMOVED lines=21> */
[----:B------:R-:W-:Y:S04]  /*46c60*/  STL [R1+0x1b84], R18 ;  /* 0x001b841201007387 */ /* 0x000fe80000100800 */
[----:B------:R-:W-:Y:S04]  /*46c70*/  STL [R1+0x1b58], R19 ;  /* 0x001b581301007387 */ /* 0x000fe80000100800 */
        /* <DEDUP_REMOVED lines=2981> */
[----:B------:R-:W-:Y:S01]  /*526d0*/  IADD3 R15, P2, R15, UR7, RZ ;  /* 0x000000070f0f7c10 */ /* 0x000fe2000ff5e0ff */
[--C-:B------:R-:W-:Y:S01]  /*526e0*/  IMAD.X R14, R14, 0x1, R0.reuse, P3 ;  /* 0x000000010e0e7824 */ /* 0x100fe200018e0600 */
[----:B------:R-:W-:Y:S01]  /*526f0*/  IADD3 R13, P3, R13, UR7, RZ ;  /* 0x000000070d0d7c10 */ /* 0x000fe2000ff7e0ff */
[--C-:B------:R-:W-:Y:S01]  /*52700*/  IMAD.X R18, R18, 0x1, R0.reuse, P4 ;  /* 0x0000000112127824 */ /* 0x100fe200020e0600 */
[----:B------:R-:W-:Y:S01]  /*52710*/  IADD3 R19, P4, R19, UR7, RZ ;  /* 0x0000000713137c10 */ /* 0x000fe2000ff9e0ff */
[--C-:B------:R-:W-:Y:S01]  /*52720*/  IMAD.X R20, R20, 0x1, R0.reuse, P5 ;  /* 0x0000000114147824 */ /* 0x100fe200028e0600 */
[----:B------:R-:W-:Y:S01]  /*52730*/  IADD3 R21, P5, R21, UR7, RZ ;  /* 0x0000000715157c10 */ /* 0x000fe2000ffbe0ff */
[--C-:B--2---:R-:W-:Y:S01]  /*52740*/  IMAD.X R22, R22, 0x1, R0.reuse, P6 ;  /* 0x0000000116167824 */ /* 0x104fe200030e0600 */
[----:B------:R-:W-:Y:S01]  /*52750*/  IADD3 R23, P6, R23, UR7, RZ ;  /* 0x0000000717177c10 */ /* 0x000fe2000ffde0ff */
        /* <DEDUP_REMOVED lines=27> */
[----:B------:R0:W-:Y:S04]  /*52910*/  STL [R1+0x2250], R0 ;  /* 0x0022500001007387 */ /* 0x0001e80000100800 */
[----:B------:R-:W-:Y:S04]  /*52920*/  STL [R1+0x1fa8], R22 ;  /* 0x001fa81601007387 */ /* 0x000fe80000100800 */
[----:B------:R-:W-:Y:S04]  /*52930*/  STL [R1+0x1ff8], R23 ;  /* 0x001ff81701007387 */ /* 0x000fe80000100800 */
[----:B------:R-:W-:Y:S04]  /*52940*/  STL [R1+0x1fa0], R28 ;  /* 0x001fa01c01007387 */ /* 0x000fe80000100800 */
[----:B0-----:R-:W2:Y:S01]  /*52950*/  LDL.LU R0, [R1+0x2010] ;  /* 0x0020100001007983 */ /* 0x001ea20000300800 */
[----:B------:R-:W-:-:S02]  /*52960*/  IADD3 R29, P1, R29, UR7, RZ ;  /* 0x000000071d1d7c10 */ /* 0x000fc4000ff3e0ff */
[----:B------:R-:W-:Y:S01]  /*52970*/  IADD3.X R2, R2, UR6, RZ, P2, !PT ;  /* 0x0000000602027c10 */ /* 0x000fe200097fe4ff */
[----:B--2---:R0:W-:Y:S04]  /*52980*/  STL [R1+0x2264], R0 ;  /* 0x0022640001007387 */ /* 0x0041e80000100800 */
[----:B------:R-:W-:Y:S04]  /*52990*/  STL [R1+0x2000], R29 ;  /* 0x0020001d01007387 */ /* 0x000fe80000100800 */
[----:B0-----:R-:W2:Y:S04]  /*529a0*/  LDL.LU R0, [R1+0x1fbc] ;  /* 0x001fbc0001007983 */ /* 0x001ea80000300800 */
[----:B------:R-:W-:Y:S04]  /*529b0*/  STL [R1+0x1f9c], R2 ;  /* 0x001f9c0201007387 */ /* 0x000fe80000100800 */
        /* <DEDUP_REMOVED lines=30> */
[----:B--2---:R-:W-:-:S05]  /*52ba0*/  IADD3 R0, P2, R0, UR7, RZ ;  /* 0x0000000700007c10 */ /* 0x004fca000ff5e0ff */
[----:B------:R0:W-:Y:S04]  /*52bb0*/  STL [R1+0x2008], R0 ;  /* 0x0020080001007387 */ /* 0x0001e80000100800 */
[----:B0-----:R-:W2:Y:S02]  /*52bc0*/  LDL.LU R0, [R1+0x2268] ;  /* 0x0022680001007983 */ /* 0x001ea40000300800 */
[----:B--2---:R-:W-:-:S05]  /*52bd0*/  IADD3.X R0, R0, UR6, RZ, P3, !PT ;  /* 0x0000000600007c10 */ /* 0x004fca0009ffe4ff */
[----:B------:R0:W-:Y:S04]  /*52be0*/  STL [R1+0x1fbc], R0 ;  /* 0x001fbc0001007387 */ /* 0x0001e80000100800 */
[----:B0-----:R-:W2:Y:S01]  /*52bf0*/  LDL.LU R0, [R1+0x2264] ;  /* 0x0022640001007983 */ /* 0x001ea20000300800 */
[----:B---3--:R-:W-:Y:S02]  /*52c00*/  IADD3.X R3, R3, UR6, RZ, P4, !PT ;  /* 0x0000000603037c10 */ /* 0x008fe4000a7fe4ff */
[----:B----4-:R-:W-:Y:S02]  /*52c10*/  IADD3 R24, P4, R24, UR7, RZ ;  /* 0x0000000718187c10 */ /* 0x010fe4000ff9e0ff */
[----:B------:R-:W-:Y:S02]  /*52c20*/  IADD3.X R25, R25, UR6, RZ, P5, !PT ;  /* 0x0000000619197c10 */ /* 0x000fe4000affe4ff */
[----:B------:R-:W-:-:S02]  /*52c30*/  IADD3 R26, P5, R26, UR7, RZ ;  /* 0x000000071a1a7c10 */ /* 0x000fc4000ffbe0ff */
[----:B------:R-:W-:Y:S02]  /*52c40*/  IADD3.X R27, R27, UR6, RZ, P6, !PT ;  /* 0x000000061b1b7c10 */ /* 0x000fe4000b7fe4ff */
[----:B------:R-:W-:Y:S02]  /*52c50*/  IADD3 R6, P6, R6, UR7, RZ ;  /* 0x0000000706067c10 */ /* 0x000fe4000ffde0ff */
[----:B------:R-:W-:Y:S02]  /*52c60*/  IADD3.X R5, R5, UR6, RZ, P1, !PT ;  /* 0x0000000605057c10 */ /* 0x000fe40008ffe4ff */
[----:B------:R-:W-:Y:S02]  /*52c70*/  IADD3 R4, P1, R4, UR7, RZ ;  /* 0x0000000704047c10 */ /* 0x000fe4000ff3e0ff */
        /* <DEDUP_REMOVED lines=13> */
[----:B--2---:R-:W-:-:S05]  /*52d50*/  IADD3 R0, P3, R0, UR7, RZ ;  /* 0x0000000700007c10 */ /* 0x004fca000ff7e0ff */
[----:B------:R0:W-:Y:S04]  /*52d60*/  STL [R1+0x2010], R0 ;  /* 0x0020100001007387 */ /* 0x0001e80000100800 */
[----:B------:R-:W-:Y:S04]  /*52d70*/  STL [R1+0x1fc0], R3 ;  /* 0x001fc00301007387 */ /* 0x000fe80000100800 */
[----:B------:R-:W-:Y:S04]  /*52d80*/  STL [R1+0x2018], R24 ;  /* 0x0020181801007387 */ /* 0x000fe80000100800 */
[----:B------:R-:W-:Y:S04]  /*52d90*/  STL [R1+0x1fc4], R25 ;  /* 0x001fc41901007387 */ /* 0x000fe80000100800 */
[----:B------:R-:W-:Y:S04]  /*52da0*/  STL [R1+0x2020], R26 ;  /* 0x0020201a01007387 */ /* 0x000fe80000100800 */
[----:B------:R-:W-:Y:S04]  /*52db0*/  STL [R1+0x1fc8], R27 ;  /* 0x001fc81b01007387 */ /* 0x000fe80000100800 */
[----:B------:R-:W-:Y:S01]  /*52dc0*/  STL [R1+0x2028], R6 ;  /* 0x0020280601007387 */ /* 0x000fe20000100800 */
[----:B------:R-:W-:-:S03]  /*52dd0*/  IADD3.X R17, R17, UR6, RZ, P3, !PT ;  /* 0x0000000611117c10 */ /* 0x000fc60009ffe4ff */
[----:B------:R-:W-:Y:S01]  /*52de0*/  STL [R1+0x1fcc], R5 ;  /* 0x001fcc0501007387 */ /* 0x000fe20000100800 */
[----:B------:R-:W-:-:S03]  /*52df0*/  IADD3 R12, P3, R12, UR7, RZ ;  /* 0x000000070c0c7c10 */ /* 0x000fc6000ff7e0ff */
        /* <DEDUP_REMOVED lines=20> */
[----:B0-----:R-:W2:Y:S01]  /*52f40*/  LDL.LU R0, [R1+0x2024] ;  /* 0x0020240001007983 */ /* 0x001ea20000300800 */
[----:B------:R-:W-:-:S02]  /*52f50*/  IADD3 R28, P4, R28, UR7, RZ ;  /* 0x000000071c1c7c10 */ /* 0x000fc4000ff9e0ff */
[----:B------:R-:W-:-:S03]  /*52f60*/  IADD3.X R29, R29, UR6, RZ, P5, !PT ;  /* 0x000000061d1d7c10 */ /* 0x000fc6000affe4ff */
[----:B------:R-:W-:Y:S04]  /*52f70*/  STL [R1+0x2078], R28 ;  /* 0x0020781c01007387 */ /* 0x000fe80000100800 */
[----:B--2---:R0:W-:Y:S04]  /*52f80*/  STL [R1+0x225c], R0 ;  /* 0x00225c0001007387 */ /* 0x0041e80000100800 */
[----:B------:R-:W-:Y:S04]  /*52f90*/  STL [R1+0x2014], R29 ;  /* 0x0020141d01007387 */ /* 0x000fe80000100800 */
[----:B0-----:R-:W2:Y:S01]  /*52fa0*/  LDL.LU R0, [R1+0x2088] ;  /* 0x0020880001007983 */ /* 0x001ea20000300800 */
[----:B------:R-:W-:-:S05]  /*52fb0*/  IADD3 R2, P5, R2, UR7, RZ ;  /* 0x0000000702027c10 */ /* 0x000fca000ffbe0ff */
[----:B------:R-:W-:Y:S04]  /*52fc0*/  STL [R1+0x2080], R2 ;  /* 0x0020800201007387 */ /* 0x000fe80000100800 */
[----:B--2---:R0:W-:Y:S04]  /*52fd0*/  STL [R1+0x2260], R0 ;  /* 0x0022600001007387 */ /* 0x0041e80000100800 */
[----:B0-----:R-:W2:Y:S04]  /*52fe0*/  LDL.LU R0, [R1+0x201c] ;  /* 0x00201c0001007983 */ /* 0x001ea80000300800 */
[----:B------:R-:W3:Y:S04]  /*52ff0*/  LDL.LU R3, [R1+0x2090] ;  /* 0x0020900001037983 */ /* 0x000ee80000300800 */
[----:B------:R-:W4:Y:S04]  /*53000*/  LDL.LU R24, [R1+0x202c] ;  /* 0x00202c0001187983 */ /* 0x000f280000300800 */
        /* <DEDUP_REMOVED lines=25> */
[----:B------:R-:W3:Y:S01]  /*531a0*/  LDL.LU R2, [R1+0x2094] ;  /* 0x0020940001027983 */ /* 0x000ee20000300800 */
[----:B--2---:R-:W-:-:S05]  /*531b0*/  IADD3.X R0, R0, UR6, RZ, P6, !PT ;  /* 0x0000000600007c10 */ /* 0x004fca000b7fe4ff */
[----:B------:R0:W-:Y:S04]  /*531c0*/  STL [R1+0x201c], R0 ;  /* 0x00201c0001007387 */ /* 0x0001e80000100800 */
[----:B0-----:R-:W2:Y:S02]  /*531d0*/  LDL.LU R0, [R1+0x2260] ;  /* 0x0022600001007983 */ /* 0x001ea40000300800 */
[----:B--2---:R-:W-:-:S05]  /*531e0*/  IADD3 R0, P6, R0, UR7, RZ ;  /* 0x0000000700007c10 */ /* 0x004fca000ffde0ff */
[----:B------:R0:W-:Y:S04]  /*531f0*/  STL [R1+0x2088], R0 ;  /* 0x0020880001007387 */ /* 0x0001e80000100800 */
[----:B0-----:R-:W2:Y:S01]  /*53200*/  LDL.LU R0, [R1+0x225c] ;  /* 0x00225c0001007983 */ /* 0x001ea20000300800 */
[----:B----4-:R-:W-:Y:S02]  /*53210*/  IADD3.X R24, R24, UR6, RZ, P2, !PT ;  /* 0x0000000618187c10 */ /* 0x010fe400097fe4ff */
[----:B---3--:R-:W-:Y:S02]  /*53220*/  IADD3 R25, P2, R25, UR7, RZ ;  /* 0x0000000719197c10 */ /* 0x008fe4000ff5e0ff */
        /* <DEDUP_REMOVED lines=18> */
[----:B--2---:R-:W-:Y:S02]  /*53350*/  IADD3.X R0, R0, UR6, RZ, P1, !PT ;  /* 0x0000000600007c10 */ /* 0x004fe40008ffe4ff */
[----:B------:R-:W-:-:S03]  /*53360*/  IADD3 R3, P1, R3, UR7, RZ ;  /* 0x0000000703037c10 */ /* 0x000fc6000ff3e0ff */
[----:B------:R0:W-:Y:S04]  /*53370*/  STL [R1+0x2024], R0 ;  /* 0x0020240001007387 */ /* 0x0001e80000100800 */
        /* <DEDUP_REMOVED lines=29> */
[----:B0-----:R-:W2:Y:S01]  /*53550*/  LDL.LU R0, [R1+0x2108] ;  /* 0x0021080001007983 */ /* 0x001ea20000300800 */
[----:B------:R-:W-:-:S02]  /*53560*/  IADD3.X R28, R28, UR6, RZ, P2, !PT ;  /* 0x000000061c1c7c10 */ /* 0x000fc400097fe4ff */
[----:B------:R-:W-:-:S03]  /*53570*/  IADD3 R29, P2, R29, UR7, RZ ;  /* 0x000000071d1d7c10 */ /* 0x000fc6000ff5e0ff */
[----:B------:R-:W-:Y:S04]  /*53580*/  STL [R1+0x208c], R28 ;  /* 0x00208c1c01007387 */ /* 0x000fe80000100800 */
[----:B--2---:R0:W-:Y:S04]  /*53590*/  STL [R1+0x2254], R0 ;  /* 0x0022540001007387 */ /* 0x0041e80000100800 */
[----:B------:R-:W-:Y:S04]  /*535a0*/  STL [R1+0x20f8], R29 ;  /* 0x0020f81d01007387 */ /* 0x000fe80000100800 */
[----:B0-----:R-:W2:Y:S01]  /*535b0*/  LDL.LU R0, [R1+0x209c] ;  /* 0x00209c0001007983 */ /* 0x001ea20000300800 */
[----:B------:R-:W-:-:S05]  /*535c0*/  IADD3.X R2, R2, UR6, RZ, P3, !PT ;  /* 0x0000000602027c10 */ /* 0x000fca0009ffe4ff */
        /* <DEDUP_REMOVED lines=58> */
[----:B------:R-:W-:-:S02]  /*53970*/  IADD3.X R29, R29, UR6, RZ, P6, !PT ;  /* 0x000000061d1d7c10 */ /* 0x000fc4000b7fe4ff */
[----:B------:R-:W-:Y:S02]  /*53980*/  IADD3 R2, P6, R2, UR7, RZ ;  /* 0x0000000702027c10 */ /* 0x000fe4000ffde0ff */
[----:B------:R-:W-:Y:S02]  /*53990*/  IADD3 R28, P5, R28, UR7, RZ ;  /* 0x000000071c1c7c10 */ /* 0x000fe4000ffbe0ff */
[----:B--2---:R-:W-:-:S05]  /*539a0*/  IADD3 R0, P4, R0, UR7, RZ ;  /* 0x0000000700007c10 */ /* 0x004fca000ff9e0ff */
[----:B------:R0:W-:Y:S04]  /*539b0*/  STL [R1+0x2108], R0 ;  /* 0x0021080001007387 */ /* 0x0001e80000100800 */
[----:B0-----:R0:W5:Y:S04]  /*539c0*/  LDL.LU R0, [R1+0x2250] ;  /* 0x0022500001007983 */ /* 0x0011680000300800 */
[----:B------:R1:W-:Y:S04]  /*539d0*/  STL [R1+0x20a4], R6 ;  /* 0x0020a40601007387 */ /* 0x0003e80000100800 */
[----:B-1----:R-:W2:Y:S04]  /*539e0*/  LDL.LU R6, [R1+0x224c] ;  /* 0x00224c0001067983 */ /* 0x002ea80000300800 */
[----:B------:R1:W-:Y:S04]  /*539f0*/  STL [R1+0x2110], R5 ;  /* 0x0021100501007387 */ /* 0x0003e80000100800 */
[----:B-1----:R-:W3:Y:S04]  /*53a00*/  LDL.LU R5, [R1+0x2248] ;  /* 0x0022480001057983 */ /* 0x002ee80000300800 */
[----:B------:R1:W-:Y:S04]  /*53a10*/  STL [R1+0x20ac], R4 ;  /* 0x0020ac0401007387 */ /* 0x0003e80000100800 */
[----:B-1----:R-:W4:Y:S04]  /*53a20*/  LDL.LU R4, [R1+0x2244] ;  /* 0x0022440001047983 */ /* 0x002f280000300800 */
[----:B------:R1:W-:Y:S01]  /*53a30*/  STL [R1+0x2118], R17 ;  /* 0x0021181101007387 */ /* 0x0003e20000100800 */
[----:B------:R-:W-:-:S03]  /*53a40*/  IADD3.X R14, R14, UR6, RZ, P4, !PT ;  /* 0x000000060e0e7c10 */ /* 0x000fc6000a7fe4ff */
[----:B-1----:R-:W3:Y:S04]  /*53a50*/  LDL.LU R17, [R1+0x2240] ;  /* 0x0022400001117983 */ /* 0x002ee80000300800 */
[----:B------:R1:W-:Y:S01]  /*53a60*/  STL [R1+0x20b4], R12 ;  /* 0x0020b40c01007387 */ /* 0x0003e20000100800 */
[----:B------:R-:W-:-:S03]  /*53a70*/  IADD3 R13, P4, R13, UR7, RZ ;  /* 0x000000070d0d7c10 */ /* 0x000fc6000ff9e0ff */
[----:B-1----:R-:W4:Y:S04]  /*53a80*/  LDL.LU R12, [R1+0x223c] ;  /* 0x00223c00010c7983 */ /* 0x002f280000300800 */
[----:B------:R1:W-:Y:S04]  /*53a90*/  STL [R1+0x2120], R11 ;  /* 0x0021200b01007387 */ /* 0x0003e80000100800 */
[----:B-1----:R-:W3:Y:S04]  /*53aa0*/  LDL.LU R11, [R1+0x2238] ;  /* 0x00223800010b7983 */ /* 0x002ee80000300800 */
[----:B------:R1:W-:Y:S04]  /*53ab0*/  STL [R1+0x20bc], R10 ;  /* 0x0020bc0a01007387 */ /* 0x0003e80000100800 */
[----:B-1----:R-:W4:Y:S04]  /*53ac0*/  LDL.LU R10, [R1+0x2234] ;  /* 0x00223400010a7983 */ /* 0x002f280000300800 */
[----:B------:R1:W-:Y:S04]  /*53ad0*/  STL [R1+0x2128], R9 ;  /* 0x0021280901007387 */ /* 0x0003e80000100800 */
[----:B-1----:R-:W3:Y:S04]  /*53ae0*/  LDL.LU R9, [R1+0x2230] ;  /* 0x0022300001097983 */ /* 0x002ee80000300800 */
[----:B------:R1:W-:Y:S04]  /*53af0*/  STL [R1+0x20c4], R16 ;  /* 0x0020c41001007387 */ /* 0x0003e80000100800 */
[----:B-1----:R-:W4:Y:S04]  /*53b00*/  LDL.LU R16, [R1+0x222c] ;  /* 0x00222c0001107983 */ /* 0x002f280000300800 */
[----:B------:R1:W-:Y:S04]  /*53b10*/  STL [R1+0x2130], R15 ;  /* 0x0021300f01007387 */ /* 0x0003e80000100800 */
[----:B-1----:R-:W4:Y:S04]  /*53b20*/  LDL.LU R15, [R1+0x2228] ;  /* 0x00222800010f7983 */ /* 0x002f280000300800 */
[----:B------:R1:W-:Y:S04]  /*53b30*/  STL [R1+0x20cc], R14 ;  /* 0x0020cc0e01007387 */ /* 0x0003e80000100800 */
[----:B-1----:R-:W4:Y:S04]  /*53b40*/  LDL.LU R14, [R1+0x2224] ;  /* 0x00222400010e7983 */ /* 0x002f280000300800 */
[----:B------:R1:W-:Y:S01]  /*53b50*/  STL [R1+0x2138], R13 ;  /* 0x0021380d01007387 */ /* 0x0003e20000100800 */
[----:B------:R-:W-:-:S03]  /*53b60*/  IADD3.X R21, R21, UR6, RZ, P4, !PT ;  /* 0x0000000615157c10 */ /* 0x000fc6000a7fe4ff */
[----:B-1----:R-:W3:Y:S04]  /*53b70*/  LDL.LU R13, [R1+0x2220] ;  /* 0x00222000010d7983 */ /* 0x002ee80000300800 */
[----:B------:R1:W-:Y:S01]  /*53b80*/  STL [R1+0x20d4], R18 ;  /* 0x0020d41201007387 */ /* 0x0003e20000100800 */
[----:B------:R-:W-:-:S03]  /*53b90*/  IADD3 R22, P4, R22, UR7, RZ ;  /* 0x0000000716167c10 */ /* 0x000fc6000ff9e0ff */
[----:B-1----:R-:W2:Y:S04]  /*53ba0*/  LDL.LU R18, [R1+0x221c] ;  /* 0x00221c0001127983 */ /* 0x002ea80000300800 */
[----:B------:R1:W-:Y:S04]  /*53bb0*/  STL [R1+0x2140], R19 ;  /* 0x0021401301007387 */ /* 0x0003e80000100800 */
[----:B-1----:R-:W4:Y:S04]  /*53bc0*/  LDL.LU R19, [R1+0x2218] ;  /* 0x0022180001137983 */ /* 0x002f280000300800 */
[----:B------:R-:W-:Y:S04]  /*53bd0*/  STL [R1+0x20dc], R3 ;  /* 0x0020dc0301007387 */ /* 0x000fe80000100800 */
[----:B------:R-:W-:Y:S04]  /*53be0*/  STL [R1+0x2148], R24 ;  /* 0x0021481801007387 */ /* 0x000fe80000100800 */
[----:B------:R-:W-:Y:S04]  /*53bf0*/  STL [R1+0x20e4], R25 ;  /* 0x0020e41901007387 */ /* 0x000fe80000100800 */
[----:B------:R-:W-:Y:S04]  /*53c00*/  STL [R1+0x2150], R26 ;  /* 0x0021501a01007387 */ /* 0x000fe80000100800 */
[----:B------:R-:W-:Y:S04]  /*53c10*/  STL [R1+0x20ec], R27 ;  /* 0x0020ec1b01007387 */ /* 0x000fe80000100800 */
[----:B------:R1:W-:Y:S04]  /*53c20*/  STL [R1+0x2158], R8 ;  /* 0x0021580801007387 */ /* 0x0003e80000100800 */
[----:B------:R0:W-:Y:S04]  /*53c30*/  STL [R1+0x20f4], R7 ;  /* 0x0020f40701007387 */ /* 0x0001e80000100800 */
[----:B------:R-:W-:Y:S04]  /*53c40*/  STL [R1+0x2160], R20 ;  /* 0x0021601401007387 */ /* 0x000fe80000100800 */
[----:B------:R-:W-:Y:S04]  /*53c50*/  STL [R1+0x20fc], R21 ;  /* 0x0020fc1501007387 */ /* 0x000fe80000100800 */
[----:B------:R-:W-:Y:S04]  /*53c60*/  STL [R1+0x2168], R22 ;  /* 0x0021681601007387 */ /* 0x000fe80000100800 */
[----:B------:R-:W-:Y:S04]  /*53c70*/  STL [R1+0x2104], R23 ;  /* 0x0021041701007387 */ /* 0x000fe80000100800 */
[----:B------:R4:W-:Y:S04]  /*53c80*/  STL [R1+0x2178], R2 ;  /* 0x0021780201007387 */ /* 0x0009e80000100800 */
[----:B------:R4:W-:Y:S04]  /*53c90*/  STL [R1+0x2170], R28 ;  /* 0x0021701c01007387 */ /* 0x0009e80000100800 */
[----:B------:R4:W-:Y:S04]  /*53ca0*/  STL [R1+0x210c], R29 ;  /* 0x00210c1d01007387 */ /* 0x0009e80000100800 */
[----:B-1----:R-:W3:Y:S04]  /*53cb0*/  LDL.LU R8, [R1+0x2114] ;  /* 0x0021140001087983 */ /* 0x002ee80000300800 */
[----:B0-----:R-:W3:Y:S01]  /*53cc0*/  LDL.LU R7, [R1+0x2180] ;  /* 0x0021800001077983 */ /* 0x001ee20000300800 */
[----:B--2---:R-:W-:-:S02]  /*53cd0*/  IMAD.MOV.U32 R3, RZ, RZ, R18 ;  /* 0x000000ffff037224 */ /* 0x004fc400078e0012 */
[----:B----4-:R-:W-:-:S05]  /*53ce0*/  IMAD.MOV.U32 R2, RZ, RZ, R19 ;  /* 0x000000ffff027224 */ /* 0x010fca00078e0013 */
[----:B------:R0:W-:Y:S04]  /*53cf0*/  STL.64 [R1+0xbb8], R2 ;  /* 0x000bb80201007387 */ /* 0x0001e80000100a00 */
[----:B---3--:R1:W-:Y:S04]  /*53d00*/  STL.64 [R1+0x2210], R6 ;  /* 0x0022100601007387 */ /* 0x0083e80000100a00 */
[----:B------:R-:W2:Y:S04]  /*53d10*/  LDL.LU R28, [R1+0x211c] ;  /* 0x00211c00011c7983 */ /* 0x000ea80000300800 */
[----:B------:R-:W3:Y:S04]  /*53d20*/  LDL.LU R29, [R1+0x2188] ;  /* 0x00218800011d7983 */ /* 0x000ee80000300800 */
        /* <DEDUP_REMOVED lines=10> */
[----:B-1----:R-:W-:-:S02]  /*53dd0*/  IMAD.MOV.U32 R6, RZ, RZ, R13 ;  /* 0x000000ffff067224 */ /* 0x002fc400078e000d */
[----:B------:R-:W-:Y:S01]  /*53de0*/  IMAD.MOV.U32 R7, RZ, RZ, R9 ;  /* 0x000000ffff077224 */ /* 0x000fe200078e0009 */
[----:B------:R-:W4:Y:S04]  /*53df0*/  LDL.LU R22, [R1+0x217c] ;  /* 0x00217c0001167983 */ /* 0x000f280000300800 */
[----:B------:R-:W4:Y:S04]  /*53e00*/  LDL.LU R23, [R1+0x2184] ;  /* 0x0021840001177983 */ /* 0x000f280000300800 */
[----:B------:R-:W4:Y:S04]  /*53e10*/  LDL.LU R13, [R1+0x214c] ;  /* 0x00214c00010d7983 */ /* 0x000f280000300800 */
[----:B------:R-:W4:Y:S04]  /*53e20*/  LDL.LU R9, [R1+0x21a8] ;  /* 0x0021a80001097983 */ /* 0x000f280000300800 */
[----:B------:R0:W-:Y:S02]  /*53e30*/  STL.64 [R1+0xbb0], R6 ;  /* 0x000bb00601007387 */ /* 0x0001e40000100a00 */
[----:B0-----:R-:W-:-:S02]  /*53e40*/  IMAD.MOV.U32 R6, RZ, RZ, R14 ;  /* 0x000000ffff067224 */ /* 0x001fc400078e000e */
[----:B------:R-:W-:Y:S01]  /*53e50*/  IMAD.MOV.U32 R7, RZ, RZ, R10 ;  /* 0x000000ffff077224 */ /* 0x000fe200078e000a */
        /* <DEDUP_REMOVED lines=14> */
[----:B------:R-:W-:-:S05]  /*53f40*/  IMAD.MOV.U32 R7, RZ, RZ, R4 ;  /* 0x000000ffff077224 */ /* 0x000fca00078e0004 */
[----:B------:R0:W-:Y:S04]  /*53f50*/  STL.64 [R1+0xb90], R6 ;  /* 0x000b900601007387 */ /* 0x0001e80000100a00 */
[----:B0-----:R-:W4:Y:S04]  /*53f60*/  LDL.LU.64 R6, [R1+0x2210] ;  /* 0x0022100001067983 */ /* 0x001f280000300a00 */
[----:B------:R-:W4:Y:S04]  /*53f70*/  LDL.LU R17, [R1+0x212c] ;  /* 0x00212c0001117983 */ /* 0x000f280000300800 */
[----:B------:R-:W4:Y:S01]  /*53f80*/  LDL.LU R4, [R1+0x2198] ;  /* 0x0021980001047983 */ /* 0x000f220000300800 */
[----:B------:R-:W-:-:S05]  /*53f90*/  IADD3.X R8, R8, UR6, RZ, P1, !PT ;  /* 0x0000000608087c10 */ /* 0x000fca0008ffe4ff */
[----:B------:R0:W-:Y:S04]  /*53fa0*/  STL [R1+0x2114], R8 ;  /* 0x0021140801007387 */ /* 0x0001e80000100800 */
[----:B0-----:R-:W4:Y:S01]  /*53fb0*/  LDL.LU R8, [R1+0x2208] ;  /* 0x0022080001087983 */ /* 0x001f220000300800 */
[----:B--2---:R-:W-:Y:S02]  /*53fc0*/  IADD3.X R28, R28, UR6, RZ, P2, !PT ;  /* 0x000000061c1c7c10 */ /* 0x004fe400097fe4ff */
[----:B---3--:R-:W-:Y:S02]  /*53fd0*/  IADD3 R29, P2, R29, UR7, RZ ;  /* 0x000000071d1d7c10 */ /* 0x008fe4000ff5e0ff */
[----:B----4-:R-:W-:Y:S02]  /*53fe0*/  IADD3.X R3, R3, UR6, RZ, P3, !PT ;  /* 0x0000000603037c10 */ /* 0x010fe40009ffe4ff */
[----:B------:R-:W-:-:S04]  /*53ff0*/  IADD3 R2, P3, R2, UR7, RZ ;  /* 0x0000000702027c10 */ /* 0x000fc8000ff7e0ff */
[----:B------:R-:W-:Y:S02]  /*54000*/  IADD3.X R19, R19, UR6, RZ, P3, !PT ;  /* 0x0000000613137c10 */ /* 0x000fe40009ffe4ff */
[----:B------:R-:W-:Y:S02]  /*54010*/  IADD3 R18, P3, R18, UR7, RZ ;  /* 0x0000000712127c10 */ /* 0x000fe4000ff7e0ff */
[----:B------:R-:W-:Y:S02]  /*54020*/  IADD3.X R13, R13, UR6, RZ, P2, !PT ;  /* 0x000000060d0d7c10 */ /* 0x000fe400097fe4ff */
[----:B------:R-:W-:Y:S02]  /*54030*/  IADD3 R9, P2, R9, UR7, RZ ;  /* 0x0000000709097c10 */ /* 0x000fe4000ff5e0ff */
[----:B------:R-:W-:Y:S02]  /*54040*/  IADD3.X R23, R23, UR6, RZ, P3, !PT ;  /* 0x0000000617177c10 */ /* 0x000fe40009ffe4ff */
[----:B------:R-:W-:-:S02]  /*54050*/  IADD3.X R22, R22, UR6, RZ, P2, !PT ;  /* 0x0000000616167c10 */ /* 0x000fc400097fe4ff */
        /* <DEDUP_REMOVED lines=8> */
[----:B------:R-:W-:-:S03]  /*540e0*/  IADD3.X R17, R17, UR6, RZ, P4, !PT ;  /* 0x0000000611117c10 */ /* 0x000fc6000a7fe4ff */
[----:B------:R0:W-:Y:S01]  /*540f0*/  STL [R1+0x2180], R7 ;  /* 0x0021800701007387 */ /* 0x0001e20000100800 */
[----:B------:R-:W-:Y:S02]  /*54100*/  IADD3 R4, P4, R4, UR7, RZ ;  /* 0x0000000704047c10 */ /* 0x000fe4000ff9e0ff */
[----:B------:R-:W-:Y:S01]  /*54110*/  IADD3.X R14, R14, UR6, RZ, P1, !PT ;  /* 0x000000060e0e7c10 */ /* 0x000fe20008ffe4ff */
[----:B0-----:R-:W2:Y:S04]  /*54120*/  LDL.LU R7, [R1+0x2204] ;  /* 0x0022040001077983 */ /* 0x001ea80000300800 */
[----:B------:R0:W-:Y:S01]  /*54130*/  STL [R1+0x211c], R28 ;  /* 0x00211c1c01007387 */ /* 0x0001e20000100800 */
[----:B------:R-:W-:-:S03]  /*54140*/  IADD3 R10, P1, R10, UR7, RZ ;  /* 0x000000070a0a7c10 */ /* 0x000fc6000ff3e0ff */
[----:B0-----:R0:W5:Y:S04]  /*54150*/  LDL.LU R28, [R1+0x2200] ;  /* 0x00220000011c7983 */ /* 0x0011680000300800 */
[----:B------:R1:W-:Y:S04]  /*54160*/  STL [R1+0x2188], R29 ;  /* 0x0021881d01007387 */ /* 0x0003e80000100800 */
[----:B-1----:R0:W5:Y:S04]  /*54170*/  LDL.LU R29, [R1+0x21fc] ;  /* 0x0021fc00011d7983 */ /* 0x0021680000300800 */
[----:B------:R1:W-:Y:S04]  /*54180*/  STL [R1+0x2124], R3 ;  /* 0x0021240301007387 */ /* 0x0003e80000100800 */
[----:B------:R3:W-:Y:S04]  /*54190*/  STL [R1+0x2190], R2 ;  /* 0x0021900201007387 */ /* 0x0007e80000100800 */
[----:B------:R-:W-:Y:S04]  /*541a0*/  STL [R1+0x212c], R17 ;  /* 0x00212c1101007387 */ /* 0x000fe80000100800 */
[----:B------:R-:W-:Y:S04]  /*541b0*/  STL [R1+0x2198], R4 ;  /* 0x0021980401007387 */ /* 0x000fe80000100800 */
[----:B------:R-:W-:Y:S04]  /*541c0*/  STL [R1+0x2134], R16 ;  /* 0x0021341001007387 */ /* 0x000fe80000100800 */
[----:B------:R-:W-:Y:S04]  /*541d0*/  STL [R1+0x21b4], R12 ;  /* 0x0021b40c01007387 */ /* 0x000fe80000100800 */
[----:B------:R-:W-:Y:S04]  /*541e0*/  STL [R1+0x213c], R15 ;  /* 0x00213c0f01007387 */ /* 0x000fe80000100800 */
[----:B------:R-:W-:Y:S01]  /*541f0*/  STL [R1+0x21b0], R11 ;  /* 0x0021b00b01007387 */ /* 0x000fe20000100800 */
[----:B------:R-:W-:Y:S01]  /*54200*/  IADD3.X R24, R24, UR6, RZ, P4, !PT ;  /* 0x0000000618187c10 */ /* 0x000fe2000a7fe4ff */
[----:B-1----:R-:W1:Y:S01]  /*54210*/  LDC R3, c[0x0][0x238] ;  /* 0x00008e00ff037b82 */ /* 0x002e620000000800 */
[----:B---3--:R-:W3:Y:S01]  /*54220*/  S2R R2, SR_TID.X ;  /* 0x0000000000027919 */ /* 0x008ee20000002100 */
[----:B------:R-:W-:Y:S04]  /*54230*/  STL [R1+0x2144], R14 ;  /* 0x0021440e01007387 */ /* 0x000fe80000100800 */
[----:B------:R-:W-:Y:S04]  /*54240*/  STL [R1+0x21ac], R10 ;  /* 0x0021ac0a01007387 */ /* 0x000fe80000100800 */
[----:B------:R-:W-:Y:S01]  /*54250*/  STL [R1+0x214c], R13 ;  /* 0x00214c0d01007387 */ /* 0x000fe20000100800 */
[----:B------:R-:W-:-:S03]  /*54260*/  IADD3 R25, P4, R25, UR7, RZ ;  /* 0x0000000719197c10 */ /* 0x000fc6000ff9e0ff */
[----:B------:R-:W-:Y:S04]  /*54270*/  STL [R1+0x21a8], R9 ;  /* 0x0021a80901007387 */ /* 0x000fe80000100800 */
[----:B------:R-:W-:Y:S04]  /*54280*/  STL [R1+0x2154], R19 ;  /* 0x0021541301007387 */ /* 0x000fe80000100800 */
[----:B------:R-:W-:Y:S04]  /*54290*/  STL [R1+0x21a4], R18 ;  /* 0x0021a41201007387 */ /* 0x000fe80000100800 */
[----:B------:R-:W-:Y:S04]  /*542a0*/  STL [R1+0x215c], R24 ;  /* 0x00215c1801007387 */ /* 0x000fe80000100800 */
[----:B------:R-:W-:Y:S01]  /*542b0*/  STL [R1+0x21a0], R25 ;  /* 0x0021a01901007387 */ /* 0x000fe20000100800 */
[----:B------:R-:W-:-:S03]  /*542c0*/  IADD3.X R21, R21, UR6, RZ, P1, !PT ;  /* 0x0000000615157c10 */ /* 0x000fc60008ffe4ff */
[----:B------:R-:W-:Y:S04]  /*542d0*/  STL [R1+0x2164], R26 ;  /* 0x0021641a01007387 */ /* 0x000fe80000100800 */
[----:B------:R-:W-:Y:S04]  /*542e0*/  STL [R1+0x219c], R27 ;  /* 0x00219c1b01007387 */ /* 0x000fe80000100800 */
[----:B------:R-:W-:Y:S04]  /*542f0*/  STL [R1+0x216c], R20 ;  /* 0x00216c1401007387 */ /* 0x000fe80000100800 */
[----:B------:R-:W-:Y:S04]  /*54300*/  STL [R1+0x2184], R23 ;  /* 0x0021841701007387 */ /* 0x000fe80000100800 */
[----:B------:R-:W-:Y:S04]  /*54310*/  STL [R1+0x2174], R21 ;  /* 0x0021741501007387 */ /* 0x000fe80000100800 */
[----:B------:R4:W-:Y:S01]  /*54320*/  STL [R1+0x217c], R22 ;  /* 0x00217c1601007387 */ /* 0x0009e20000100800 */
[----:B-1----:R-:W-:-:S04]  /*54330*/  IMAD.SHL.U32 R3, R3, 0x40, RZ ;  /* 0x0000004003037824 */ /* 0x002fc800078e00ff */
[----:B------:R-:W-:Y:S01]  /*54340*/  IMAD.SHL.U32 R3, R3, 0x2, RZ ;  /* 0x0000000203037824 */ /* 0x000fe200078e00ff */
[----:B---3--:R-:W-:-:S05]  /*54350*/  LOP3.LUT R2, R2, 0x3f, RZ, 0xc0, !PT ;  /* 0x0000003f02027812 */ /* 0x008fca00078ec0ff */
[----:B------:R-:W-:Y:S01]  /*54360*/  IMAD.SHL.U32 R2, R2, 0x2, RZ ;  /* 0x0000000202027824 */ /* 0x000fe200078e00ff */
[----:B----4-:R-:W3:Y:S04]  /*54370*/  LDL.LU R22, [R1+0x218c] ;  /* 0x00218c0001167983 */ /* 0x010ee80000300800 */
[----:B------:R-:W4:Y:S01]  /*54380*/  LDL.LU R23, [R1+0x2194] ;  /* 0x0021940001177983 */ /* 0x000f220000300800 */
[----:B------:R-:W-:Y:S02]  /*54390*/  IMAD.MOV.U32 R11, RZ, RZ, R5 ;  /* 0x000000ffff0b7224 */ /* 0x000fe400078e0005 */
[----:B------:R-:W-:Y:S02]  /*543a0*/  IMAD.MOV.U32 R4, RZ, RZ, R8 ;  /* 0x000000ffff047224 */ /* 0x000fe400078e0008 */
[----:B------:R-:W-:-:S02]  /*543b0*/  IMAD.MOV.U32 R5, RZ, RZ, R6 ;  /* 0x000000ffff057224 */ /* 0x000fc400078e0006 */
[----:B--2---:R-:W-:Y:S01]  /*543c0*/  IMAD.MOV.U32 R10, RZ, RZ, R7 ;  /* 0x000000ffff0a7224 */ /* 0x004fe200078e0007 */
[----:B---3--:R-:W-:Y:S02]  /*543d0*/  IADD3.X R22, R22, UR6, RZ, P4, !PT ;  /* 0x0000000616167c10 */ /* 0x008fe4000a7fe4ff */
[----:B----4-:R-:W-:-:S03]  /*543e0*/  IADD3.X R23, R23, UR6, RZ, P5, !PT ;  /* 0x0000000617177c10 */ /* 0x010fc6000affe4ff */
[----:B------:R0:W-:Y:S04]  /*543f0*/  STL [R1+0x218c], R22 ;  /* 0x00218c1601007387 */ /* 0x0001e80000100800 */
[----:B------:R0:W-:Y:S04]  /*54400*/  STL.64 [R1+0xb80], R4 ;  /* 0x000b800401007387 */ /* 0x0001e80000100a00 */
[----:B------:R0:W-:Y:S04]  /*54410*/  STL [R1+0x2194], R23 ;  /* 0x0021941701007387 */ /* 0x0001e80000100800 */
[----:B------:R0:W-:Y:S01]  /*54420*/  STL.64 [R1+0xb88], R10 ;  /* 0x000b880a01007387 */ /* 0x0001e20000100a00 */
[----:B------:R-:W-:Y:S05]  /*54430*/  @P0 BRA `(.L_x_1) ;  /* 0xfffffbc800500947 */ /* 0x000fea000383ffff */
[----:B-----5:R-:W2:Y:S04]  /*54440*/  LDL.LU R28, [R1+0x1ec] ;  /* 0x0001ec00011c7983 */ /* 0x020ea80000300800 */
[----:B--2---:R1:W-:Y:S04]  /*54450*/  STL [R1+0x2618], R28 ;  /* 0x0026181c01007387 */ /* 0x0043e80000100800 */
[----:B-1----:R-:W2:Y:S04]  /*54460*/  LDL.LU R28, [R1+0x844] ;  /* 0x00084400011c7983 */ /* 0x002ea80000300800 */
[----:B--2---:R1:W-:Y:S04]  /*54470*/  STL [R1+0x261c], R28 ;  /* 0x00261c1c01007387 */ /* 0x0043e80000100800 */
[----:B-1----:R-:W2:Y:S04]  /*54480*/  LDL.LU R28, [R1+0x76c] ;  /* 0x00076c00011c7983 */ /* 0x002ea80000300800 */
[----:B------:R-:W3:Y:S04]  /*54490*/  LDL.LU R2, [R1+0x21c] ;  /* 0x00021c0001027983 */ /* 0x000ee80000300800 */
[----:B---3--:R1:W-:Y:S04]  /*544a0*/  STL [R1+0x2620], R2 ;  /* 0x0026200201007387 */ /* 0x0083e80000100800 */
[----:B-1----:R-:W2:Y:S04]  /*544b0*/  LDL.LU R2, [R1+0x84c] ;  /* 0x00084c0001027983 */ /* 0x002ea80000300800 */
[----:B------:R-:W3:Y:S04]  /*544c0*/  LDL.LU R0, [R1+0x1e4] ;  /* 0x0001e40001007983 */ /* 0x000ee80000300800 */
[----:B------:R-:W3:Y:S04]  /*544d0*/  LDL.LU R3, [R1+0x214] ;  /* 0x0002140001037983 */ /* 0x000ee80000300800 */
[----:B------:R-:W4:Y:S04]  /*544e0*/  LDL.LU R8, [R1+0x77c] ;  /* 0x00077c0001087983 */ /* 0x000f280000300800 */
        /* <DEDUP_REMOVED lines=23> */
[----:B------:R0:W-:Y:S04]  /*54660*/  STL [R1+0x21fc], R29 ;  /* 0x0021fc1d01007387 */ /* 0x0001e80000100800 */
[----:B0-----:R-:W3:Y:S01]  /*54670*/  LDL.LU R29, [R1+0x764] ;  /* 0x00076400011d7983 */ /* 0x001ee20000300800 */
[----:B--2---:R-:W-:-:S03]  /*54680*/  F2FP.F16.F32.PACK_AB R28, R2, R28 ;  /* 0x0000001c021c723e */ /* 0x004fc600000000ff */
[----:B------:R-:W2:Y:S04]  /*54690*/  LDL.LU R2, [R1+0x2620] ;  /* 0x0026200001027983 */ /* 0x000ea80000300800 */
[----:B------:R0:W-:Y:S04]  /*546a0*/  STL [R1+0x37c], R28 ;  /* 0x00037c1c01007387 */ /* 0x0001e80000100800 */
[----:B0-----:R-:W3:Y:S02]  /*546b0*/  LDL.LU R28, [R1+0x261c] ;  /* 0x00261c00011c7983 */ /* 0x001ee40000300800 */
[----:B---3--:R-:W-:-:S02]  /*546c0*/  F2FP.F16.F32.PACK_AB R29, R28, R29 ;  /* 0x0000001d1c1d723e */ /* 0x008fc400000000ff */
[----:B------:R-:W2:Y:S01]  /*546d0*/  LDL.LU R28, [R1+0x2618] ;  /* 0x00261800011c7983 */ /* 0x000ea20000300800 */
[----:B------:R-:W-:Y:S02]  /*546e0*/  F2FP.F16.F32.PACK_AB R0, R0, R3 ;  /* 0x000000030000723e */ /* 0x000fe400000000ff */
[----:B----4-:R-:W-:Y:S01]  /*546f0*/  F2FP.F16.F32.PACK_AB R3, R8, R6 ;  /* 0x000000060803723e */ /* 0x010fe200000000ff */
[----:B------:R-:W-:Y:S01]  /*54700*/  STL [R1+0x378], R29 ;  /* 0x0003781d01007387 */ /* 0x000fe20000100800 */
[----:B--2---:R-:W-:-:S05]  /*54710*/  F2FP.F16.F32.PACK_AB R2, R28, R2 ;  /* 0x000000021c02723e */ /* 0x004fca00000000ff */
[----:B------:R0:W-:Y:S04]  /*54720*/  STL [R1+0x374], R2 ;  /* 0x0003740201007387 */ /* 0x0001e80000100800 */
[----:B------:R1:W-:Y:S04]  /*54730*/  STL [R1+0x370], R0 ;  /* 0x0003700001007387 */ /* 0x0003e80000100800 */
[----:B------:R2:W-:Y:S01]  /*54740*/  STL [R1+0x38c], R3 ;  /* 0x00038c0301007387 */ /* 0x0005e20000100800 */
[----:B0-----:R-:W-:Y:S02]  /*54750*/  F2FP.F16.F32.PACK_AB R2, R7, R5 ;  /* 0x000000050702723e */ /* 0x001fe400000000ff */
[----:B-1----:R-:W-:-:S03]  /*54760*/  F2FP.F16.F32.PACK_AB R0, R17, R4 ;  /* 0x000000041100723e */ /* 0x002fc600000000ff */
[----:B------:R0:W-:Y:S01]  /*54770*/  STL [R1+0x388], R2 ;  /* 0x0003880201007387 */ /* 0x0001e20000100800 */
[----:B--2---:R-:W-:-:S03]  /*54780*/  F2FP.F16.F32.PACK_AB R3, R16, R12 ;  /* 0x0000000c1003723e */ /* 0x004fc600000000ff */
        /* <DEDUP_REMOVED lines=13> */
[----:B------:R-:W-:Y:S01]  /*54860*/  STL [R1+0x3a8], R3 ;  /* 0x0003a80301007387 */ /* 0x000fe20000100800 */
[----:B0-----:R-:W-:-:S03]  /*54870*/  F2FP.F16.F32.PACK_AB R2, R20, R21 ;  /* 0x000000151402723e */ /* 0x001fc600000000ff */
[----:B------:R-:W2:Y:S01]  /*54880*/  LDL.LU R29, [R1+0x794] ;  /* 0x00079400011d7983 */ /* 0x000ea20000300800 */
[----:B-1----:R-:W-:-:S03]  /*54890*/  F2FP.F16.F32.PACK_AB R0, R22, R23 ;  /* 0x000000171600723e */ /* 0x002fc600000000ff */
[----:B------:R-:W-:Y:S04]  /*548a0*/  STL [R1+0x3a4], R2 ;  /* 0x0003a40201007387 */ /* 0x000fe80000100800 */
[----:B--2---:R0:W-:Y:S04]  /*548b0*/  STL [R1+0x2590], R29 ;  /* 0x0025901d01007387 */ /* 0x0041e80000100800 */
[----:B------:R-:W-:Y:S04]  /*548c0*/  STL [R1+0x3a0], R0 ;  /* 0x0003a00001007387 */ /* 0x000fe80000100800 */
[----:B0-----:R-:W2:Y:S04]  /*548d0*/  LDL.LU R29, [R1+0x79c] ;  /* 0x00079c00011d7983 */ /* 0x001ea80000300800 */
[----:B--2---:R0:W-:Y:S04]  /*548e0*/  STL [R1+0x2598], R29 ;  /* 0x0025981d01007387 */ /* 0x0041e80000100800 */
        /* <DEDUP_REMOVED lines=32> */
[----:B---3--:R0:W-:Y:S04]  /*54af0*/  STL [R1+0x258c], R28 ;  /* 0x00258c1c01007387 */ /* 0x0081e80000100800 */
[----:B0-----:R-:W3:Y:S04]  /*54b00*/  LDL.LU R28, [R1+0x854] ;  /* 0x00085400011c7983 */ /* 0x001ee80000300800 */
        /* <DEDUP_REMOVED lines=33> */
[----:B0-----:R-:W2:Y:S04]  /*54d20*/  LDL.LU R28, [R1+0x848] ;  /* 0x00084800011c7983 */ /* 0x001ea80000300800 */
[----:B------:R-:W3:Y:S04]  /*54d30*/  LDL.LU R2, [R1+0x4cc] ;  /* 0x0004cc0001027983 */ /* 0x000ee80000300800 */
[----:B------:R-:W4:Y:S04]  /*54d40*/  LDL.LU R0, [R1+0x4a4] ;  /* 0x0004a40001007983 */ /* 0x000f280000300800 */
        /* <DEDUP_REMOVED lines=25> */
[----:B--2---:R-:W-:-:S03]  /*54ee0*/  F2FP.F16.F32.PACK_AB R29, R28, R29 ;  /* 0x0000001d1c1d723e */ /* 0x004fc600000000ff */
[----:B------:R-:W2:Y:S04]  /*54ef0*/  LDL.LU R28, [R1+0x2614] ;  /* 0x00261400011c7983 */ /* 0x000ea80000300800 */
[----:B------:R0:W-:Y:S04]  /*54f00*/  STL [R1+0x36c], R29 ;  /* 0x00036c1d01007387 */ /* 0x0001e80000100800 */
[----:B0-----:R-:W2:Y:S02]  /*54f10*/  LDL.LU R29, [R1+0x2610] ;  /* 0x00261000011d7983 */ /* 0x001ea40000300800 */
[----:B--2---:R-:W-:-:S02]  /*54f20*/  F2FP.F16.F32.PACK_AB R29, R28, R29 ;  /* 0x0000001d1c1d723e */ /* 0x004fc400000000ff */
        /* <DEDUP_REMOVED lines=64> */
[----:B------:R-:W2:Y:S01]  /*55330*/  LDL.LU R28, [R1+0x258c] ;  /* 0x00258c00011c7983 */ /* 0x000ea20000300800 */
[----:B----4-:R-:W-:Y:S02]  /*55340*/  F2FP.F16.F32.PACK_AB R0, R0, R3 ;  /* 0x000000030000723e */ /* 0x010fe400000000ff */
[----:B---3--:R-:W-:Y:S01]  /*55350*/  F2FP.F16.F32.PACK_AB R3, R8, R6 ;  /* 0x000000060803723e */ /* 0x008fe200000000ff */
        /* <DEDUP_REMOVED lines=22> */
[----:B------:R-:W-:Y:S04]  /*554c0*/  STL [R1+0x328], R3 ;  /* 0x0003280301007387 */ /* 0x000fe80000100800 */
[----:B------:R-:W2:Y:S01]  /*554d0*/  LDL.LU R29, [R1+0x7a4] ;  /* 0x0007a400011d7983 */ /* 0x000ea20000300800 */
[----:B0-----:R-:W-:Y:S02]  /*554e0*/  F2FP.F16.F32.PACK_AB R2, R20, R21 ;  /* 0x000000151402723e */ /* 0x001fe400000000ff */
        /* <DEDUP_REMOVED lines=374> */
[----:B------:R1:W-:Y:S01]  /*56c50*/  STL [R1+0x1e0], R0 ;  /* 0x0001e00001007387 */ /* 0x0003e20000100800 */
[----:B0-----:R-:W-:-:S03]  /*56c60*/  F2FP.F16.F32.PACK_AB R2, R7, R5 ;  /* 0x000000050702723e */ /* 0x001fc600000000ff */
[----:B------:R0:W-:Y:S01]  /*56c70*/  STL [R1+0x1fc], R3 ;  /* 0x0001fc0301007387 */ /* 0x0001e20000100800 */
[----:B-1----:R-:W-:-:S03]  /*56c80*/  F2FP.F16.F32.PACK_AB R0, R17, R4 ;  /* 0x000000041100723e */ /* 0x002fc600000000ff */
[----:B------:R1:W-:Y:S01]  /*56c90*/  STL [R1+0x1f8], R2 ;  /* 0x0001f80201007387 */ /* 0x0003e20000100800 */
[----:B0-----:R-:W-:-:S03]  /*56ca0*/  F2FP.F16.F32.PACK_AB R3, R16, R12 ;  /* 0x0000000c1003723e */ /* 0x001fc600000000ff */
[----:B------:R0:W-:Y:S01]  /*56cb0*/  STL [R1+0x1f4], R0 ;  /* 0x0001f40001007387 */ /* 0x0001e20000100800 */
[----:B-1----:R-:W-:-:S03]  /*56cc0*/  F2FP.F16.F32.PACK_AB R2, R15, R11 ;  /* 0x0000000b0f02723e */ /* 0x002fc600000000ff */
        /* <DEDUP_REMOVED lines=12> */
[----:B------:R-:W-:Y:S04]  /*56d90*/  STL [R1+0x218], R3 ;  /* 0x0002180301007387 */ /* 0x000fe80000100800 */
[----:B------:R-:W2:Y:S04]  /*56da0*/  LDL.LU R27, [R1+0x7b8] ;  /* 0x0007b800011b7983 */ /* 0x000ea80000300800 */
[----:B------:R-:W-:Y:S04]  /*56db0*/  STL [R1+0x214], R2 ;  /* 0x0002140201007387 */ /* 0x000fe80000100800 */
[----:B------:R-:W3:Y:S01]  /*56dc0*/  LDL.LU R26, [R1+0x7b0] ;  /* 0x0007b000011a7983 */ /* 0x000ee20000300800 */
[----:B0-----:R-:W-:-:S05]  /*56dd0*/  F2FP.F16.F32.PACK_AB R0, R22, R23 ;  /* 0x000000171600723e */ /* 0x001fca00000000ff */
[----:B------:R-:W-:Y:S04]  /*56de0*/  STL [R1+0x210], R0 ;  /* 0x0002100001007387 */ /* 0x000fe80000100800 */
[----:B---3--:R0:W-:Y:S04]  /*56df0*/  STL [R1+0x2470], R26 ;  /* 0x0024701a01007387 */ /* 0x0081e80000100800 */
[----:B0-----:R-:W2:Y:S04]  /*56e00*/  LDL.LU R26, [R1+0x828] ;  /* 0x00082800011a7983 */ /* 0x001ea80000300800 */
[----:B------:R-:W3:Y:S04]  /*56e10*/  LDL.LU R25, [R1+0x8c8] ;  /* 0x0008c80001197983 */ /* 0x000ee80000300800 */
        /* <DEDUP_REMOVED lines=24> */
[----:B--2---:R-:W-:-:S03]  /*56fa0*/  F2FP.F16.F32.PACK_AB R27, R26, R27 ;  /* 0x0000001b1a1b723e */ /* 0x004fc600000000ff */
[----:B------:R-:W2:Y:S04]  /*56fb0*/  LDL.LU R11, [R1+0x968] ;  /* 0x00096800010b7983 */ /* 0x000ea80000300800 */
[----:B------:R-:W2:Y:S04]  /*56fc0*/  LDL.LU R13, [R1+0x738] ;  /* 0x00073800010d7983 */ /* 0x000ea80000300800 */
[----:B------:R-:W2:Y:S04]  /*56fd0*/  LDL.LU R10, [R1+0x960] ;  /* 0x00096000010a7983 */ /* 0x000ea80000300800 */
[----:B------:R-:W2:Y:S04]  /*56fe0*/  LDL.LU R9, [R1+0x730] ;  /* 0x0007300001097983 */ /* 0x000ea80000300800 */
[----:B------:R-:W3:Y:S04]  /*56ff0*/  LDL.LU R26, [R1+0x2470] ;  /* 0x00247000011a7983 */ /* 0x000ee80000300800 */
[----:B------:R0:W-:Y:S04]  /*57000*/  STL [R1+0x2200], R27 ;  /* 0x0022001b01007387 */ /* 0x0001e80000100800 */
[----:B0-----:R-:W2:Y:S01]  /*57010*/  LDL.LU R27, [R1+0x728] ;  /* 0x00072800011b7983 */ /* 0x001ea20000300800 */
[----:B---3--:R-:W-:-:S03]  /*57020*/  F2FP.F16.F32.PACK_AB R26, R25, R26 ;  /* 0x0000001a191a723e */ /* 0x008fc600000000ff */
[----:B------:R-:W3:Y:S01]  /*57030*/  LDL.LU R25, [R1+0x246c] ;  /* 0x00246c0001197983 */ /* 0x000ee20000300800 */
[----:B----4-:R-:W-:Y:S02]  /*57040*/  F2FP.F16.F32.PACK_AB R24, R29, R24 ;  /* 0x000000181d18723e */ /* 0x010fe400000000ff */
[----:B------:R-:W-:Y:S01]  /*57050*/  F2FP.F16.F32.PACK_AB R23, R28, R23 ;  /* 0x000000171c17723e */ /* 0x000fe200000000ff */
[----:B------:R-:W-:Y:S01]  /*57060*/  STL [R1+0x2204], R26 ;  /* 0x0022041a01007387 */ /* 0x000fe20000100800 */
[----:B------:R-:W-:Y:S02]  /*57070*/  F2FP.F16.F32.PACK_AB R22, R2, R22 ;  /* 0x000000160216723e */ /* 0x000fe400000000ff */
[----:B------:R-:W-:Y:S02]  /*57080*/  F2FP.F16.F32.PACK_AB R21, R0, R21 ;  /* 0x000000150015723e */ /* 0x000fe400000000ff */
[----:B------:R-:W-:Y:S02]  /*57090*/  F2FP.F16.F32.PACK_AB R20, R3, R20 ;  /* 0x000000140314723e */ /* 0x000fe400000000ff */
[----:B------:R-:W-:-:S02]  /*570a0*/  F2FP.F16.F32.PACK_AB R19, R8, R19 ;  /* 0x000000130813723e */ /* 0x000fc400000000ff */
[----:B------:R-:W-:Y:S02]  /*570b0*/  F2FP.F16.F32.PACK_AB R18, R6, R18 ;  /* 0x000000120612723e */ /* 0x000fe400000000ff */
[----:B------:R-:W-:Y:S02]  /*570c0*/  F2FP.F16.F32.PACK_AB R17, R7, R17 ;  /* 0x000000110711723e */ /* 0x000fe400000000ff */
[----:B------:R-:W-:Y:S02]  /*570d0*/  F2FP.F16.F32.PACK_AB R16, R5, R16 ;  /* 0x000000100510723e */ /* 0x000fe400000000ff */
[----:B------:R-:W-:Y:S02]  /*570e0*/  F2FP.F16.F32.PACK_AB R15, R4, R15 ;  /* 0x0000000f040f723e */ /* 0x000fe400000000ff */
[----:B------:R-:W-:Y:S02]  /*570f0*/  F2FP.F16.F32.PACK_AB R14, R12, R14 ;  /* 0x0000000e0c0e723e */ /* 0x000fe400000000ff */
[----:B--2---:R-:W-:-:S02]  /*57100*/  F2FP.F16.F32.PACK_AB R13, R11, R13 ;  /* 0x0000000d0b0d723e */ /* 0x004fc400000000ff */
[----:B------:R-:W-:Y:S02]  /*57110*/  F2FP.F16.F32.PACK_AB R12, R10, R9 ;  /* 0x000000090a0c723e */ /* 0x000fe400000000ff */
[----:B---3--:R-:W-:-:S05]  /*57120*/  F2FP.F16.F32.PACK_AB R25, R27, R25 ;  /* 0x000000191b19723e */ /* 0x008fca00000000ff */
        /* <DEDUP_REMOVED lines=13> */
[----:B------:R-:W2:Y:S04]  /*57200*/  LDL.LU R11, [R1+0x97c] ;  /* 0x00097c00010b7983 */ /* 0x000ea80000300800 */
[----:B------:R-:W3:Y:S04]  /*57210*/  LDL.LU R10, [R1+0x974] ;  /* 0x00097400010a7983 */ /* 0x000ee80000300800 */
[----:B---3--:R0:W-:Y:S04]  /*57220*/  STL [R1+0x2468], R10 ;  /* 0x0024680a01007387 */ /* 0x0081e80000100800 */
[----:B0-----:R-:W2:Y:S04]  /*57230*/  LDL.LU R10, [R1+0x92c] ;  /* 0x00092c00010a7983 */ /* 0x001ea80000300800 */
[----:B------:R-:W3:Y:S04]  /*57240*/  LDL.LU R9, [R1+0x99c] ;  /* 0x00099c0001097983 */ /* 0x000ee80000300800 */
[----:B---3--:R0:W-:Y:S04]  /*57250*/  STL [R1+0x2464], R9 ;  /* 0x0024640901007387 */ /* 0x0081e80000100800 */
[----:B0-----:R-:W3:Y:S04]  /*57260*/  LDL.LU R9, [R1+0x924] ;  /* 0x0009240001097983 */ /* 0x001ee80000300800 */
[----:B------:R-:W4:Y:S04]  /*57270*/  LDL.LU R8, [R1+0x994] ;  /* 0x0009940001087983 */ /* 0x000f280000300800 */
[----:B----4-:R0:W-:Y:S04]  /*57280*/  STL [R1+0x2460], R8 ;  /* 0x0024600801007387 */ /* 0x0101e80000100800 */
[----:B0-----:R-:W4:Y:S04]  /*57290*/  LDL.LU R8, [R1+0x98c] ;  /* 0x00098c0001087983 */ /* 0x001f280000300800 */
[----:B------:R-:W2:Y:S04]  /*572a0*/  LDL.LU R7, [R1+0x9cc] ;  /* 0x0009cc0001077983 */ /* 0x000ea80000300800 */
[----:B--2---:R0:W-:Y:S04]  /*572b0*/  STL [R1+0x245c], R7 ;  /* 0x00245c0701007387 */ /* 0x0041e80000100800 */
        /* <DEDUP_REMOVED lines=33> */
[----:B------:R-:W4:Y:S04]  /*574d0*/  LDL.LU R14, [R1+0x9d8] ;  /* 0x0009d800010e7983 */ /* 0x000f280000300800 */
[----:B----4-:R0:W-:Y:S04]  /*574e0*/  STL [R1+0x2408], R14 ;  /* 0x0024080e01007387 */ /* 0x0101e80000100800 */
[----:B0-----:R-:W4:Y:S04]  /*574f0*/  LDL.LU R14, [R1+0x928] ;  /* 0x00092800010e7983 */ /* 0x001f280000300800 */
        /* <DEDUP_REMOVED lines=13> */
[----:B0-----:R-:W4:Y:S01]  /*575d0*/  LDL.LU R14, [R1+0x9e4] ;  /* 0x0009e400010e7983 */ /* 0x001f220000300800 */
[----:B------:R-:W-:-:S03]  /*575e0*/  F2FP.F16.F32.PACK_AB R11, R10, R11 ;  /* 0x0000000b0a0b723e */ /* 0x000fc600000000ff */
        /* <DEDUP_REMOVED lines=21> */
[----:B0-----:R-:W4:Y:S04]  /*57740*/  LDL.LU R12, [R1+0x9c0] ;  /* 0x0009c000010c7983 */ /* 0x001f280000300800 */
[----:B------:R-:W2:Y:S04]  /*57750*/  LDL.LU R10, [R1+0x2468] ;  /* 0x00246800010a7983 */ /* 0x000ea80000300800 */
[----:B------:R0:W-:Y:S04]  /*57760*/  STL [R1+0x2240], R11 ;  /* 0x0022400b01007387 */ /* 0x0001e80000100800 */
[----:B0-----:R-:W4:Y:S01]  /*57770*/  LDL.LU R11, [R1+0x9a0] ;  /* 0x0009a000010b7983 */ /* 0x001f220000300800 */
[----:B--2---:R-:W-:-:S03]  /*57780*/  F2FP.F16.F32.PACK_AB R10, R9, R10 ;  /* 0x0000000a090a723e */ /* 0x004fc600000000ff */
        /* <DEDUP_REMOVED lines=20> */
[----:B------:R-:W3:Y:S04]  /*578d0*/  LDL.LU R4, [R1+0x2450] ;  /* 0x0024500001047983 */ /* 0x000ee80000300800 */
[----:B------:R0:W-:Y:S04]  /*578e0*/  STL [R1+0x2258], R5 ;  /* 0x0022580501007387 */ /* 0x0001e80000100800 */
[----:B0-----:R-:W2:Y:S01]  /*578f0*/  LDL.LU R5, [R1+0x988] ;  /* 0x0009880001057983 */ /* 0x001ea20000300800 */
[----:B---3--:R-:W-:-:S03]  /*57900*/  F2FP.F16.F32.PACK_AB R4, R13, R4 ;  /* 0x000000040d04723e */ /* 0x008fc600000000ff */
[----:B------:R-:W4:Y:S04]  /*57910*/  LDL.LU R13, [R1+0x244c] ;  /* 0x00244c00010d7983 */ /* 0x000f280000300800 */
[----:B------:R0:W-:Y:S04]  /*57920*/  STL [R1+0x225c], R4 ;  /* 0x00225c0401007387 */ /* 0x0001e80000100800 */
[----:B0-----:R-:W3:Y:S01]  /*57930*/  LDL.LU R4, [R1+0x970] ;  /* 0x0009700001047983 */ /* 0x001ee20000300800 */
[----:B----4-:R-:W-:-:S03]  /*57940*/  F2FP.F16.F32.PACK_AB R13, R14, R13 ;  /* 0x0000000d0e0d723e */ /* 0x010fc600000000ff */
[----:B------:R-:W4:Y:S04]  /*57950*/  LDL.LU R14, [R1+0x2448] ;  /* 0x00244800010e7983 */ /* 0x000f280000300800 */
[----:B------:R0:W-:Y:S04]  /*57960*/  STL [R1+0x1c], R13 ;  /* 0x00001c0d01007387 */ /* 0x0001e80000100800 */
[----:B0-----:R-:W4:Y:S02]  /*57970*/  LDL.LU R13, [R1+0x2444] ;  /* 0x00244400010d7983 */ /* 0x001f240000300800 */
[----:B----4-:R-:W-:-:S02]  /*57980*/  F2FP.F16.F32.PACK_AB R13, R14, R13 ;  /* 0x0000000d0e0d723e */ /* 0x010fc400000000ff */
        /* <DEDUP_REMOVED lines=30> */
[----:B0-----:R-:W3:Y:S01]  /*57b70*/  LDL.LU R13, [R1+0x2404] ;  /* 0x00240400010d7983 */ /* 0x001ee20000300800 */
[----:B--2---:R-:W-:Y:S02]  /*57b80*/  F2FP.F16.F32.PACK_AB R6, R5, R6 ;  /* 0x000000060506723e */ /* 0x004fe400000000ff */
[----:B------:R-:W-:-:S02]  /*57b90*/  F2FP.F16.F32.PACK_AB R5, R7, R8 ;  /* 0x000000080705723e */ /* 0x000fc400000000ff */
[----:B---3--:R-:W-:Y:S02]  /*57ba0*/  F2FP.F16.F32.PACK_AB R4, R13, R4 ;  /* 0x000000040d04723e */ /* 0x008fe400000000ff */
[----:B------:R-:W4:Y:S04]  /*57bb0*/  LDL.LU R13, [R1+0x2400] ;  /* 0x00240000010d7983 */ /* 0x000f280000300800 */
[----:B------:R0:W-:Y:S04]  /*57bc0*/  STL [R1+0x38], R4 ;  /* 0x0000380401007387 */ /* 0x0001e80000100800 */
[----:B------:R1:W-:Y:S01]  /*57bd0*/  STL [R1+0x34], R6 ;  /* 0x0000340601007387 */ /* 0x0003e20000100800 */
[----:B0-----:R-:W-:-:S03]  /*57be0*/  F2FP.F16.F32.PACK_AB R4, R9, R10 ;  /* 0x0000000a0904723e */ /* 0x001fc600000000ff */
[----:B------:R-:W-:Y:S01]  /*57bf0*/  STL [R1+0x30], R5 ;  /* 0x0000300501007387 */ /* 0x000fe20000100800 */
[----:B-1----:R-:W-:-:S03]  /*57c00*/  F2FP.F16.F32.PACK_AB R6, R11, R12 ;  /* 0x0000000c0b06723e */ /* 0x002fc600000000ff */
[----:B------:R0:W-:Y:S04]  /*57c10*/  STL [R1+0x4c], R4 ;  /* 0x00004c0401007387 */ /* 0x0001e80000100800 */
[----:B------:R1:W-:Y:S01]  /*57c20*/  STL [R1+0x48], R6 ;  /* 0x0000480601007387 */ /* 0x0003e20000100800 */
[----:B0-----:R-:W-:Y:S02]  /*57c30*/  F2FP.F16.F32.PACK_AB R4, R15, R16 ;  /* 0x000000100f04723e */ /* 0x001fe400000000ff */
[----:B-1----:R-:W-:Y:S02]  /*57c40*/  F2FP.F16.F32.PACK_AB R6, R17, R18 ;  /* 0x000000121106723e */ /* 0x002fe400000000ff */
[----:B----4-:R-:W-:-:S05]  /*57c50*/  F2FP.F16.F32.PACK_AB R5, R13, R14 ;  /* 0x0000000e0d05723e */ /* 0x010fca00000000ff */
[----:B------:R0:W-:Y:S04]  /*57c60*/  STL [R1+0x44], R5 ;  /* 0x0000440501007387 */ /* 0x0001e80000100800 */
        /* <DEDUP_REMOVED lines=8> */
[----:B------:R-:W-:Y:S01]  /*57cf0*/  STL [R1+0x50], R6 ;  /* 0x0000500601007387 */ /* 0x000fe20000100800 */
[----:B--2---:R-:W-:-:S03]  /*57d00*/  F2FP.F16.F32.PACK_AB R4, R27, R29 ;  /* 0x0000001d1b04723e */ /* 0x004fc600000000ff */
[----:B------:R-:W-:Y:S04]  /*57d10*/  STL [R1+0x6c], R5 ;  /* 0x00006c0501007387 */ /* 0x000fe80000100800 */
[----:B------:R0:W-:Y:S04]  /*57d20*/  STL [R1+0x68], R4 ;  /* 0x0000680401007387 */ /* 0x0001e80000100800 */
[----:B0-----:R-:W2:Y:S01]  /*57d30*/  LDL.LU R4, [R1+0xa60] ;  /* 0x000a600001047983 */ /* 0x001ea20000300800 */
[----:B------:R-:W-:Y:S02]  /*57d40*/  F2FP.F16.F32.PACK_AB R2, R28, R2 ;  /* 0x000000021c02723e */ /* 0x000fe400000000ff */
[----:B------:R-:W-:-:S03]  /*57d50*/  F2FP.F16.F32.PACK_AB R0, R0, R3 ;  /* 0x000000030000723e */ /* 0x000fc600000000ff */
        /* <DEDUP_REMOVED lines=170> */
[----:B------:R3:W-:Y:S02]  /*58800*/  STL [R1+0xb8], R4 ;  /* 0x0000b80401007387 */ /* 0x0007e40000100800 */
[----:B---3--:R-:W-:Y:S02]  /*58810*/  F2FP.F16.F32.PACK_AB R4, R9, R10 ;  /* 0x0000000a0904723e */ /* 0x008fe400000000ff */
[----:B--2---:R-:W-:Y:S02]  /*58820*/  F2FP.F16.F32.PACK_AB R6, R5, R6 ;  /* 0x000000060506723e */ /* 0x004fe400000000ff */
[----:B----4-:R-:W-:-:S03]  /*58830*/  F2FP.F16.F32.PACK_AB R5, R7, R8 ;  /* 0x000000080705723e */ /* 0x010fc600000000ff */
        /* <DEDUP_REMOVED lines=202> */
[----:B-1----:R-:W-:-:S02]  /*594e0*/  F2FP.F16.F32.PACK_AB R5, R13, R14 ;  /* 0x0000000e0d05723e */ /* 0x002fc400000000ff */
[----:B--2---:R-:W-:Y:S01]  /*594f0*/  F2FP.F16.F32.PACK_AB R4, R15, R16 ;  /* 0x000000100f04723e */ /* 0x004fe200000000ff */
[----:B------:R0:W-:Y:S04]  /*59500*/  STL [R1+0x148], R6 ;  /* 0x0001480601007387 */ /* 0x0001e80000100800 */
[----:B------:R1:W-:Y:S04]  /*59510*/  STL [R1+0x144], R5 ;  /* 0x0001440501007387 */ /* 0x0003e80000100800 */
[----:B------:R2:W-:Y:S01]  /*59520*/  STL [R1+0x140], R4 ;  /* 0x0001400401007387 */ /* 0x0005e20000100800 */
[----:B0-----:R-:W-:-:S02]  /*59530*/  F2FP.F16.F32.PACK_AB R6, R17, R18 ;  /* 0x000000121106723e */ /* 0x001fc400000000ff */
[----:B-1----:R-:W-:Y:S02]  /*59540*/  F2FP.F16.F32.PACK_AB R5, R19, R20 ;  /* 0x000000141305723e */ /* 0x002fe400000000ff */
[----:B--2---:R-:W-:Y:S01]  /*59550*/  F2FP.F16.F32.PACK_AB R4, R21, R22 ;  /* 0x000000161504723e */ /* 0x004fe200000000ff */
[----:B------:R0:W-:Y:S04]  /*59560*/  STL [R1+0x15c], R6 ;  /* 0x00015c0601007387 */ /* 0x0001e80000100800 */
[----:B------:R1:W-:Y:S04]  /*59570*/  STL [R1+0x158], R5 ;  /* 0x0001580501007387 */ /* 0x0003e80000100800 */
[----:B------:R2:W-:Y:S01]  /*59580*/  STL [R1+0x154], R4 ;  /* 0x0001540401007387 */ /* 0x0005e20000100800 */
[----:B0-----:R-:W-:-:S02]  /*59590*/  F2FP.F16.F32.PACK_AB R6, R23, R24 ;  /* 0x000000181706723e */ /* 0x001fc400000000ff */
[----:B-1----:R-:W-:Y:S02]  /*595a0*/  F2FP.F16.F32.PACK_AB R5, R25, R26 ;  /* 0x0000001a1905723e */ /* 0x002fe400000000ff */
[----:B--2---:R-:W-:Y:S01]  /*595b0*/  F2FP.F16.F32.PACK_AB R4, R27, R29 ;  /* 0x0000001d1b04723e */ /* 0x004fe200000000ff */
[----:B------:R-:W-:Y:S04]  /*595c0*/  STL [R1+0x150], R6 ;  /* 0x0001500601007387 */ /* 0x000fe80000100800 */
[----:B------:R-:W-:Y:S04]  /*595d0*/  STL [R1+0x16c], R5 ;  /* 0x00016c0501007387 */ /* 0x000fe80000100800 */
[----:B------:R0:W-:Y:S04]  /*595e0*/  STL [R1+0x168], R4 ;  /* 0x0001680401007387 */ /* 0x0001e80000100800 */
[----:B0-----:R-:W2:Y:S01]  /*595f0*/  LDL.LU R4, [R1+0xc90] ;  /* 0x000c900001047983 */ /* 0x001ea20000300800 */
[----:B------:R-:W-:-:S02]  /*59600*/  F2FP.F16.F32.PACK_AB R2, R28, R2 ;  /* 0x000000021c02723e */ /* 0x000fc400000000ff */
        /* <DEDUP_REMOVED lines=166> */
[----:B0-----:R-:W2:Y:S01]  /*5a070*/  LDL.LU R4, [R1+0x2260] ;  /* 0x0022600001047983 */ /* 0x001ea20000300800 */
[----:B---3--:R-:W-:Y:S02]  /*5a080*/  F2FP.F16.F32.PACK_AB R7, R6, R7 ;  /* 0x000000070607723e */ /* 0x008fe400000000ff */
[----:B----4-:R-:W-:-:S02]  /*5a090*/  F2FP.F16.F32.PACK_AB R9, R8, R9 ;  /* 0x000000090809723e */ /* 0x010fc400000000ff */
[----:B------:R-:W-:Y:S02]  /*5a0a0*/  F2FP.F16.F32.PACK_AB R11, R10, R11 ;  /* 0x0000000b0a0b723e */ /* 0x000fe400000000ff */
[----:B------:R-:W-:Y:S02]  /*5a0b0*/  F2FP.F16.F32.PACK_AB R13, R12, R13 ;  /* 0x0000000d0c0d723e */ /* 0x000fe400000000ff */
        /* <DEDUP_REMOVED lines=8> */
[----:B--2---:R-:W-:Y:S02]  /*5a140*/  F2FP.F16.F32.PACK_AB R5, R4, R5 ;  /* 0x000000050405723e */ /* 0x004fe400000000ff */
[----:B------:R1:W5:Y:S04]  /*5a150*/  LDL.LU R4, [R1+0x225c] ;  /* 0x00225c0001047983 */ /* 0x0003680000300800 */
[----:B------:R0:W-:Y:S04]  /*5a160*/  STL [R1+0x1b8], R5 ;  /* 0x0001b80501007387 */ /* 0x0001e80000100800 */
[----:B0-----:R1:W5:Y:S04]  /*5a170*/  LDL.LU R5, [R1+0x2258] ;  /* 0x0022580001057983 */ /* 0x0013680000300800 */
        /* <DEDUP_REMOVED lines=33> */
[----:B------:R-:W2:Y:S01]  /*5a390*/  LDL.LU R29, [R1+0x21fc] ;  /* 0x0021fc00011d7983 */ /* 0x000ea20000300800 */
[----:B------:R-:W-:-:S03]  /*5a3a0*/  F2FP.F16.F32.PACK_AB R2, R2, R0 ;  /* 0x000000000202723e */ /* 0x000fc600000000ff */
[----:B------:R1:W-:Y:S01]  /*5a3b0*/  STL [R1+0x8], R28 ;  /* 0x0000081c01007387 */ /* 0x0003e20000100800 */
[----:B--2---:R-:W-:-:S05]  /*5a3c0*/  F2FP.F16.F32.PACK_AB R0, R3, R29 ;  /* 0x0000001d0300723e */ /* 0x004fca00000000ff */
[----:B------:R1:W-:Y:S04]  /*5a3d0*/  STL [R1], R0 ;  /* 0x0000000001007387 */ /* 0x0003e80000100800 */
[----:B------:R1:W-:Y:S02]  /*5a3e0*/  STL [R1+0x4], R2 ;  /* 0x0000040201007387 */ /* 0x0003e40000100800 */
.L_x_0:
[----:B-----5:R-:W-:Y:S01]  /*5a3f0*/  STL.64 [R1+0x2588], R6 ;  /* 0x0025880601007387 */ /* 0x020fe20000100a00 */
[----:B-1----:R-:W1:Y:S01]  /*5a400*/  S2R R0, SR_TID.X ;  /* 0x0000000000007919 */ /* 0x002e620000002100 */
[----:B------:R-:W2:Y:S01]  /*5a410*/  S2UR UR5, SR_CgaCtaId ;  /* 0x00000000000579c3 */ /* 0x000ea20000008800 */
[----:B------:R-:W-:Y:S01]  /*5a420*/  UMOV UR4, 0x400 ;  /* 0x0000040000047882 */ /* 0x000fe20000000000 */
[----:B------:R-:W-:Y:S01]  /*5a430*/  ULDC.64 UR20, c[0x0][0x220] ;  /* 0x0000880000147ab9 */ /* 0x000fe20000000a00 */
[----:B------:R3:W-:Y:S01]  /*5a440*/  STL.64 [R1+0x2580], R4 ;  /* 0x0025800401007387 */ /* 0x0007e20000100a00 */
[----:B------:R-:W-:Y:S01]  /*5a450*/  ULDC.64 UR30, c[0x0][0x228] ;  /* 0x00008a00001e7ab9 */ /* 0x000fe20000000a00 */
[----:B------:R-:W-:Y:S01]  /*5a460*/  ULDC UR26, c[0x0][0x248] ;  /* 0x00009200001a7ab9 */ /* 0x000fe20000000800 */
[----:B------:R-:W-:Y:S01]  /*5a470*/  ULDC.64 UR18, c[0x0][0x228] ;  /* 0x00008a0000127ab9 */ /* 0x000fe20000000a00 */
        /* <DEDUP_REMOVED lines=8> */
[----:B---3--:R-:W3:Y:S04]  /*5a500*/  LDL.LU R4, [R1+0x190] ;  /* 0x0001900001047983 */ /* 0x008ee80000300800 */
[----:B------:R-:W3:Y:S04]  /*5a510*/  LDL.LU R5, [R1+0x194] ;  /* 0x0001940001057983 */ /* 0x000ee80000300800 */
[----:B------:R-:W4:Y:S04]  /*5a520*/  LDL.LU R6, [R1+0x198] ;  /* 0x0001980001067983 */ /* 0x000f280000300800 */
[----:B------:R-:W4:Y:S01]  /*5a530*/  LDL.LU R7, [R1+0x19c] ;  /* 0x00019c0001077983 */ /* 0x000f220000300800 */
[----:B--2---:R-:W-:Y:S01]  /*5a540*/  ULEA UR4, UR5, UR4, 0x18 ;  /* 0x0000000405047291 */ /* 0x004fe2000f8ec03f */
[----:B-1----:R-:W-:-:S02]  /*5a550*/  IMAD.SHL.U32 R3, R0, 0x10, RZ ;  /* 0x0000001000037824 */ /* 0x002fc400078e00ff */
[C---:B------:R-:W-:Y:S01]  /*5a560*/  IMAD.SHL.U32 R2, R0.reuse, 0x20, RZ ;  /* 0x0000002000027824 */ /* 0x040fe200078e00ff */
[----:B------:R-:W-:Y:S06]  /*5a570*/  BAR.SYNC.DEFER_BLOCKING 0x0 ;  /* 0x0000000000007b1d */ /* 0x000fec0000010000 */
[----:B----4-:R-:W-:Y:S04]  /*5a580*/  STL.64 [R1+0x2618], R6 ;  /* 0x0026180601007387 */ /* 0x010fe80000100a00 */
[----:B---3--:R-:W-:Y:S04]  /*5a590*/  STL.64 [R1+0x2610], R4 ;  /* 0x0026100401007387 */ /* 0x008fe80000100a00 */
[----:B------:R-:W-:Y:S04]  /*5a5a0*/  STL.64 [R1+0x2578], R10 ;  /* 0x0025780a01007387 */ /* 0x000fe80000100a00 */
[----:B------:R1:W-:Y:S04]  /*5a5b0*/  STL.64 [R1+0x2570], R8 ;  /* 0x0025700801007387 */ /* 0x0003e80000100a00 */
[----:B-1----:R-:W2:Y:S04]  /*5a5c0*/  LDL.LU R8, [R1+0x1a0] ;  /* 0x0001a00001087983 */ /* 0x002ea80000300800 */
[----:B------:R-:W2:Y:S04]  /*5a5d0*/  LDL.LU R9, [R1+0x1a4] ;  /* 0x0001a40001097983 */ /* 0x000ea80000300800 */
[----:B------:R-:W2:Y:S04]  /*5a5e0*/  LDL.LU R10, [R1+0x1a8] ;  /* 0x0001a800010a7983 */ /* 0x000ea80000300800 */
[----:B------:R-:W2:Y:S04]  /*5a5f0*/  LDL.LU R11, [R1+0x1ac] ;  /* 0x0001ac00010b7983 */ /* 0x000ea80000300800 */
[----:B------:R-:W3:Y:S04]  /*5a600*/  LDL.LU R4, [R1] ;  /* 0x0000000001047983 */ /* 0x000ee80000300800 */
[----:B------:R-:W3:Y:S04]  /*5a610*/  LDL.LU R5, [R1+0x4] ;  /* 0x0000040001057983 */ /* 0x000ee80000300800 */
[----:B------:R-:W3:Y:S04]  /*5a620*/  LDL.LU R6, [R1+0x8] ;  /* 0x0000080001067983 */ /* 0x000ee80000300800 */
[----:B------:R-:W3:Y:S04]  /*5a630*/  LDL.LU R7, [R1+0xc] ;  /* 0x00000c0001077983 */ /* 0x000ee80000300800 */
[----:B------:R-:W-:Y:S04]  /*5a640*/  STL.64 [R1+0x2568], R14 ;  /* 0x0025680e01007387 */ /* 0x000fe80000100a00 */
[----:B------:R1:W-:Y:S04]  /*5a650*/  STL.64 [R1+0x2560], R12 ;  /* 0x0025600c01007387 */ /* 0x0003e80000100a00 */
[----:B-1----:R-:W4:Y:S04]  /*5a660*/  LDL.LU R12, [R1+0x1b0] ;  /* 0x0001b000010c7983 */ /* 0x002f280000300800 */
[----:B------:R-:W4:Y:S04]  /*5a670*/  LDL.LU R13, [R1+0x1b4] ;  /* 0x0001b400010d7983 */ /* 0x000f280000300800 */
[----:B------:R-:W4:Y:S04]  /*5a680*/  LDL.LU R14, [R1+0x1b8] ;  /* 0x0001b800010e7983 */ /* 0x000f280000300800 */
[----:B------:R-:W4:Y:S04]  /*5a690*/  LDL.LU R15, [R1+0x1bc] ;  /* 0x0001bc00010f7983 */ /* 0x000f280000300800 */
[----:B------:R-:W-:Y:S04]  /*5a6a0*/  STL.64 [R1+0x2558], R18 ;  /* 0x0025581201007387 */ /* 0x000fe80000100a00 */
[----:B------:R1:W-:Y:S04]  /*5a6b0*/  STL.64 [R1+0x2550], R16 ;  /* 0x0025501001007387 */ /* 0x0003e80000100a00 */
[----:B-1----:R-:W2:Y:S04]  /*5a6c0*/  LDL.LU R16, [R1+0x1c0] ;  /* 0x0001c00001107983 */ /* 0x002ea80000300800 */
[----:B------:R-:W2:Y:S04]  /*5a6d0*/  LDL.LU R17, [R1+0x1c4] ;  /* 0x0001c40001117983 */ /* 0x000ea80000300800 */
[----:B------:R-:W2:Y:S04]  /*5a6e0*/  LDL.LU R18, [R1+0x1c8] ;  /* 0x0001c80001127983 */ /* 0x000ea80000300800 */
[----:B------:R-:W2:Y:S04]  /*5a6f0*/  LDL.LU R19, [R1+0x1cc] ;  /* 0x0001cc0001137983 */ /* 0x000ea80000300800 */
[----:B------:R-:W-:Y:S04]  /*5a700*/  STL.64 [R1+0x2548], R22 ;  /* 0x0025481601007387 */ /* 0x000fe80000100a00 */
[----:B------:R1:W-:Y:S04]  /*5a710*/  STL.64 [R1+0x2540], R20 ;  /* 0x0025401401007387 */ /* 0x0003e80000100a00 */
[----:B-1----:R-:W4:Y:S04]  /*5a720*/  LDL.LU R20, [R1+0x1d0] ;  /* 0x0001d00001147983 */ /* 0x002f280000300800 */
[----:B------:R-:W4:Y:S04]  /*5a730*/  LDL.LU R21, [R1+0x1d4] ;  /* 0x0001d40001157983 */ /* 0x000f280000300800 */
[----:B------:R-:W4:Y:S04]  /*5a740*/  LDL.LU R22, [R1+0x1d8] ;  /* 0x0001d80001167983 */ /* 0x000f280000300800 */
[----:B------:R-:W4:Y:S01]  /*5a750*/  LDL.LU R23, [R1+0x1dc] ;  /* 0x0001dc0001177983 */ /* 0x000f220000300800 */
[----:B------:R-:W-:Y:S01]  /*5a760*/  LOP3.LUT R3, R3, 0xf0, RZ, 0xc0, !PT ;  /* 0x000000f003037812 */ /* 0x000fe200078ec0ff */
[----:B------:R-:W-:Y:S01]  /*5a770*/  IMAD.SHL.U32 R28, R0, 0x8, RZ ;  /* 0x00000008001c7824 */ /* 0x000fe200078e00ff */
[----:B------:R-:W-:Y:S01]  /*5a780*/  LOP3.LUT R2, R2, 0x200, RZ, 0xc0, !PT ;  /* 0x0000020002027812 */ /* 0x000fe200078ec0ff */
[----:B------:R1:W-:Y:S03]  /*5a790*/  STL.64 [R1+0x2538], R26 ;  /* 0x0025381a01007387 */ /* 0x0003e60000100a00 */
[----:B------:R-:W-:Y:S01]  /*5a7a0*/  IADD3 R0, R2, UR4, R3 ;  /* 0x0000000402007c10 */ /* 0x000fe2000fffe003 */
[----:B------:R-:W-:Y:S01]  /*5a7b0*/  STL.64 [R1+0x2530], R24 ;  /* 0x0025301801007387 */ /* 0x000fe20000100a00 */
[----:B------:R-:W-:-:S03]  /*5a7c0*/  LOP3.LUT R2, R28, 0x100, RZ, 0xc0, !PT ;  /* 0x000001001c027812 */ /* 0x000fc600078ec0ff */
[----:B------:R-:W-:Y:S02]  /*5a7d0*/  STL [R1+0x24b0], R29 ;  /* 0x0024b01d01007387 */ /* 0x000fe40000100800 */
[----:B------:R-:W-:Y:S01]  /*5a7e0*/  IMAD.IADD R0, R0, 0x1, R2 ;  /* 0x0000000100007824 */ /* 0x000fe200078e0202 */
[----:B-1----:R-:W1:Y:S02]  /*5a7f0*/  S2R R27, SR_TID.X ;  /* 0x00000000001b7919 */ /* 0x002e640000002100 */
[----:B-1----:R-:W-:-:S04]  /*5a800*/  LOP3.LUT R27, R27, 0x3f, RZ, 0xc0, !PT ;  /* 0x0000003f1b1b7812 */ /* 0x002fc800078ec0ff */
[----:B------:R-:W-:Y:S01]  /*5a810*/  LEA R2, R27, UR4, 0x4 ;  /* 0x000000041b027c11 */ /* 0x000fe2000f8e20ff */
[----:B------:R-:W-:Y:S01]  /*5a820*/  ULDC.64 UR4, c[0x0][0x228] ;  /* 0x00008a0000047ab9 */ /* 0x000fe20000000a00 */
[----:B---3--:R1:W-:Y:S01]  /*5a830*/  STSM.16.M88.4 [R0], R4 ;  /* 0x0000000400007844 */ /* 0x0083e20000000200 */
[----:B------:R-:W-:Y:S06]  /*5a840*/  BAR.SYNC.DEFER_BLOCKING 0x0 ;  /* 0x0000000000007b1d */ /* 0x000fec0000010000 */
[----:B-1----:R-:W3:Y:S04]  /*5a850*/  LDL.LU.64 R6, [R1+0x2618] ;  /* 0x0026180001067983 */ /* 0x002ee80000300a00 */
[----:B------:R-:W3:Y:S04]  /*5a860*/  LDL.LU.64 R4, [R1+0x2610] ;  /* 0x0026100001047983 */ /* 0x000ee80000300a00 */
[----:B------:R-:W1:Y:S01]  /*5a870*/  LDS.128 R24, [R2] ;  /* 0x0000000002187984 */ /* 0x000e620000000c00 */
[----:B------:R-:W-:Y:S06]  /*5a880*/  BAR.SYNC.DEFER_BLOCKING 0x0 ;  /* 0x0000000000007b1d */ /* 0x000fec0000010000 */
[----:B-1----:R-:W-:Y:S04]  /*5a890*/  STL.64 [R1+0x2b0], R24 ;  /* 0x0002b01801007387 */ /* 0x002fe80000100a00 */
[----:B------:R-:W-:Y:S04]  /*5a8a0*/  STL.64 [R1+0x2b8], R26 ;  /* 0x0002b81a01007387 */ /* 0x000fe80000100a00 */
[----:B----4-:R-:W-:Y:S01]  /*5a8b0*/  STSM.16.M88.4 [R0], R20 ;  /* 0x0000001400007844 */ /* 0x010fe20000000200 */
[----:B------:R-:W-:Y:S06]  /*5a8c0*/  BAR.SYNC.DEFER_BLOCKING 0x0 ;  /* 0x0000000000007b1d */ /* 0x000fec0000010000 */
[----:B------:R-:W1:Y:S02]  /*5a8d0*/  LDS.128 R20, [R2] ;  /* 0x0000000002147984 */ /* 0x000e640000000c00 */
[----:B------:R-:W-:Y:S06]  /*5a8e0*/  BAR.SYNC.DEFER_BLOCKING 0x0 ;  /* 0x0000000000007b1d */ /* 0x000fec0000010000 */
[----:B--2---:R-:W-:Y:S02]  /*5a8f0*/  STSM.16.M88.4 [R0], R16 ;  /* 0x0000001000007844 */ /* 0x004fe40000000200 */
[----:B------:R-:W-:Y:S06]  /*5a900*/  BAR.SYNC.DEFER_BLOCKING 0x0 ;  /* 0x0000000000007b1d */ /* 0x000fec0000010000 */
[----:B-1----:R-:W-:Y:S04]  /*5a910*/  STL.64 [R1+0x1d0], R20 ;  /* 0x0001d01401007387 */ /* 0x002fe80000100a00 */
[----:B------:R-:W-:Y:S04]  /*5a920*/  STL.64 [R1+0x1d8], R22 ;  /* 0x0001d81601007387 */ /* 0x000fe80000100a00 */
[----:B------:R-:W1:Y:S01]  /*5a930*/  LDS.128 R16, [R2] ;  /* 0x0000000002107984 */ /* 0x000e620000000c00 */
[----:B------:R-:W-:Y:S06]  /*5a940*/  BAR.SYNC.DEFER_BLOCKING 0x0 ;  /* 0x0000000000007b1d */ /* 0x000fec0000010000 */
[----:B------:R-:W-:Y:S02]  /*5a950*/  STSM.16.M88.4 [R0], R12 ;  /* 0x0000000c00007844 */ /* 0x000fe40000000200 */
        /* <DEDUP_REMOVED lines=11> */
[----:B---3--:R-:W-:Y:S02]  /*5aa10*/  STSM.16.M88.4 [R0], R4 ;  /* 0x0000000400007844 */ /* 0x008fe40000000200 */
[----:B------:R-:W-:Y:S06]  /*5aa20*/  BAR.SYNC.DEFER_BLOCKING 0x0 ;  /* 0x0000000000007b1d */ /* 0x000fec0000010000 */
[----:B-1----:R-:W-:Y:S04]  /*5aa30*/  STL.64 [R1+0x1a0], R8 ;  /* 0x0001a00801007387 */ /* 0x002fe80000100a00 */
[----:B------:R-:W-:Y:S04]  /*5aa40*/  STL.64 [R1+0x1a8], R10 ;  /* 0x0001a80a01007387 */ /* 0x000fe80000100a00 */
[----:B------:R-:W2:Y:S04]  /*5aa50*/  LDL.LU R24, [R1+0x160] ;  /* 0x0001600001187983 */ /* 0x000ea80000300800 */
[----:B------:R-:W2:Y:S04]  /*5aa60*/  LDL.LU R25, [R1+0x164] ;  /* 0x0001640001197983 */ /* 0x000ea80000300800 */
[----:B------:R-:W3:Y:S04]  /*5aa70*/  LDL.LU R26, [R1+0x168] ;  /* 0x00016800011a7983 */ /* 0x000ee80000300800 */
[----:B------:R-:W3:Y:S04]  /*5aa80*/  LDL.LU R27, [R1+0x16c] ;  /* 0x00016c00011b7983 */ /* 0x000ee80000300800 */
[----:B------:R-:W1:Y:S01]  /*5aa90*/  LDS.128 R4, [R2] ;  /* 0x0000000002047984 */ /* 0x000e620000000c00 */
[----:B------:R-:W-:Y:S06]  /*5aaa0*/  BAR.SYNC.DEFER_BLOCKING 0x0 ;  /* 0x0000000000007b1d */ /* 0x000fec0000010000 */
[----:B---3--:R-:W-:Y:S04]  /*5aab0*/  STL.64 [R1+0x25f8], R26 ;  /* 0x0025f81a01007387 */ /* 0x008fe80000100a00 */
[----:B--2---:R2:W-:Y:S04]  /*5aac0*/  STL.64 [R1+0x25f0], R24 ;  /* 0x0025f01801007387 */ /* 0x0045e80000100a00 */
[----:B--2---:R-:W2:Y:S04]  /*5aad0*/  LDL.LU R24, [R1+0x170] ;  /* 0x0001700001187983 */ /* 0x004ea80000300800 */
[----:B------:R-:W2:Y:S04]  /*5aae0*/  LDL.LU R25, [R1+0x174] ;  /* 0x0001740001197983 */ /* 0x000ea80000300800 */
[----:B------:R-:W3:Y:S04]  /*5aaf0*/  LDL.LU R26, [R1+0x178] ;  /* 0x00017800011a7983 */ /* 0x000ee80000300800 */
[----:B------:R-:W3:Y:S04]  /*5ab00*/  LDL.LU R27, [R1+0x17c] ;  /* 0x00017c00011b7983 */ /* 0x000ee80000300800 */
[----:B---3--:R-:W-:Y:S04]  /*5ab10*/  STL.64 [R1+0x2608], R26 ;  /* 0x0026081a01007387 */ /* 0x008fe80000100a00 */
[----:B--2---:R2:W-:Y:S04]  /*5ab20*/  STL.64 [R1+0x2600], R24 ;  /* 0x0026001801007387 */ /* 0x0045e80000100a00 */
[----:B--2---:R-:W2:Y:S04]  /*5ab30*/  LDL.LU R24, [R1+0x180] ;  /* 0x0001800001187983 */ /* 0x004ea80000300800 */
[----:B------:R-:W2:Y:S04]  /*5ab40*/  LDL.LU R25, [R1+0x184] ;  /* 0x0001840001197983 */ /* 0x000ea80000300800 */
[----:B------:R-:W2:Y:S04]  /*5ab50*/  LDL.LU R26, [R1+0x188] ;  /* 0x00018800011a7983 */ /* 0x000ea80000300800 */
[----:B------:R-:W2:Y:S04]  /*5ab60*/  LDL.LU R27, [R1+0x18c] ;  /* 0x00018c00011b7983 */ /* 0x000ea80000300800 */
[----:B------:R-:W3:Y:S04]  /*5ab70*/  LDL.LU R20, [R1+0x150] ;  /* 0x0001500001147983 */ /* 0x000ee80000300800 */
[----:B-1----:R1:W-:Y:S04]  /*5ab80*/  STL.64 [R1+0x190], R4 ;  /* 0x0001900401007387 */ /* 0x0023e80000100a00 */
[----:B------:R4:W-:Y:S04]  /*5ab90*/  STL.64 [R1+0x198], R6 ;  /* 0x0001980601007387 */ /* 0x0009e80000100a00 */
        /* <DEDUP_REMOVED lines=15> */
[----:B-1----:R-:W3:Y:S04]  /*5ac90*/  LDL.LU R4, [R1+0x110] ;  /* 0x0001100001047983 */ /* 0x002ee80000300800 */
[----:B------:R-:W3:Y:S04]  /*5aca0*/  LDL.LU R5, [R1+0x114] ;  /* 0x0001140001057983 */ /* 0x000ee80000300800 */
[----:B----4-:R-:W4:Y:S04]  /*5acb0*/  LDL.LU R6, [R1+0x118] ;  /* 0x0001180001067983 */ /* 0x010f280000300800 */
[----:B------:R-:W4:Y:S04]  /*5acc0*/  LDL.LU R7, [R1+0x11c] ;  /* 0x00011c0001077983 */ /* 0x000f280000300800 */
[----:B--2---:R-:W-:Y:S01]  /*5acd0*/  STSM.16.M88.4 [R0], R24 ;  /* 0x0000001800007844 */ /* 0x004fe20000000200 */
[----:B------:R-:W-:Y:S06]  /*5ace0*/  BAR.SYNC.DEFER_BLOCKING 0x0 ;  /* 0x0000000000007b1d */ /* 0x000fec0000010000 */
[----:B------:R-:W1:Y:S04]  /*5acf0*/  LDS.128 R24, [R2] ;  /* 0x0000000002187984 */ /* 0x000e680000000c00 */
[----:B-1----:R-:W-:Y:S04]  /*5ad00*/  STL.64 [R1+0x180], R24 ;  /* 0x0001801801007387 */ /* 0x002fe80000100a00 */
[----:B------:R1:W-:Y:S04]  /*5ad10*/  STL.64 [R1+0x188], R26 ;  /* 0x0001881a01007387 */ /* 0x0003e80000100a00 */
[----:B-1----:R-:W2:Y:S04]  /*5ad20*/  LDL.LU.64 R26, [R1+0x2608] ;  /* 0x00260800011a7983 */ /* 0x002ea80000300a00 */
[----:B------:R-:W2:Y:S01]  /*5ad30*/  LDL.LU.64 R24, [R1+0x2600] ;  /* 0x0026000001187983 */ /* 0x000ea20000300a00 */
[----:B------:R-:W-:Y:S06]  /*5ad40*/  BAR.SYNC.DEFER_BLOCKING 0x0 ;  /* 0x0000000000007b1d */ /* 0x000fec0000010000 */
[----:B--2---:R-:W-:Y:S02]  /*5ad50*/  STSM.16.M88.4 [R0], R24 ;  /* 0x0000001800007844 */ /* 0x004fe40000000200 */
[----:B------:R-:W-:Y:S06]  /*5ad60*/  BAR.SYNC.DEFER_BLOCKING 0x0 ;  /* 0x0000000000007b1d */ /* 0x000fec0000010000 */
[----:B------:R-:W1:Y:S04]  /*5ad70*/  LDS.128 R24, [R2] ;  /* 0x0000000002187984 */ /* 0x000e680000000c00 */
[----:B-1----:R-:W-:Y:S04]  /*5ad80*/  STL.64 [R1], R24 ;  /* 0x0000001801007387 */ /* 0x002fe80000100a00 */
[----:B------:R1:W-:Y:S04]  /*5ad90*/  STL.64 [R1+0x8], R26 ;  /* 0x0000081a01007387 */ /* 0x0003e80000100a00 */
[----:B-1----:R-:W2:Y:S04]  /*5ada0*/  LDL.LU.64 R26, [R1+0x25f8] ;  /* 0x0025f800011a7983 */ /* 0x002ea80000300a00 */
[----:B------:R-:W2:Y:S01]  /*5adb0*/  LDL.LU.64 R24, [R1+0x25f0] ;  /* 0x0025f00001187983 */ /* 0x000ea20000300a00 */
[----:B------:R-:W-:Y:S06]  /*5adc0*/  BAR.SYNC.DEFER_BLOCKING 0x0 ;  /* 0x0000000000007b1d */ /* 0x000fec0000010000 */
[----:B--2---:R-:W-:Y:S02]  /*5add0*/  STSM.16.M88.4 [R0], R24 ;  /* 0x0000001800007844 */ /* 0x004fe40000000200 */
[----:B------:R-:W-:Y:S06]  /*5ade0*/  BAR.SYNC.DEFER_BLOCKING 0x0 ;  /* 0x0000000000007b1d */ /* 0x000fec0000010000 */
[----:B------:R-:W1:Y:S02]  /*5adf0*/  LDS.128 R24, [R2] ;  /* 0x0000000002187984 */ /* 0x000e640000000c00 */
[----:B------:R-:W-:Y:S06]  /*5ae00*/  BAR.SYNC.DEFER_BLOCKING 0x0 ;  /* 0x0000000000007b1d */ /* 0x000fec0000010000 */
[----:B---3--:R-:W-:Y:S02]  /*5ae10*/  STSM.16.M88.4 [R0], R20 ;  /* 0x0000001400007844 */ /* 0x008fe40000000200 */
[----:B------:R-:W-:Y:S01]  /*5ae20*/  BAR.SYNC.DEFER_BLOCKING 0x0 ;  /* 0x0000000000007b1d */ /* 0x000fe20000010000 */
[----:B-1----:R-:W-:-:S05]  /*5ae30*/  IMAD.MOV.U32 R29, RZ, RZ, R24 ;  /* 0x000000ffff1d7224 */ /* 0x002fca00078e0018 */
[----:B------:R-:W-:Y:S04]  /*5ae40*/  STL [R1+0x164], R25 ;  /* 0x0001641901007387 */ /* 0x000fe80000100800 */
[----:B------:R-:W-:Y:S04]  /*5ae50*/  STL.64 [R1+0x168], R26 ;  /* 0x0001681a01007387 */ /* 0x000fe80000100a00 */
[----:B------:R-:W-:Y:S04]  /*5ae60*/  STL [R1+0x24b8], R29 ;  /* 0x0024b81d01007387 */ /* 0x000fe80000100800 */
        /* <DEDUP_REMOVED lines=20> */
[----:B----4-:R-:W-:Y:S04]  /*5afb0*/  STSM.16.M88.4 [R0], R4 ;  /* 0x0000000400007844 */ /* 0x010fe80000000200 */
[----:B-1----:R-:W-:Y:S04]  /*5afc0*/  STL.64 [R1+0x120], R8 ;  /* 0x0001200801007387 */ /* 0x002fe80000100a00 */
[----:B------:R-:W-:Y:S04]  /*5afd0*/  STL.64 [R1+0x128], R10 ;  /* 0x0001280a01007387 */ /* 0x000fe80000100a00 */
[----:B------:R-:W2:Y:S04]  /*5afe0*/  LDL.LU R24, [R1+0xe0] ;  /* 0x0000e00001187983 */ /* 0x000ea80000300800 */
[----:B------:R-:W2:Y:S04]  /*5aff0*/  LDL.LU R25, [R1+0xe4] ;  /* 0x0000e40001197983 */ /* 0x000ea80000300800 */
[----:B------:R-:W3:Y:S04]  /*5b000*/  LDL.LU R26, [R1+0xe8] ;  /* 0x0000e800011a7983 */ /* 0x000ee80000300800 */
[----:B------:R-:W3:Y:S01]  /*5b010*/  LDL.LU R27, [R1+0xec] ;  /* 0x0000ec00011b7983 */ /* 0x000ee20000300800 */
[----:B------:R-:W-:Y:S06]  /*5b020*/  BAR.SYNC.DEFER_BLOCKING 0x0 ;  /* 0x0000000000007b1d */ /* 0x000fec0000010000 */
[----:B---3--:R-:W-:Y:S04]  /*5b030*/  STL.64 [R1+0x25c8], R26 ;  /* 0x0025c81a01007387 */ /* 0x008fe80000100a00 */
[----:B--2---:R1:W-:Y:S04]  /*5b040*/  STL.64 [R1+0x25c0], R24 ;  /* 0x0025c01801007387 */ /* 0x0043e80000100a00 */
[----:B-1----:R-:W2:Y:S04]  /*5b050*/  LDL.LU R24, [R1+0xf0] ;  /* 0x0000f00001187983 */ /* 0x002ea80000300800 */
[----:B------:R-:W2:Y:S04]  /*5b060*/  LDL.LU R25, [R1+0xf4] ;  /* 0x0000f40001197983 */ /* 0x000ea80000300800 */
[----:B------:R-:W3:Y:S04]  /*5b070*/  LDL.LU R26, [R1+0xf8] ;  /* 0x0000f800011a7983 */ /* 0x000ee80000300800 */
[----:B------:R-:W3:Y:S04]  /*5b080*/  LDL.LU R27, [R1+0xfc] ;  /* 0x0000fc00011b7983 */ /* 0x000ee80000300800 */
[----:B---3--:R-:W-:Y:S04]  /*5b090*/  STL.64 [R1+0x25d8], R26 ;  /* 0x0025d81a01007387 */ /* 0x008fe80000100a00 */
[----:B--2---:R1:W-:Y:S04]  /*5b0a0*/  STL.64 [R1+0x25d0], R24 ;  /* 0x0025d01801007387 */ /* 0x0043e80000100a00 */
[----:B-1----:R-:W2:Y:S04]  /*5b0b0*/  LDL.LU R24, [R1+0x100] ;  /* 0x0001000001187983 */ /* 0x002ea80000300800 */
[----:B------:R-:W2:Y:S04]  /*5b0c0*/  LDL.LU R25, [R1+0x104] ;  /* 0x0001040001197983 */ /* 0x000ea80000300800 */
[----:B------:R-:W3:Y:S04]  /*5b0d0*/  LDL.LU R26, [R1+0x108] ;  /* 0x00010800011a7983 */ /* 0x000ee80000300800 */
[----:B------:R-:W3:Y:S04]  /*5b0e0*/  LDL.LU R27, [R1+0x10c] ;  /* 0x00010c00011b7983 */ /* 0x000ee80000300800 */
[----:B---3--:R-:W-:Y:S04]  /*5b0f0*/  STL.64 [R1+0x25e8], R26 ;  /* 0x0025e81a01007387 */ /* 0x008fe80000100a00 */
[----:B--2---:R-:W-:Y:S04]  /*5b100*/  STL.64 [R1+0x25e0], R24 ;  /* 0x0025e01801007387 */ /* 0x004fe80000100a00 */
[----:B------:R-:W1:Y:S04]  /*5b110*/  LDS.128 R24, [R2] ;  /* 0x0000000002187984 */ /* 0x000e680000000c00 */
[----:B------:R-:W2:Y:S04]  /*5b120*/  LDL.LU R20, [R1+0xd0] ;  /* 0x0000d00001147983 */ /* 0x000ea80000300800 */
[----:B------:R-:W2:Y:S04]  /*5b130*/  LDL.LU R21, [R1+0xd4] ;  /* 0x0000d40001157983 */ /* 0x000ea80000300800 */
[----:B------:R-:W2:Y:S04]  /*5b140*/  LDL.LU R22, [R1+0xd8] ;  /* 0x0000d80001167983 */ /* 0x000ea80000300800 */
[----:B------:R-:W2:Y:S04]  /*5b150*/  LDL.LU R23, [R1+0xdc] ;  /* 0x0000dc0001177983 */ /* 0x000ea80000300800 */
[----:B------:R-:W3:Y:S04]  /*5b160*/  LDL.LU R16, [R1+0xc0] ;  /* 0x0000c00001107983 */ /* 0x000ee80000300800 */
[----:B------:R-:W3:Y:S04]  /*5b170*/  LDL.LU R17, [R1+0xc4] ;  /* 0x0000c40001117983 */ /* 0x000ee80000300800 */
        /* <DEDUP_REMOVED lines=14> */
[----:B-1----:R-:W-:Y:S04]  /*5b260*/  STL.64 [R1+0x110], R24 ;  /* 0x0001101801007387 */ /* 0x002fe80000100a00 */
[----:B------:R1:W-:Y:S01]  /*5b270*/  STL.64 [R1+0x118], R26 ;  /* 0x0001181a01007387 */ /* 0x0003e20000100a00 */
[----:B------:R-:W-:Y:S06]  /*5b280*/  BAR.SYNC.DEFER_BLOCKING 0x0 ;  /* 0x0000000000007b1d */ /* 0x000fec0000010000 */
[----:B-1----:R-:W2:Y:S04]  /*5b290*/  LDL.LU.64 R26, [R1+0x25e8] ;  /* 0x0025e800011a7983 */ /* 0x002ea80000300a00 */
[----:B------:R-:W2:Y:S04]  /*5b2a0*/  LDL.LU.64 R24, [R1+0x25e0] ;  /* 0x0025e00001187983 */ /* 0x000ea80000300a00 */
        /* <DEDUP_REMOVED lines=30> */
[----:B------:R-:W1:Y:S01]  /*5b490*/  LDS.128 R16, [R2] ;  /* 0x0000000002107984 */ /* 0x000e620000000c00 */
[----:B------:R-:W-:Y:S06]  /*5b4a0*/  BAR.SYNC.DEFER_BLOCKING 0x0 ;  /* 0x0000000000007b1d */ /* 0x000fec0000010000 */
[----:B----4-:R-:W-:Y:S02]  /*5b4b0*/  STSM.16.M88.4 [R0], R12 ;  /* 0x0000000c00007844 */ /* 0x010fe40000000200 */
        /* <DEDUP_REMOVED lines=11> */
[----:B------:R2:W-:Y:S04]  /*5b570*/  STSM.16.M88.4 [R0], R4 ;  /* 0x0000000400007844 */ /* 0x0005e80000000200 */
[----:B-1----:R-:W-:Y:S04]  /*5b580*/  STL.64 [R1+0xa0], R8 ;  /* 0x0000a00801007387 */ /* 0x002fe80000100a00 */
[----:B------:R-:W-:Y:S04]  /*5b590*/  STL.64 [R1+0xa8], R10 ;  /* 0x0000a80a01007387 */ /* 0x000fe80000100a00 */
[----:B--2---:R-:W2:Y:S04]  /*5b5a0*/  LDL.LU R4, [R1+0x60] ;  /* 0x0000600001047983 */ /* 0x004ea80000300800 */
        /* <DEDUP_REMOVED lines=67> */
[----:B------:R1:W-:Y:S04]  /*5b9e0*/  STL.64 [R1+0x68], R6 ;  /* 0x0000680601007387 */ /* 0x0003e80000100a00 */
[----:B-1----:R-:W2:Y:S04]  /*5b9f0*/  LDL.LU.64 R6, [R1+0x2588] ;  /* 0x0025880001067983 */ /* 0x002ea80000300a00 */
[----:B------:R-:W2:Y:S04]  /*5ba00*/  LDL.LU.64 R4, [R1+0x2580] ;  /* 0x0025800001047983 */ /* 0x000ea80000300a00 */
[----:B------:R-:W1:Y:S01]  /*5ba10*/  LDS.128 R8, [R2] ;  /* 0x0000000002087984 */ /* 0x000e620000000c00 */
[----:B------:R-:W-:Y:S06]  /*5ba20*/  BAR.SYNC.DEFER_BLOCKING 0x0 ;  /* 0x0000000000007b1d */ /* 0x000fec0000010000 */
[----:B---3--:R-:W-:Y:S02]  /*5ba30*/  STSM.16.M88.4 [R0], R12 ;  /* 0x0000000c00007844 */ /* 0x008fe40000000200 */
[----:B------:R-:W-:Y:S06]  /*5ba40*/  BAR.SYNC.DEFER_BLOCKING 0x0 ;  /* 0x0000000000007b1d */ /* 0x000fec0000010000 */
[----:B-1----:R-:W-:Y:S04]  /*5ba50*/  STL.64 [R1+0x50], R8 ;  /* 0x0000500801007387 */ /* 0x002fe80000100a00 */
[----:B------:R1:W-:Y:S04]  /*5ba60*/  STL.64 [R1+0x58], R10 ;  /* 0x0000580a01007387 */ /* 0x0003e80000100a00 */
[----:B-1----:R-:W3:Y:S04]  /*5ba70*/  LDL.LU.64 R10, [R1+0x2578] ;  /* 0x00257800010a7983 */ /* 0x002ee80000300a00 */
[----:B------:R-:W3:Y:S04]  /*5ba80*/  LDL.LU.64 R8, [R1+0x2570] ;  /* 0x0025700001087983 */ /* 0x000ee80000300a00 */
[----:B------:R-:W1:Y:S01]  /*5ba90*/  LDS.128 R12, [R2] ;  /* 0x00000000020c7984 */ /* 0x000e620000000c00 */
[----:B------:R-:W-:Y:S06]  /*5baa0*/  BAR.SYNC.DEFER_BLOCKING 0x0 ;  /* 0x0000000000007b1d */ /* 0x000fec0000010000 */
[----:B----4-:R-:W-:Y:S02]  /*5bab0*/  STSM.16.M88.4 [R0], R16 ;  /* 0x0000001000007844 */ /* 0x010fe40000000200 */
[----:B------:R-:W-:Y:S06]  /*5bac0*/  BAR.SYNC.DEFER_BLOCKING 0x0 ;  /* 0x0000000000007b1d */ /* 0x000fec0000010000 */
[----:B-1----:R-:W-:Y:S04]  /*5bad0*/  STL.64 [R1+0x40], R12 ;  /* 0x0000400c01007387 */ /* 0x002fe80000100a00 */
[----:B------:R1:W-:Y:S04]  /*5bae0*/  STL.64 [R1+0x48], R14 ;  /* 0x0000480e01007387 */ /* 0x0003e80000100a00 */
[----:B-1----:R-:W4:Y:S04]  /*5baf0*/  LDL.LU.64 R14, [R1+0x2568] ;  /* 0x00256800010e7983 */ /* 0x002f280000300a00 */
[----:B------:R-:W4:Y:S04]  /*5bb00*/  LDL.LU.64 R12, [R1+0x2560] ;  /* 0x00256000010c7983 */ /* 0x000f280000300a00 */
[----:B------:R-:W1:Y:S01]  /*5bb10*/  LDS.128 R16, [R2] ;  /* 0x0000000002107984 */ /* 0x000e620000000c00 */
[----:B------:R-:W-:Y:S06]  /*5bb20*/  BAR.SYNC.DEFER_BLOCKING 0x0 ;  /* 0x0000000000007b1d */ /* 0x000fec0000010000 */
[----:B-1----:R-:W-:Y:S04]  /*5bb30*/  STL.64 [R1+0x30], R16 ;  /* 0x0000301001007387 */ /* 0x002fe80000100a00 */
[----:B------:R1:W-:Y:S04]  /*5bb40*/  STL.64 [R1+0x38], R18 ;  /* 0x0000381201007387 */ /* 0x0003e80000100a00 */
[----:B-1----:R-:W4:Y:S04]  /*5bb50*/  LDL.LU.64 R18, [R1+0x2558] ;  /* 0x0025580001127983 */ /* 0x002f280000300a00 */
[----:B------:R-:W4:Y:S04]  /*5bb60*/  LDL.LU.64 R16, [R1+0x2550] ;  /* 0x0025500001107983 */ /* 0x000f280000300a00 */
[----:B------:R-:W-:Y:S01]  /*5bb70*/  STSM.16.M88.4 [R0], R20 ;  /* 0x0000001400007844 */ /* 0x000fe20000000200 */
[----:B------:R-:W-:Y:S06]  /*5bb80*/  BAR.SYNC.DEFER_BLOCKING 0x0 ;  /* 0x0000000000007b1d */ /* 0x000fec0000010000 */
[----:B------:R-:W1:Y:S02]  /*5bb90*/  LDS.128 R20, [R2] ;  /* 0x0000000002147984 */ /* 0x000e640000000c00 */
[----:B------:R-:W-:Y:S06]  /*5bba0*/  BAR.SYNC.DEFER_BLOCKING 0x0 ;  /* 0x0000000000007b1d */ /* 0x000fec0000010000 */
[----:B------:R-:W-:Y:S02]  /*5bbb0*/  STSM.16.M88.4 [R0], R24 ;  /* 0x0000001800007844 */ /* 0x000fe40000000200 */
[----:B------:R-:W-:Y:S06]  /*5bbc0*/  BAR.SYNC.DEFER_BLOCKING 0x0 ;  /* 0x0000000000007b1d */ /* 0x000fec0000010000 */
[----:B-1----:R-:W-:Y:S04]  /*5bbd0*/  STL.64 [R1+0x20], R20 ;  /* 0x0000201401007387 */ /* 0x002fe80000100a00 */
[----:B------:R1:W-:Y:S04]  /*5bbe0*/  STL.64 [R1+0x28], R22 ;  /* 0x0000281601007387 */ /* 0x0003e80000100a00 */
[----:B------:R-:W0:Y:S01]  /*5bbf0*/  LDS.128 R24, [R2] ;  /* 0x0000000002187984 */ /* 0x000e220000000c00 */
[----:B------:R-:W-:Y:S06]  /*5bc00*/  BAR.SYNC.DEFER_BLOCKING 0x0 ;  /* 0x0000000000007b1d */ /* 0x000fec0000010000 */
[----:B-1----:R-:W4:Y:S04]  /*5bc10*/  LDL.LU.64 R22, [R1+0x2548] ;  /* 0x0025480001167983 */ /* 0x002f280000300a00 */
[----:B------:R-:W4:Y:S04]  /*5bc20*/  LDL.LU.64 R20, [R1+0x2540] ;  /* 0x0025400001147983 */ /* 0x000f280000300a00 */
[----:B--2---:R-:W-:Y:S01]  /*5bc30*/  STSM.16.M88.4 [R0], R4 ;  /* 0x0000000400007844 */ /* 0x004fe20000000200 */
[----:B------:R-:W-:Y:S06]  /*5bc40*/  BAR.SYNC.DEFER_BLOCKING 0x0 ;  /* 0x0000000000007b1d */ /* 0x000fec0000010000 */
[----:B0-----:R-:W-:Y:S04]  /*5bc50*/  STL.64 [R1+0x170], R24 ;  /* 0x0001701801007387 */ /* 0x001fe80000100a00 */
[----:B------:R-:W-:Y:S04]  /*5bc60*/  STL.64 [R1+0x178], R26 ;  /* 0x0001781a01007387 */ /* 0x000fe80000100a00 */
[----:B------:R-:W0:Y:S01]  /*5bc70*/  LDS.128 R4, [R2] ;  /* 0x0000000002047984 */ /* 0x000e220000000c00 */
[----:B------:R-:W-:Y:S06]  /*5bc80*/  BAR.SYNC.DEFER_BLOCKING 0x0 ;  /* 0x0000000000007b1d */ /* 0x000fec0000010000 */
[----:B---3--:R1:W-:Y:S04]  /*5bc90*/  STSM.16.M88.4 [R0], R8 ;  /* 0x0000000800007844 */ /* 0x0083e80000000200 */
[----:B0-----:R-:W-:Y:S04]  /*5bca0*/  STL.64 [R1+0x10], R4 ;  /* 0x0000100401007387 */ /* 0x001fe80000100a00 */
[----:B------:R-:W-:Y:S01]  /*5bcb0*/  STL.64 [R1+0x18], R6 ;  /* 0x0000180601007387 */ /* 0x000fe20000100a00 */
[----:B------:R-:W-:Y:S06]  /*5bcc0*/  BAR.SYNC.DEFER_BLOCKING 0x0 ;  /* 0x0000000000007b1d */ /* 0x000fec0000010000 */
[----:B-1----:R-:W2:Y:S04]  /*5bcd0*/  LDL.LU R8, [R1+0x1f0] ;  /* 0x0001f00001087983 */ /* 0x002ea80000300800 */
[----:B------:R-:W0:Y:S01]  /*5bce0*/  LDS.128 R4, [R2] ;  /* 0x0000000002047984 */ /* 0x000e220000000c00 */
[----:B------:R-:W-:Y:S06]  /*5bcf0*/  BAR.SYNC.DEFER_BLOCKING 0x0 ;  /* 0x0000000000007b1d */ /* 0x000fec0000010000 */
[----:B----4-:R-:W-:Y:S02]  /*5bd00*/  STSM.16.M88.4 [R0], R12 ;  /* 0x0000000c00007844 */ /* 0x010fe40000000200 */
[----:B------:R-:W-:Y:S06]  /*5bd10*/  BAR.SYNC.DEFER_BLOCKING 0x0 ;  /* 0x0000000000007b1d */ /* 0x000fec0000010000 */
[----:B------:R-:W1:Y:S02]  /*5bd20*/  LDS.128 R24, [R2] ;  /* 0x0000000002187984 */ /* 0x000e640000000c00 */
[----:B------:R-:W-:Y:S06]  /*5bd30*/  BAR.SYNC.DEFER_BLOCKING 0x0 ;  /* 0x0000000000007b1d */ /* 0x000fec0000010000 */
[----:B0-----:R0:W-:Y:S04]  /*5bd40*/  STL.64 [R1+0x3b0], R4 ;  /* 0x0003b00401007387 */ /* 0x0011e80000100a00 */
[----:B------:R3:W-:Y:S04]  /*5bd50*/  STL.64 [R1+0x3b8], R6 ;  /* 0x0003b80601007387 */ /* 0x0007e80000100a00 */
[----:B------:R-:W2:Y:S04]  /*5bd60*/  LDL.LU R9, [R1+0x1f4] ;  /* 0x0001f40001097983 */ /* 0x000ea80000300800 */
[----:B------:R-:W2:Y:S04]  /*5bd70*/  LDL.LU R10, [R1+0x1f8] ;  /* 0x0001f800010a7983 */ /* 0x000ea80000300800 */
[----:B------:R4:W-:Y:S04]  /*5bd80*/  STSM.16.M88.4 [R0], R16 ;  /* 0x0000001000007844 */ /* 0x0009e80000000200 */
[----:B------:R-:W2:Y:S01]  /*5bd90*/  LDL.LU R11, [R1+0x1fc] ;  /* 0x0001fc00010b7983 */ /* 0x000ea20000300800 */
[----:B------:R-:W-:Y:S06]  /*5bda0*/  BAR.SYNC.DEFER_BLOCKING 0x0 ;  /* 0x0000000000007b1d */ /* 0x000fec0000010000 */
[----:B0-----:R-:W2:Y:S04]  /*5bdb0*/  LDL.LU R4, [R1+0x1e0] ;  /* 0x0001e00001047983 */ /* 0x001ea80000300800 */
[----:B------:R-:W2:Y:S04]  /*5bdc0*/  LDL.LU R5, [R1+0x1e4] ;  /* 0x0001e40001057983 */ /* 0x000ea80000300800 */
[----:B---3--:R-:W3:Y:S04]  /*5bdd0*/  LDL.LU R6, [R1+0x1e8] ;  /* 0x0001e80001067983 */ /* 0x008ee80000300800 */
[----:B------:R-:W3:Y:S04]  /*5bde0*/  LDL.LU R7, [R1+0x1ec] ;  /* 0x0001ec0001077983 */ /* 0x000ee80000300800 */
[----:B------:R-:W2:Y:S04]  /*5bdf0*/  LDL.LU R12, [R1+0x200] ;  /* 0x00020000010c7983 */ /* 0x000ea80000300800 */
[----:B------:R-:W2:Y:S04]  /*5be00*/  LDL.LU R13, [R1+0x204] ;  /* 0x00020400010d7983 */ /* 0x000ea80000300800 */
[----:B------:R-:W2:Y:S04]  /*5be10*/  LDL.LU R14, [R1+0x208] ;  /* 0x00020800010e7983 */ /* 0x000ea80000300800 */
[----:B------:R-:W2:Y:S04]  /*5be20*/  LDL.LU R15, [R1+0x20c] ;  /* 0x00020c00010f7983 */ /* 0x000ea80000300800 */
[----:B-1----:R-:W-:Y:S04]  /*5be30*/  STL.64 [R1+0x3d0], R24 ;  /* 0x0003d01801007387 */ /* 0x002fe80000100a00 */
[----:B------:R-:W-:Y:S04]  /*5be40*/  STL.64 [R1+0x3d8], R26 ;  /* 0x0003d81a01007387 */ /* 0x000fe80000100a00 */
[----:B------:R-:W0:Y:S04]  /*5be50*/  LDS.128 R24, [R2] ;  /* 0x0000000002187984 */ /* 0x000e280000000c00 */
[----:B----4-:R-:W4:Y:S04]  /*5be60*/  LDL.LU R16, [R1+0x210] ;  /* 0x0002100001107983 */ /* 0x010f280000300800 */
[----:B------:R-:W4:Y:S04]  /*5be70*/  LDL.LU R17, [R1+0x214] ;  /* 0x0002140001117983 */ /* 0x000f280000300800 */
[----:B------:R-:W4:Y:S04]  /*5be80*/  LDL.LU R18, [R1+0x218] ;  /* 0x0002180001127983 */ /* 0x000f280000300800 */
[----:B------:R-:W4:Y:S01]  /*5be90*/  LDL.LU R19, [R1+0x21c] ;  /* 0x00021c0001137983 */ /* 0x000f220000300800 */
[----:B------:R-:W-:Y:S06]  /*5bea0*/  BAR.SYNC.DEFER_BLOCKING 0x0 ;  /* 0x0000000000007b1d */ /* 0x000fec0000010000 */
[----:B0-----:R-:W-:Y:S04]  /*5beb0*/  STL.64 [R1+0x3c0], R24 ;  /* 0x0003c01801007387 */ /* 0x001fe80000100a00 */
[----:B------:R0:W-:Y:S04]  /*5bec0*/  STL.64 [R1+0x3c8], R26 ;  /* 0x0003c81a01007387 */ /* 0x0001e80000100a00 */
[----:B0-----:R-:W3:Y:S04]  /*5bed0*/  LDL.LU.64 R26, [R1+0x2538] ;  /* 0x00253800011a7983 */ /* 0x001ee80000300a00 */
[----:B------:R-:W3:Y:S04]  /*5bee0*/  LDL.LU.64 R24, [R1+0x2530] ;  /* 0x0025300001187983 */ /* 0x000ee80000300a00 */
[----:B------:R-:W-:Y:S01]  /*5bef0*/  STSM.16.M88.4 [R0], R20 ;  /* 0x0000001400007844 */ /* 0x000fe20000000200 */
[----:B------:R-:W-:Y:S06]  /*5bf00*/  BAR.SYNC.DEFER_BLOCKING 0x0 ;  /* 0x0000000000007b1d */ /* 0x000fec0000010000 */
[----:B------:R-:W0:Y:S02]  /*5bf10*/  LDS.128 R20, [R2] ;  /* 0x0000000002147984 */ /* 0x000e240000000c00 */
[----:B------:R-:W-:Y:S06]  /*5bf20*/  BAR.SYNC.DEFER_BLOCKING 0x0 ;  /* 0x0000000000007b1d */ /* 0x000fec0000010000 */
[----:B0-----:R-:W-:Y:S04]  /*5bf30*/  STL.64 [R1+0x3f0], R20 ;  /* 0x0003f01401007387 */ /* 0x001fe80000100a00 */
[----:B------:R-:W-:Y:S04]  /*5bf40*/  STL.64 [R1+0x3f8], R22 ;  /* 0x0003f81601007387 */ /* 0x000fe80000100a00 */
[----:B---3--:R-:W-:Y:S01]  /*5bf50*/  STSM.16.M88.4 [R0], R24 ;  /* 0x0000001800007844 */ /* 0x008fe20000000200 */
[----:B------:R-:W-:Y:S06]  /*5bf60*/  BAR.SYNC.DEFER_BLOCKING 0x0 ;  /* 0x0000000000007b1d */ /* 0x000fec0000010000 */
[----:B------:R-:W0:Y:S02]  /*5bf70*/  LDS.128 R20, [R2] ;  /* 0x0000000002147984 */ /* 0x000e240000000c00 */
[----:B------:R-:W-:Y:S06]  /*5bf80*/  BAR.SYNC.DEFER_BLOCKING 0x0 ;  /* 0x0000000000007b1d */ /* 0x000fec0000010000 */
[----:B----4-:R-:W-:Y:S02]  /*5bf90*/  STSM.16.M88.4 [R0], R16 ;  /* 0x0000001000007844 */ /* 0x010fe40000000200 */
[----:B------:R-:W-:Y:S06]  /*5bfa0*/  BAR.SYNC.DEFER_BLOCKING 0x0 ;  /* 0x0000000000007b1d */ /* 0x000fec0000010000 */
[----:B------:R-:W1:Y:S02]  /*5bfb0*/  LDS.128 R16, [R2] ;  /* 0x0000000002107984 */ /* 0x000e640000000c00 */
[----:B------:R-:W-:Y:S06]  /*5bfc0*/  BAR.SYNC.DEFER_BLOCKING 0x0 ;  /* 0x0000000000007b1d */ /* 0x000fec0000010000 */
[----:B--2---:R-:W-:Y:S02]  /*5bfd0*/  STSM.16.M88.4 [R0], R12 ;  /* 0x0000000c00007844 */ /* 0x004fe40000000200 */
[----:B------:R-:W-:Y:S06]  /*5bfe0*/  BAR.SYNC.DEFER_BLOCKING 0x0 ;  /* 0x0000000000007b1d */ /* 0x000fec0000010000 */
[----:B------:R-:W2:Y:S02]  /*5bff0*/  LDS.128 R12, [R2] ;  /* 0x00000000020c7984 */ /* 0x000ea40000000c00 */
[----:B------:R-:W-:Y:S06]  /*5c000*/  BAR.SYNC.DEFER_BLOCKING 0x0 ;  /* 0x0000000000007b1d */ /* 0x000fec0000010000 */
[----:B------:R-:W-:Y:S02]  /*5c010*/  STSM.16.M88.4 [R0], R8 ;  /* 0x0000000800007844 */ /* 0x000fe40000000200 */
[----:B------:R-:W-:Y:S06]  /*5c020*/  BAR.SYNC.DEFER_BLOCKING 0x0 ;  /* 0x0000000000007b1d */ /* 0x000fec0000010000 */
[----:B------:R-:W3:Y:S02]  /*5c030*/  LDS.128 R8, [R2] ;  /* 0x0000000002087984 */ /* 0x000ee40000000c00 */
[----:B------:R-:W-:Y:S06]  /*5c040*/  BAR.SYNC.DEFER_BLOCKING 0x0 ;  /* 0x0000000000007b1d */ /* 0x000fec0000010000 */
[----:B------:R-:W-:Y:S04]  /*5c050*/  STL [R1+0x24c0], R26 ;  /* 0x0024c01a01007387 */ /* 0x000fe80000100800 */
[----:B0-----:R-:W-:Y:S04]  /*5c060*/  STL.64 [R1+0x3e0], R20 ;  /* 0x0003e01401007387 */ /* 0x001fe80000100a00 */
[----:B------:R-:W-:Y:S04]  /*5c070*/  STL.64 [R1+0x3e8], R22 ;  /* 0x0003e81601007387 */ /* 0x000fe80000100a00 */
[----:B-1----:R-:W-:Y:S04]  /*5c080*/  STL.64 [R1+0x210], R16 ;  /* 0x0002101001007387 */ /* 0x002fe80000100a00 */
[----:B------:R-:W-:Y:S04]  /*5c090*/  STL.64 [R1+0x218], R18 ;  /* 0x0002181201007387 */ /* 0x000fe80000100a00 */
[----:B--2---:R-:W-:Y:S04]  /*5c0a0*/  STL.64 [R1+0x200], R12 ;  /* 0x0002000c01007387 */ /* 0x004fe80000100a00 */
[----:B------:R-:W-:Y:S04]  /*5c0b0*/  STL.64 [R1+0x208], R14 ;  /* 0x0002080e01007387 */ /* 0x000fe80000100a00 */
[----:B---3--:R-:W-:Y:S04]  /*5c0c0*/  STL.64 [R1+0x1f0], R8 ;  /* 0x0001f00801007387 */ /* 0x008fe80000100a00 */
[----:B------:R0:W-:Y:S04]  /*5c0d0*/  STSM.16.M88.4 [R0], R4 ;  /* 0x0000000400007844 */ /* 0x0001e80000000200 */
[----:B------:R-:W-:Y:S04]  /*5c0e0*/  STL.64 [R1+0x1f8], R10 ;  /* 0x0001f80a01007387 */ /* 0x000fe80000100a00 */
        /* <DEDUP_REMOVED lines=8> */
[----:B------:R-:W-:Y:S06]  /*5c170*/  BAR.SYNC.DEFER_BLOCKING 0x0 ;  /* 0x0000000000007b1d */ /* 0x000fec0000010000 */
[----:B----4-:R-:W-:Y:S04]  /*5c180*/  STL.64 [R1+0x2518], R26 ;  /* 0x0025181a01007387 */ /* 0x010fe80000100a00 */
[----:B---3--:R0:W-:Y:S04]  /*5c190*/  STL.64 [R1+0x2510], R24 ;  /* 0x0025101801007387 */ /* 0x0081e80000100a00 */
[----:B0-----:R-:W3:Y:S04]  /*5c1a0*/  LDL.LU R24, [R1+0x230] ;  /* 0x0002300001187983 */ /* 0x001ee80000300800 */
[----:B------:R-:W3:Y:S04]  /*5c1b0*/  LDL.LU R25, [R1+0x234] ;  /* 0x0002340001197983 */ /* 0x000ee80000300800 */
[----:B------:R-:W4:Y:S04]  /*5c1c0*/  LDL.LU R26, [R1+0x238] ;  /* 0x00023800011a7983 */ /* 0x000f280000300800 */
[----:B------:R-:W4:Y:S04]  /*5c1d0*/  LDL.LU R27, [R1+0x23c] ;  /* 0x00023c00011b7983 */ /* 0x000f280000300800 */
[----:B----4-:R-:W-:Y:S04]  /*5c1e0*/  STL.64 [R1+0x2528], R26 ;  /* 0x0025281a01007387 */ /* 0x010fe80000100a00 */
[----:B---3--:R-:W-:Y:S04]  /*5c1f0*/  STL.64 [R1+0x2520], R24 ;  /* 0x0025201801007387 */ /* 0x008fe80000100a00 */
[----:B------:R-:W0:Y:S01]  /*5c200*/  LDS.128 R24, [R2] ;  /* 0x0000000002187984 */ /* 0x000e220000000c00 */
[----:B------:R-:W-:Y:S06]  /*5c210*/  BAR.SYNC.DEFER_BLOCKING 0x0 ;  /* 0x0000000000007b1d */ /* 0x000fec0000010000 */
[----:B------:R-:W3:Y:S04]  /*5c220*/  LDL.LU R20, [R1+0x250] ;  /* 0x0002500001147983 */ /* 0x000ee80000300800 */
[----:B------:R-:W3:Y:S04]  /*5c230*/  LDL.LU R21, [R1+0x254] ;  /* 0x0002540001157983 */ /* 0x000ee80000300800 */
[----:B------:R-:W3:Y:S04]  /*5c240*/  LDL.LU R22, [R1+0x258] ;  /* 0x0002580001167983 */ /* 0x000ee80000300800 */
[----:B------:R-:W3:Y:S04]  /*5c250*/  LDL.LU R23, [R1+0x25c] ;  /* 0x00025c0001177983 */ /* 0x000ee80000300800 */
[----:B--2---:R1:W-:Y:S04]  /*5c260*/  STSM.16.M88.4 [R0], R4 ;  /* 0x0000000400007844 */ /* 0x0043e80000000200 */
[----:B------:R-:W2:Y:S04]  /*5c270*/  LDL.LU R16, [R1+0x290] ;  /* 0x0002900001107983 */ /* 0x000ea80000300800 */
[----:B------:R-:W2:Y:S04]  /*5c280*/  LDL.LU R17, [R1+0x294] ;  /* 0x0002940001117983 */ /* 0x000ea80000300800 */
[----:B------:R-:W2:Y:S04]  /*5c290*/  LDL.LU R18, [R1+0x298] ;  /* 0x0002980001127983 */ /* 0x000ea80000300800 */
[----:B------:R-:W2:Y:S01]  /*5c2a0*/  LDL.LU R19, [R1+0x29c] ;  /* 0x00029c0001137983 */ /* 0x000ea20000300800 */
[----:B------:R-:W-:Y:S06]  /*5c2b0*/  BAR.SYNC.DEFER_BLOCKING 0x0 ;  /* 0x0000000000007b1d */ /* 0x000fec0000010000 */
        /* <DEDUP_REMOVED lines=8> */
[----:B0-----:R-:W-:Y:S04]  /*5c340*/  STL.64 [R1+0x1e0], R24 ;  /* 0x0001e01801007387 */ /* 0x001fe80000100a00 */
[----:B------:R-:W-:Y:S04]  /*5c350*/  STL.64 [R1+0x1e8], R26 ;  /* 0x0001e81a01007387 */ /* 0x000fe80000100a00 */
[----:B------:R-:W0:Y:S04]  /*5c360*/  LDS.128 R24, [R2] ;  /* 0x0000000002187984 */ /* 0x000e280000000c00 */
[----:B-1----:R-:W4:Y:S04]  /*5c370*/  LDL.LU R4, [R1+0x260] ;  /* 0x0002600001047983 */ /* 0x002f280000300800 */
        /* <DEDUP_REMOVED lines=8> */
[----:B---3--:R-:W-:Y:S01]  /*5c400*/  STSM.16.M88.4 [R0], R24 ;  /* 0x0000001800007844 */ /* 0x008fe20000000200 */
[----:B------:R-:W-:Y:S06]  /*5c410*/  BAR.SYNC.DEFER_BLOCKING 0x0 ;  /* 0x0000000000007b1d */ /* 0x000fec0000010000 */
[----:B------:R-:W0:Y:S04]  /*5c420*/  LDS.128 R24, [R2] ;  /* 0x0000000002187984 */ /* 0x000e280000000c00 */
[----:B0-----:R-:W-:Y:S04]  /*5c430*/  STL.64 [R1+0x220], R24 ;  /* 0x0002201801007387 */ /* 0x001fe80000100a00 */
[----:B------:R0:W-:Y:S04]  /*5c440*/  STL.64 [R1+0x228], R26 ;  /* 0x0002281a01007387 */ /* 0x0001e80000100a00 */
[----:B0-----:R-:W3:Y:S04]  /*5c450*/  LDL.LU.64 R26, [R1+0x2518] ;  /* 0x00251800011a7983 */ /* 0x001ee80000300a00 */
[----:B------:R-:W3:Y:S01]  /*5c460*/  LDL.LU.64 R24, [R1+0x2510] ;  /* 0x0025100001187983 */ /* 0x000ee20000300a00 */
[----:B------:R-:W-:Y:S06]  /*5c470*/  BAR.SYNC.DEFER_BLOCKING 0x0 ;  /* 0x0000000000007b1d */ /* 0x000fec0000010000 */
[----:B---3--:R-:W-:Y:S02]  /*5c480*/  STSM.16.M88.4 [R0], R24 ;  /* 0x0000001800007844 */ /* 0x008fe40000000200 */
[----:B------:R-:W-:Y:S06]  /*5c490*/  BAR.SYNC.DEFER_BLOCKING 0x0 ;  /* 0x0000000000007b1d */ /* 0x000fec0000010000 */
[----:B------:R-:W0:Y:S02]  /*5c4a0*/  LDS.128 R24, [R2] ;  /* 0x0000000002187984 */ /* 0x000e240000000c00 */
[----:B------:R-:W-:Y:S06]  /*5c4b0*/  BAR.SYNC.DEFER_BLOCKING 0x0 ;  /* 0x0000000000007b1d */ /* 0x000fec0000010000 */
[----:B------:R-:W-:Y:S02]  /*5c4c0*/  STSM.16.M88.4 [R0], R20 ;  /* 0x0000001400007844 */ /* 0x000fe40000000200 */
[----:B------:R-:W-:Y:S06]  /*5c4d0*/  BAR.SYNC.DEFER_BLOCKING 0x0 ;  /* 0x0000000000007b1d */ /* 0x000fec0000010000 */
[----:B------:R-:W1:Y:S02]  /*5c4e0*/  LDS.128 R20, [R2] ;  /* 0x0000000002147984 */ /* 0x000e640000000c00 */
[----:B------:R-:W-:Y:S06]  /*5c4f0*/  BAR.SYNC.DEFER_BLOCKING 0x0 ;  /* 0x0000000000007b1d */ /* 0x000fec0000010000 */
[----:B--2---:R-:W-:Y:S02]  /*5c500*/  STSM.16.M88.4 [R0], R16 ;  /* 0x0000001000007844 */ /* 0x004fe40000000200 */
[----:B------:R-:W-:Y:S06]  /*5c510*/  BAR.SYNC.DEFER_BLOCKING 0x0 ;  /* 0x0000000000007b1d */ /* 0x000fec0000010000 */
[----:B------:R-:W2:Y:S02]  /*5c520*/  LDS.128 R16, [R2] ;  /* 0x0000000002107984 */ /* 0x000ea40000000c00 */
[----:B------:R-:W-:Y:S06]  /*5c530*/  BAR.SYNC.DEFER_BLOCKING 0x0 ;  /* 0x0000000000007b1d */ /* 0x000fec0000010000 */
[----:B----4-:R-:W-:Y:S02]  /*5c540*/  STSM.16.M88.4 [R0], R12 ;  /* 0x0000000c00007844 */ /* 0x010fe40000000200 */
[----:B------:R-:W-:Y:S06]  /*5c550*/  BAR.SYNC.DEFER_BLOCKING 0x0 ;  /* 0x0000000000007b1d */ /* 0x000fec0000010000 */
[----:B------:R-:W3:Y:S02]  /*5c560*/  LDS.128 R12, [R2] ;  /* 0x00000000020c7984 */ /* 0x000ee40000000c00 */
[----:B------:R-:W-:Y:S06]  /*5c570*/  BAR.SYNC.DEFER_BLOCKING 0x0 ;  /* 0x0000000000007b1d */ /* 0x000fec0000010000 */
[----:B------:R4:W-:Y:S04]  /*5c580*/  STSM.16.M88.4 [R0], R8 ;  /* 0x0000000800007844 */ /* 0x0009e80000000200 */
[----:B0-----:R-:W-:Y:S04]  /*5c590*/  STL.64 [R1+0x410], R24 ;  /* 0x0004101801007387 */ /* 0x001fe80000100a00 */
[----:B------:R-:W-:Y:S04]  /*5c5a0*/  STL.64 [R1+0x418], R26 ;  /* 0x0004181a01007387 */ /* 0x000fe80000100a00 */
[----:B-1----:R-:W-:Y:S04]  /*5c5b0*/  STL.64 [R1+0x240], R20 ;  /* 0x0002401401007387 */ /* 0x002fe80000100a00 */
[----:B------:R-:W-:Y:S04]  /*5c5c0*/  STL.64 [R1+0x248], R22 ;  /* 0x0002481601007387 */ /* 0x000fe80000100a00 */
[----:B--2---:R-:W-:Y:S04]  /*5c5d0*/  STL.64 [R1+0x230], R16 ;  /* 0x0002301001007387 */ /* 0x004fe80000100a00 */
[----:B------:R-:W-:Y:S04]  /*5c5e0*/  STL.64 [R1+0x238], R18 ;  /* 0x0002381201007387 */ /* 0x000fe80000100a00 */
[----:B---3--:R-:W-:Y:S04]  /*5c5f0*/  STL.64 [R1+0x280], R12 ;  /* 0x0002800c01007387 */ /* 0x008fe80000100a00 */
[----:B------:R-:W-:Y:S01]  /*5c600*/  STL.64 [R1+0x288], R14 ;  /* 0x0002880e01007387 */ /* 0x000fe20000100a00 */
[----:B------:R-:W-:Y:S06]  /*5c610*/  BAR.SYNC.DEFER_BLOCKING 0x0 ;  /* 0x0000000000007b1d */ /* 0x000fec0000010000 */
[----:B----4-:R-:W2:Y:S04]  /*5c620*/  LDL.LU R8, [R1+0x2a0] ;  /* 0x0002a00001087983 */ /* 0x010ea80000300800 */
[----:B------:R-:W2:Y:S04]  /*5c630*/  LDL.LU R9, [R1+0x2a4] ;  /* 0x0002a40001097983 */ /* 0x000ea80000300800 */
[----:B------:R-:W2:Y:S04]  /*5c640*/  LDL.LU R10, [R1+0x2a8] ;  /* 0x0002a800010a7983 */ /* 0x000ea80000300800 */
[----:B------:R-:W2:Y:S04]  /*5c650*/  LDL.LU R11, [R1+0x2ac] ;  /* 0x0002ac00010b7983 */ /* 0x000ea80000300800 */
[----:B------:R-:W0:Y:S01]  /*5c660*/  LDS.128 R12, [R2] ;  /* 0x00000000020c7984 */ /* 0x000e220000000c00 */
[----:B------:R-:W-:Y:S06]  /*5c670*/  BAR.SYNC.DEFER_BLOCKING 0x0 ;  /* 0x0000000000007b1d */ /* 0x000fec0000010000 */
[----:B0-----:R-:W-:Y:S04]  /*5c680*/  STL.64 [R1+0x250], R12 ;  /* 0x0002500c01007387 */ /* 0x001fe80000100a00 */
[----:B------:R-:W-:Y:S04]  /*5c690*/  STL.64 [R1+0x258], R14 ;  /* 0x0002580e01007387 */ /* 0x000fe80000100a00 */
[----:B------:R-:W3:Y:S04]  /*5c6a0*/  LDL.LU R24, [R1+0x2d0] ;  /* 0x0002d00001187983 */ /* 0x000ee80000300800 */
[----:B------:R-:W3:Y:S04]  /*5c6b0*/  LDL.LU R25, [R1+0x2d4] ;  /* 0x0002d40001197983 */ /* 0x000ee80000300800 */
[----:B------:R-:W4:Y:S04]  /*5c6c0*/  LDL.LU R26, [R1+0x2d8] ;  /* 0x0002d800011a7983 */ /* 0x000f280000300800 */
[----:B------:R-:W4:Y:S04]  /*5c6d0*/  LDL.LU R27, [R1+0x2dc] ;  /* 0x0002dc00011b7983 */ /* 0x000f280000300800 */
[----:B------:R-:W-:Y:S01]  /*5c6e0*/  STSM.16.M88.4 [R0], R4 ;  /* 0x0000000400007844 */ /* 0x000fe20000000200 */
[----:B------:R-:W-:Y:S06]  /*5c6f0*/  BAR.SYNC.DEFER_BLOCKING 0x0 ;  /* 0x0000000000007b1d */ /* 0x000fec0000010000 */
[----:B------:R-:W0:Y:S02]  /*5c700*/  LDS.128 R12, [R2] ;  /* 0x00000000020c7984 */ /* 0x000e240000000c00 */
[----:B------:R-:W-:Y:S06]  /*5c710*/  BAR.SYNC.DEFER_BLOCKING 0x0 ;  /* 0x0000000000007b1d */ /* 0x000fec0000010000 */
[----:B----4-:R-:W-:Y:S04]  /*5c720*/  STL.64 [R1+0x24f8], R26 ;  /* 0x0024f81a01007387 */ /* 0x010fe80000100a00 */
[----:B---3--:R1:W-:Y:S04]  /*5c730*/  STL.64 [R1+0x24f0], R24 ;  /* 0x0024f01801007387 */ /* 0x0083e80000100a00 */
[----:B-1----:R-:W3:Y:S04]  /*5c740*/  LDL.LU R24, [R1+0x2c0] ;  /* 0x0002c00001187983 */ /* 0x002ee80000300800 */
[----:B------:R-:W3:Y:S04]  /*5c750*/  LDL.LU R25, [R1+0x2c4] ;  /* 0x0002c40001197983 */ /* 0x000ee80000300800 */
[----:B------:R-:W4:Y:S04]  /*5c760*/  LDL.LU R26, [R1+0x2c8] ;  /* 0x0002c800011a7983 */ /* 0x000f280000300800 */
[----:B------:R-:W4:Y:S04]  /*5c770*/  LDL.LU R27, [R1+0x2cc] ;  /* 0x0002cc00011b7983 */ /* 0x000f280000300800 */
[----:B--2---:R-:W-:Y:S01]  /*5c780*/  STSM.16.M88.4 [R0], R8 ;  /* 0x0000000800007844 */ /* 0x004fe20000000200 */
[----:B------:R-:W-:Y:S06]  /*5c790*/  BAR.SYNC.DEFER_BLOCKING 0x0 ;  /* 0x0000000000007b1d */ /* 0x000fec0000010000 */
[----:B----4-:R-:W-:Y:S04]  /*5c7a0*/  STL.64 [R1+0x2508], R26 ;  /* 0x0025081a01007387 */ /* 0x010fe80000100a00 */
[----:B---3--:R-:W-:Y:S04]  /*5c7b0*/  STL.64 [R1+0x2500], R24 ;  /* 0x0025001801007387 */ /* 0x008fe80000100a00 */
        /* <DEDUP_REMOVED lines=13> */
[----:B0-----:R0:W-:Y:S04]  /*5c890*/  STL.64 [R1+0x260], R12 ;  /* 0x0002600c01007387 */ /* 0x0011e80000100a00 */
[----:B------:R1:W-:Y:S01]  /*5c8a0*/  STL.64 [R1+0x268], R14 ;  /* 0x0002680e01007387 */ /* 0x0003e20000100a00 */
[----:B------:R-:W-:Y:S06]  /*5c8b0*/  BAR.SYNC.DEFER_BLOCKING 0x0 ;  /* 0x0000000000007b1d */ /* 0x000fec0000010000 */
[----:B0-----:R-:W4:Y:S04]  /*5c8c0*/  LDL.LU R12, [R1+0x300] ;  /* 0x00030000010c7983 */ /* 0x001f280000300800 */
[----:B------:R-:W4:Y:S04]  /*5c8d0*/  LDL.LU R13, [R1+0x304] ;  /* 0x00030400010d7983 */ /* 0x000f280000300800 */
[----:B-1----:R-:W4:Y:S04]  /*5c8e0*/  LDL.LU R14, [R1+0x308] ;  /* 0x00030800010e7983 */ /* 0x002f280000300800 */
[----:B------:R-:W4:Y:S04]  /*5c8f0*/  LDL.LU R15, [R1+0x30c] ;  /* 0x00030c00010f7983 */ /* 0x000f280000300800 */
[----:B------:R-:W4:Y:S04]  /*5c900*/  LDL.LU R8, [R1+0x2f0] ;  /* 0x0002f00001087983 */ /* 0x000f280000300800 */
[----:B------:R-:W4:Y:S04]  /*5c910*/  LDL.LU R9, [R1+0x2f4] ;  /* 0x0002f40001097983 */ /* 0x000f280000300800 */
[----:B------:R-:W4:Y:S04]  /*5c920*/  LDL.LU R10, [R1+0x2f8] ;  /* 0x0002f800010a7983 */ /* 0x000f280000300800 */
[----:B------:R-:W4:Y:S04]  /*5c930*/  LDL.LU R11, [R1+0x2fc] ;  /* 0x0002fc00010b7983 */ /* 0x000f280000300800 */
[----:B------:R-:W-:Y:S04]  /*5c940*/  STL.64 [R1+0x270], R24 ;  /* 0x0002701801007387 */ /* 0x000fe80000100a00 */
[----:B------:R0:W-:Y:S04]  /*5c950*/  STL.64 [R1+0x278], R26 ;  /* 0x0002781a01007387 */ /* 0x0001e80000100a00 */
[----:B0-----:R-:W2:Y:S04]  /*5c960*/  LDL.LU.64 R26, [R1+0x2508] ;  /* 0x00250800011a7983 */ /* 0x001ea80000300a00 */
[----:B------:R-:W2:Y:S04]  /*5c970*/  LDL.LU.64 R24, [R1+0x2500] ;  /* 0x0025000001187983 */ /* 0x000ea80000300a00 */
[----:B--2---:R-:W-:Y:S01]  /*5c980*/  STSM.16.M88.4 [R0], R24 ;  /* 0x0000001800007844 */ /* 0x004fe20000000200 */
[----:B------:R-:W-:Y:S06]  /*5c990*/  BAR.SYNC.DEFER_BLOCKING 0x0 ;  /* 0x0000000000007b1d */ /* 0x000fec0000010000 */
[----:B------:R-:W0:Y:S04]  /*5c9a0*/  LDS.128 R24, [R2] ;  /* 0x0000000002187984 */ /* 0x000e280000000c00 */
[----:B0-----:R-:W-:Y:S04]  /*5c9b0*/  STL.64 [R1+0x290], R24 ;  /* 0x0002901801007387 */ /* 0x001fe80000100a00 */
[----:B------:R0:W-:Y:S04]  /*5c9c0*/  STL.64 [R1+0x298], R26 ;  /* 0x0002981a01007387 */ /* 0x0001e80000100a00 */
[----:B0-----:R-:W2:Y:S04]  /*5c9d0*/  LDL.LU.64 R26, [R1+0x24f8] ;  /* 0x0024f800011a7983 */ /* 0x001ea80000300a00 */
[----:B------:R-:W2:Y:S01]  /*5c9e0*/  LDL.LU.64 R24, [R1+0x24f0] ;  /* 0x0024f00001187983 */ /* 0x000ea20000300a00 */
[----:B------:R-:W-:Y:S06]  /*5c9f0*/  BAR.SYNC.DEFER_BLOCKING 0x0 ;  /* 0x0000000000007b1d */ /* 0x000fec0000010000 */
[----:B--2---:R-:W-:Y:S02]  /*5ca00*/  STSM.16.M88.4 [R0], R24 ;  /* 0x0000001800007844 */ /* 0x004fe40000000200 */
[----:B------:R-:W-:Y:S06]  /*5ca10*/  BAR.SYNC.DEFER_BLOCKING 0x0 ;  /* 0x0000000000007b1d */ /* 0x000fec0000010000 */
[----:B------:R-:W0:Y:S02]  /*5ca20*/  LDS.128 R24, [R2] ;  /* 0x0000000002187984 */ /* 0x000e240000000c00 */
[----:B------:R-:W-:Y:S06]  /*5ca30*/  BAR.SYNC.DEFER_BLOCKING 0x0 ;  /* 0x0000000000007b1d */ /* 0x000fec0000010000 */
[----:B------:R-:W-:Y:S02]  /*5ca40*/  STSM.16.M88.4 [R0], R20 ;  /* 0x0000001400007844 */ /* 0x000fe40000000200 */
[----:B------:R-:W-:Y:S06]  /*5ca50*/  BAR.SYNC.DEFER_BLOCKING 0x0 ;  /* 0x0000000000007b1d */ /* 0x000fec0000010000 */
[----:B------:R-:W1:Y:S02]  /*5ca60*/  LDS.128 R20, [R2] ;  /* 0x0000000002147984 */ /* 0x000e640000000c00 */
[----:B------:R-:W-:Y:S06]  /*5ca70*/  BAR.SYNC.DEFER_BLOCKING 0x0 ;  /* 0x0000000000007b1d */ /* 0x000fec0000010000 */
[----:B---3--:R-:W-:Y:S02]  /*5ca80*/  STSM.16.M88.4 [R0], R16 ;  /* 0x0000001000007844 */ /* 0x008fe40000000200 */
[----:B------:R-:W-:Y:S06]  /*5ca90*/  BAR.SYNC.DEFER_BLOCKING 0x0 ;  /* 0x0000000000007b1d */ /* 0x000fec0000010000 */
[----:B------:R-:W2:Y:S02]  /*5caa0*/  LDS.128 R16, [R2] ;  /* 0x0000000002107984 */ /* 0x000ea40000000c00 */
[----:B------:R-:W-:Y:S06]  /*5cab0*/  BAR.SYNC.DEFER_BLOCKING 0x0 ;  /* 0x0000000000007b1d */ /* 0x000fec0000010000 */
[----:B----4-:R3:W-:Y:S04]  /*5cac0*/  STSM.16.M88.4 [R0], R4 ;  /* 0x0000000400007844 */ /* 0x0107e80000000200 */
[----:B0-----:R-:W-:Y:S04]  /*5cad0*/  STL.64 [R1+0x2c0], R24 ;  /* 0x0002c01801007387 */ /* 0x001fe80000100a00 */
[----:B------:R-:W-:Y:S04]  /*5cae0*/  STL.64 [R1+0x2c8], R26 ;  /* 0x0002c81a01007387 */ /* 0x000fe80000100a00 */
[----:B-1----:R-:W-:Y:S04]  /*5caf0*/  STL.64 [R1+0x2a0], R20 ;  /* 0x0002a01401007387 */ /* 0x002fe80000100a00 */
[----:B------:R-:W-:Y:S04]  /*5cb00*/  STL.64 [R1+0x2a8], R22 ;  /* 0x0002a81601007387 */ /* 0x000fe80000100a00 */
[----:B--2---:R-:W-:Y:S04]  /*5cb10*/  STL.64 [R1+0x2d0], R16 ;  /* 0x0002d01001007387 */ /* 0x004fe80000100a00 */
[----:B------:R-:W-:Y:S01]  /*5cb20*/  STL.64 [R1+0x2d8], R18 ;  /* 0x0002d81201007387 */ /* 0x000fe20000100a00 */
[----:B------:R-:W-:Y:S06]  /*5cb30*/  BAR.SYNC.DEFER_BLOCKING 0x0 ;  /* 0x0000000000007b1d */ /* 0x000fec0000010000 */
[----:B---3--:R-:W2:Y:S04]  /*5cb40*/  LDL.LU R4, [R1+0x330] ;  /* 0x0003300001047983 */ /* 0x008ea80000300800 */
[----:B------:R-:W0:Y:S01]  /*5cb50*/  LDS.128 R16, [R2] ;  /* 0x0000000002107984 */ /* 0x000e220000000c00 */
[----:B------:R-:W-:Y:S06]  /*5cb60*/  BAR.SYNC.DEFER_BLOCKING 0x0 ;  /* 0x0000000000007b1d */ /* 0x000fec0000010000 */
[----:B------:R-:W-:Y:S02]  /*5cb70*/  STSM.16.M88.4 [R0], R12 ;  /* 0x0000000c00007844 */ /* 0x000fe40000000200 */
[----:B------:R-:W-:Y:S06]  /*5cb80*/  BAR.SYNC.DEFER_BLOCKING 0x0 ;  /* 0x0000000000007b1d */ /* 0x000fec0000010000 */
[----:B------:R-:W1:Y:S04]  /*5cb90*/  LDS.128 R12, [R2] ;  /* 0x00000000020c7984 */ /* 0x000e680000000c00 */
[----:B0-----:R-:W-:Y:S04]  /*5cba0*/  STL.64 [R1+0x2e0], R16 ;  /* 0x0002e01001007387 */ /* 0x001fe80000100a00 */
[----:B------:R-:W-:Y:S04]  /*5cbb0*/  STL.64 [R1+0x2e8], R18 ;  /* 0x0002e81201007387 */ /* 0x000fe80000100a00 */
[----:B------:R-:W2:Y:S04]  /*5cbc0*/  LDL.LU R5, [R1+0x334] ;  /* 0x0003340001057983 */ /* 0x000ea80000300800 */
[----:B------:R-:W2:Y:S04]  /*5cbd0*/  LDL.LU R6, [R1+0x338] ;  /* 0x0003380001067983 */ /* 0x000ea80000300800 */
[----:B------:R-:W2:Y:S01]  /*5cbe0*/  LDL.LU R7, [R1+0x33c] ;  /* 0x00033c0001077983 */ /* 0x000ea20000300800 */
[----:B------:R-:W-:Y:S06]  /*5cbf0*/  BAR.SYNC.DEFER_BLOCKING 0x0 ;  /* 0x0000000000007b1d */ /* 0x000fec0000010000 */
[----:B-1----:R-:W-:Y:S04]  /*5cc00*/  STL.64 [R1+0x300], R12 ;  /* 0x0003000c01007387 */ /* 0x002fe80000100a00 */
        /* <DEDUP_REMOVED lines=13> */
[----:B------:R-:W3:Y:S04]  /*5cce0*/  LDL.LU R26, [R1+0x348] ;  /* 0x00034800011a7983 */ /* 0x000ee80000300800 */
[----:B------:R-:W3:Y:S04]  /*5ccf0*/  LDL.LU R27, [R1+0x34c] ;  /* 0x00034c00011b7983 */ /* 0x000ee80000300800 */
[----:B--2---:R-:W-:Y:S01]  /*5cd00*/  STSM.16.M88.4 [R0], R4 ;  /* 0x0000000400007844 */ /* 0x004fe20000000200 */
[----:B------:R-:W-:Y:S06]  /*5cd10*/  BAR.SYNC.DEFER_BLOCKING 0x0 ;  /* 0x0000000000007b1d */ /* 0x000fec0000010000 */
[----:B------:R-:W2:Y:S04]  /*5cd20*/  LDL.LU R20, [R1+0x360] ;  /* 0x0003600001147983 */ /* 0x000ea80000300800 */
[----:B------:R-:W2:Y:S04]  /*5cd30*/  LDL.LU R21, [R1+0x364] ;  /* 0x0003640001157983 */ /* 0x000ea80000300800 */
[----:B------:R-:W2:Y:S04]  /*5cd40*/  LDL.LU R22, [R1+0x368] ;  /* 0x0003680001167983 */ /* 0x000ea80000300800 */
[----:B------:R-:W2:Y:S04]  /*5cd50*/  LDL.LU R23, [R1+0x36c] ;  /* 0x00036c0001177983 */ /* 0x000ea80000300800 */
[----:B------:R-:W1:Y:S01]  /*5cd60*/  LDS.128 R4, [R2] ;  /* 0x0000000002047984 */ /* 0x000e620000000c00 */
[----:B------:R-:W-:Y:S06]  /*5cd70*/  BAR.SYNC.DEFER_BLOCKING 0x0 ;  /* 0x0000000000007b1d */ /* 0x000fec0000010000 */
[----:B------:R-:W4:Y:S04]  /*5cd80*/  LDL.LU R12, [R1+0x3a0] ;  /* 0x0003a000010c7983 */ /* 0x000f280000300800 */
[----:B------:R-:W4:Y:S04]  /*5cd90*/  LDL.LU R13, [R1+0x3a4] ;  /* 0x0003a400010d7983 */ /* 0x000f280000300800 */
[----:B------:R-:W4:Y:S04]  /*5cda0*/  LDL.LU R14, [R1+0x3a8] ;  /* 0x0003a800010e7983 */ /* 0x000f280000300800 */
[----:B------:R-:W4:Y:S04]  /*5cdb0*/  LDL.LU R15, [R1+0x3ac] ;  /* 0x0003ac00010f7983 */ /* 0x000f280000300800 */
[----:B------:R-:W4:Y:S04]  /*5cdc0*/  LDL.LU R8, [R1+0x390] ;  /* 0x0003900001087983 */ /* 0x000f280000300800 */
[----:B0-----:R0:W-:Y:S04]  /*5cdd0*/  STL.64 [R1+0x2f0], R16 ;  /* 0x0002f01001007387 */ /* 0x0011e80000100a00 */
[----:B------:R1:W-:Y:S04]  /*5cde0*/  STL.64 [R1+0x2f8], R18 ;  /* 0x0002f81201007387 */ /* 0x0003e80000100a00 */
[----:B------:R-:W4:Y:S04]  /*5cdf0*/  LDL.LU R9, [R1+0x394] ;  /* 0x0003940001097983 */ /* 0x000f280000300800 */
[----:B------:R-:W4:Y:S04]  /*5ce00*/  LDL.LU R10, [R1+0x398] ;  /* 0x00039800010a7983 */ /* 0x000f280000300800 */
[----:B------:R-:W4:Y:S04]  /*5ce10*/  LDL.LU R11, [R1+0x39c] ;  /* 0x00039c00010b7983 */ /* 0x000f280000300800 */
[----:B0-----:R-:W4:Y:S04]  /*5ce20*/  LDL.LU R16, [R1+0x380] ;  /* 0x0003800001107983 */ /* 0x001f280000300800 */
[----:B------:R-:W4:Y:S04]  /*5ce30*/  LDL.LU R17, [R1+0x384] ;  /* 0x0003840001117983 */ /* 0x000f280000300800 */
[----:B-1----:R-:W4:Y:S04]  /*5ce40*/  LDL.LU R18, [R1+0x388] ;  /* 0x0003880001127983 */ /* 0x002f280000300800 */
[----:B------:R-:W4:Y:S04]  /*5ce50*/  LDL.LU R19, [R1+0x38c] ;  /* 0x00038c0001137983 */ /* 0x000f280000300800 */
[----:B------:R0:W-:Y:S04]  /*5ce60*/  STL.64 [R1+0x310], R4 ;  /* 0x0003100401007387 */ /* 0x0001e80000100a00 */
[----:B------:R1:W-:Y:S04]  /*5ce70*/  STL.64 [R1+0x318], R6 ;  /* 0x0003180601007387 */ /* 0x0003e80000100a00 */
[----:B0-----:R-:W4:Y:S04]  /*5ce80*/  LDL.LU R4, [R1+0x370] ;  /* 0x0003700001047983 */ /* 0x001f280000300800 */
[----:B------:R-:W4:Y:S04]  /*5ce90*/  LDL.LU R5, [R1+0x374] ;  /* 0x0003740001057983 */ /* 0x000f280000300800 */
[----:B-1----:R-:W4:Y:S04]  /*5cea0*/  LDL.LU R6, [R1+0x378] ;  /* 0x0003780001067983 */ /* 0x002f280000300800 */
[----:B------:R-:W4:Y:S04]  /*5ceb0*/  LDL.LU R7, [R1+0x37c] ;  /* 0x00037c0001077983 */ /* 0x000f280000300800 */
        /* <DEDUP_REMOVED lines=12> */
[----:B--2---:R-:W-:Y:S02]  /*5cf80*/  STSM.16.M88.4 [R0], R20 ;  /* 0x0000001400007844 */ /* 0x004fe40000000200 */
[----:B------:R-:W-:Y:S06]  /*5cf90*/  BAR.SYNC.DEFER_BLOCKING 0x0 ;  /* 0x0000000000007b1d */ /* 0x000fec0000010000 */
[----:B------:R-:W1:Y:S02]  /*5cfa0*/  LDS.128 R20, [R2] ;  /* 0x0000000002147984 */ /* 0x000e640000000c00 */
[----:B------:R-:W-:Y:S06]  /*5cfb0*/  BAR.SYNC.DEFER_BLOCKING 0x0 ;  /* 0x0000000000007b1d */ /* 0x000fec0000010000 */
[----:B----4-:R2:W-:Y:S04]  /*5cfc0*/  STSM.16.M88.4 [R0], R12 ;  /* 0x0000000c00007844 */ /* 0x0105e80000000200 */
[----:B0-----:R-:W-:Y:S04]  /*5cfd0*/  STL.64 [R1+0x350], R24 ;  /* 0x0003501801007387 */ /* 0x001fe80000100a00 */
[----:B------:R-:W-:Y:S04]  /*5cfe0*/  STL.64 [R1+0x358], R26 ;  /* 0x0003581a01007387 */ /* 0x000fe80000100a00 */
[----:B-1----:R-:W-:Y:S04]  /*5cff0*/  STL.64 [R1+0x420], R20 ;  /* 0x0004201401007387 */ /* 0x002fe80000100a00 */
[----:B------:R-:W-:Y:S01]  /*5d000*/  STL.64 [R1+0x428], R22 ;  /* 0x0004281601007387 */ /* 0x000fe20000100a00 */
[----:B--2---:R-:W0:Y:S08]  /*5d010*/  LDC R14, c[0x0][0x244] ;  /* 0x00009100ff0e7b82 */ /* 0x004e300000000800 */
[----:B------:R-:W-:Y:S06]  /*5d020*/  BAR.SYNC.DEFER_BLOCKING 0x0 ;  /* 0x0000000000007b1d */ /* 0x000fec0000010000 */
[----:B------:R-:W0:Y:S04]  /*5d030*/  LDL R29, [R1+0x1104] ;  /* 0x00110400011d7983 */ /* 0x000e280000100800 */
[----:B------:R-:W1:Y:S01]  /*5d040*/  LDS.128 R20, [R2] ;  /* 0x0000000002147984 */ /* 0x000e620000000c00 */
[----:B------:R-:W-:Y:S06]  /*5d050*/  BAR.SYNC.DEFER_BLOCKING 0x0 ;  /* 0x0000000000007b1d */ /* 0x000fec0000010000 */
[----:B------:R2:W-:Y:S04]  /*5d060*/  STSM.16.M88.4 [R0], R8 ;  /* 0x0000000800007844 */ /* 0x0005e80000000200 */
[----:B-1----:R-:W-:Y:S04]  /*5d070*/  STL.64 [R1+0x360], R20 ;  /* 0x0003601401007387 */ /* 0x002fe80000100a00 */
[----:B------:R-:W-:Y:S01]  /*5d080*/  STL.64 [R1+0x368], R22 ;  /* 0x0003681601007387 */ /* 0x000fe20000100a00 */
[----:B------:R-:W-:Y:S06]  /*5d090*/  BAR.SYNC.DEFER_BLOCKING 0x0 ;  /* 0x0000000000007b1d */ /* 0x000fec0000010000 */
[----:B--2---:R-:W2:Y:S04]  /*5d0a0*/  LDL.LU R11, [R1+0x2b0] ;  /* 0x0002b000010b7983 */ /* 0x004ea80000300800 */
[----:B------:R-:W1:Y:S01]  /*5d0b0*/  LDS.128 R20, [R2] ;  /* 0x0000000002147984 */ /* 0x000e620000000c00 */
[----:B------:R-:W-:Y:S06]  /*5d0c0*/  BAR.SYNC.DEFER_BLOCKING 0x0 ;  /* 0x0000000000007b1d */ /* 0x000fec0000010000 */
[----:B------:R-:W-:Y:S02]  /*5d0d0*/  STSM.16.M88.4 [R0], R16 ;  /* 0x0000001000007844 */ /* 0x000fe40000000200 */
[----:B------:R-:W-:Y:S06]  /*5d0e0*/  BAR.SYNC.DEFER_BLOCKING 0x0 ;  /* 0x0000000000007b1d */ /* 0x000fec0000010000 */
[----:B------:R-:W3:Y:S04]  /*5d0f0*/  LDS.128 R16, [R2] ;  /* 0x0000000002107984 */ /* 0x000ee80000000c00 */
[----:B-1----:R-:W-:Y:S04]  /*5d100*/  STL.64 [R1+0x340], R20 ;  /* 0x0003401401007387 */ /* 0x002fe80000100a00 */
[----:B------:R-:W-:Y:S04]  /*5d110*/  STL.64 [R1+0x348], R22 ;  /* 0x0003481601007387 */ /* 0x000fe80000100a00 */
[----:B------:R-:W4:Y:S04]  /*5d120*/  LDL R25, [R1+0xf04] ;  /* 0x000f040001197983 */ /* 0x000f280000100800 */
[----:B------:R1:W-:Y:S01]  /*5d130*/  STL [R1+0x2258], R2 ;  /* 0x0022580201007387 */ /* 0x0003e20000100800 */
[----:B------:R-:W-:Y:S06]  /*5d140*/  BAR.SYNC.DEFER_BLOCKING 0x0 ;  /* 0x0000000000007b1d */ /* 0x000fec0000010000 */
[----:B---3--:R-:W-:Y:S04]  /*5d150*/  STL.64 [R1+0x320], R16 ;  /* 0x0003201001007387 */ /* 0x008fe80000100a00 */
[----:B------:R3:W-:Y:S04]  /*5d160*/  STL.64 [R1+0x328], R18 ;  /* 0x0003281201007387 */ /* 0x0007e80000100a00 */
[----:B------:R-:W4:Y:S04]  /*5d170*/  LDL R12, [R1+0x21cc] ;  /* 0x0021cc00010c7983 */ /* 0x000f280000100800 */
[----:B------:R-:W4:Y:S04]  /*5d180*/  LDL.LU R13, [R1+0x1d0] ;  /* 0x0001d000010d7983 */ /* 0x000f280000300800 */
[----:B------:R-:W4:Y:S04]  /*5d190*/  LDL.LU R15, [R1+0x1c0] ;  /* 0x0001c000010f7983 */ /* 0x000f280000300800 */
[----:B-1----:R-:W4:Y:S04]  /*5d1a0*/  LDL R2, [R1+0x21c4] ;  /* 0x0021c40001027983 */ /* 0x002f280000100800 */
[----:B------:R1:W-:Y:S04]  /*5d1b0*/  STSM.16.M88.4 [R0], R4 ;  /* 0x0000000400007844 */ /* 0x0003e80000000200 */
[----:B------:R-:W4:Y:S04]  /*5d1c0*/  LDL R27, [R1+0x21c0] ;  /* 0x0021c000011b7983 */ /* 0x000f280000100800 */
[----:B------:R-:W4:Y:S04]  /*5d1d0*/  LDL R24, [R1+0x21d0] ;  /* 0x0021d00001187983 */ /* 0x000f280000100800 */
[----:B---3--:R-:W3:Y:S04]  /*5d1e0*/  LDL R19, [R1+0x21bc] ;  /* 0x0021bc0001137983 */ /* 0x008ee80000100800 */
[----:B------:R-:W3:Y:S01]  /*5d1f0*/  LDL R28, [R1+0x21b8] ;  /* 0x0021b800011c7983 */ /* 0x000ee20000100800 */
[C---:B0-----:R-:W-:Y:S01]  /*5d200*/  IMAD R3, R29.reuse, R14, RZ ;  /* 0x0000000e1d037224 */ /* 0x041fe200078e02ff */
[----:B------:R-:W-:Y:S01]  /*5d210*/  BAR.SYNC.DEFER_BLOCKING 0x0 ;  /* 0x0000000000007b1d */ /* 0x000fe20000010000 */
[----:B------:R-:W-:-:S03]  /*5d220*/  ISETP.GE.AND P0, PT, R29, UR4, PT ;  /* 0x000000041d007c0c */ /* 0x000fc6000bf06270 */
[----:B-1----:R-:W-:-:S04]  /*5d230*/  LEA R6, P1, R3, UR20, 0x1 ;  /* 0x0000001403067c11 */ /* 0x002fc8000f8208ff */
[----:B------:R-:W-:Y:S01]  /*5d240*/  LEA.HI.X.SX32 R7, R3, UR21, 0x1, P1 ;  /* 0x0000001503077c11 */ /* 0x000fe200088f0eff */
[----:B------:R-:W-:Y:S01]  /*5d250*/  IMAD R3, R14, 0x40, R3 ;  /* 0x000000400e037824 */ /* 0x000fe200078e0203 */
[----:B--2---:R-:W-:Y:S02]  /*5d260*/  PRMT R0, R11, 0x7632, R0 ;  /* 0x000076320b007816 */ /* 0x004fe40000000000 */
[C---:B----4-:R-:W-:Y:S01]  /*5d270*/  ISETP.LT.AND P0, PT, R25.reuse, UR31, !P0 ;  /* 0x0000001f19007c0c */ /* 0x050fe2000c701270 */
[C---:B------:R-:W-:Y:S01]  /*5d280*/  IMAD R18, R25.reuse, UR26, RZ ;  /* 0x0000001a19127c24 */ /* 0x040fe2000f8e02ff */
[----:B------:R-:W-:Y:S01]  /*5d290*/  ISETP.GE.AND P1, PT, R25, UR5, PT ;  /* 0x0000000519007c0c */ /* 0x000fe2000bf26270 */
[----:B------:R-:W-:Y:S02]  /*5d2a0*/  ULDC.64 UR4, c[0x0][0x228] ;  /* 0x00008a0000047ab9 */ /* 0x000fe40000000a00 */
[----:B------:R-:W-:-:S08]  /*5d2b0*/  IMAD.WIDE R4, R18, 0x2, R6 ;  /* 0x0000000212047825 */ /* 0x000fd000078e0206 */
[----:B------:R0:W-:Y:S02]  /*5d2c0*/  @P0 STG.E.U16 desc[UR8][R4.64], R11 ;  /* 0x0000000b04000986 */ /* 0x0001e4000c101508 */
[----:B0-----:R-:W-:-:S04]  /*5d2d0*/  LEA R4, P0, R3, UR20, 0x1 ;  /* 0x0000001403047c11 */ /* 0x001fc8000f8008ff */
[----:B------:R-:W-:Y:S01]  /*5d2e0*/  LEA.HI.X.SX32 R5, R3, UR21, 0x1, P0 ;  /* 0x0000001503057c11 */ /* 0x000fe200080f0eff */
[----:B------:R-:W-:Y:S02]  /*5d2f0*/  IMAD R3, R14, 0x40, R3 ;  /* 0x000000400e037824 */ /* 0x000fe400078e0203 */
[----:B------:R-:W-:Y:S01]  /*5d300*/  IMAD.WIDE R8, R18, 0x2, R4 ;  /* 0x0000000212087825 */ /* 0x000fe200078e0204 */
[----:B------:R-:W-:-:S13]  /*5d310*/  ISETP.LT.AND P2, PT, R2, UR18, !P1 ;  /* 0x0000001202007c0c */ /* 0x000fda000cf41270 */
[----:B------:R0:W-:Y:S02]  /*5d320*/  @P2 STG.E.U16 desc[UR8][R8.64], R0 ;  /* 0x0000000008002986 */ /* 0x0001e4000c101508 */
[----:B0-----:R-:W-:-:S04]  /*5d330*/  LEA R8, P0, R3, UR20, 0x1 ;  /* 0x0000001403087c11 */ /* 0x001fc8000f8008ff */
[----:B------:R-:W-:-:S05]  /*5d340*/  LEA.HI.X.SX32 R9, R3, UR21, 0x1, P0 ;  /* 0x0000001503097c11 */ /* 0x000fca00080f0eff */
[----:B------:R0:W-:Y:S04]  /*5d350*/  STL [R1+0x24d8], R9 ;  /* 0x0024d80901007387 */ /* 0x0001e80000100800 */
[----:B------:R-:W2:Y:S04]  /*5d360*/  LDL R16, [R1+0x21c8] ;  /* 0x0021c80001107983 */ /* 0x000ea80000100800 */
[----:B------:R-:W4:Y:S01]  /*5d370*/  LDL.LU R17, [R1+0x1b0] ;  /* 0x0001b00001117983 */ /* 0x000f220000300800 */
[----:B------:R-:W-:-:S03]  /*5d380*/  IMAD.WIDE R10, R18, 0x2, R8 ;  /* 0x00000002120a7825 */ /* 0x000fc600078e0208 */
[----:B0-----:R-:W4:Y:S01]  /*5d390*/  LDL.LU R9, [R1+0x1a0] ;  /* 0x0001a00001097983 */ /* 0x001f220000300800 */
[----:B------:R-:W-:Y:S01]  /*5d3a0*/  ISETP.LT.AND P2, PT, R27, UR16, !P1 ;  /* 0x000000101b007c0c */ /* 0x000fe2000cf41270 */
[----:B------:R-:W-:Y:S01]  /*5d3b0*/  IMAD R3, R14, 0x40, R3 ;  /* 0x000000400e037824 */ /* 0x000fe200078e0203 */
[----:B------:R-:W-:Y:S01]  /*5d3c0*/  PRMT R0, R13, 0x7632, R0 ;  /* 0x000076320d007816 */ /* 0x000fe20000000000 */
[----:B------:R-:W4:Y:S01]  /*5d3d0*/  LDL.LU R26, [R1] ;  /* 0x00000000011a7983 */ /* 0x000f220000300800 */
[----:B------:R-:W-:Y:S02]  /*5d3e0*/  ULDC UR16, c[0x0][0x228] ;  /* 0x00008a0000107ab9 */ /* 0x000fe40000000800 */
[----:B------:R-:W-:-:S07]  /*5d3f0*/  LEA R22, P0, R3, UR20, 0x1 ;  /* 0x0000001403167c11 */ /* 0x000fce000f8008ff */
[----:B------:R0:W-:Y:S01]  /*5d400*/  @P2 STG.E.U16 desc[UR8][R10.64], R13 ;  /* 0x0000000d0a002986 */ /* 0x0001e2000c101508 */
[----:B------:R-:W-:Y:S01]  /*5d410*/  ISETP.LT.AND P2, PT, R12, UR14, !P1 ;  /* 0x0000000e0c007c0c */ /* 0x000fe2000cf41270 */
[----:B------:R-:W-:Y:S01]  /*5d420*/  ULDC UR14, c[0x0][0x228] ;  /* 0x00008a00000e7ab9 */ /* 0x000fe20000000800 */
[----:B------:R-:W-:Y:S01]  /*5d430*/  LEA.HI.X.SX32 R23, R3, UR21, 0x1, P0 ;  /* 0x0000001503177c11 */ /* 0x000fe200080f0eff */
[----:B------:R-:W-:Y:S02]  /*5d440*/  IMAD R3, R14, 0x40, R3 ;  /* 0x000000400e037824 */ /* 0x000fe400078e0203 */
[----:B0-----:R-:W-:-:S03]  /*5d450*/  IMAD.WIDE R10, R18, 0x2, R22 ;  /* 0x00000002120a7825 */ /* 0x001fc600078e0216 */
[----:B------:R-:W-:-:S05]  /*5d460*/  LEA R20, P0, R3, UR20, 0x1 ;  /* 0x0000001403147c11 */ /* 0x000fca000f8008ff */
[----:B------:R0:W-:Y:S01]  /*5d470*/  @P2 STG.E.U16 desc[UR8][R10.64], R0 ;  /* 0x000000000a002986 */ /* 0x0001e2000c101508 */
[----:B------:R-:W-:Y:S01]  /*5d480*/  ISETP.LT.AND P2, PT, R24, UR12, !P1 ;  /* 0x0000000c18007c0c */ /* 0x000fe2000cf41270 */
[----:B------:R-:W-:Y:S01]  /*5d490*/  ULDC UR12, c[0x0][0x228] ;  /* 0x00008a00000c7ab9 */ /* 0x000fe20000000800 */
[----:B------:R-:W-:Y:S01]  /*5d4a0*/  LEA.HI.X.SX32 R21, R3, UR21, 0x1, P0 ;  /* 0x0000001503157c11 */ /* 0x000fe200080f0eff */
[----:B------:R-:W-:Y:S02]  /*5d4b0*/  IMAD R3, R14, 0x40, R3 ;  /* 0x000000400e037824 */ /* 0x000fe400078e0203 */
[----:B0-----:R-:W-:-:S08]  /*5d4c0*/  IMAD.WIDE R10, R18, 0x2, R20 ;  /* 0x00000002120a7825 */ /* 0x001fd000078e0214 */
[----:B------:R0:W-:Y:S01]  /*5d4d0*/  @P2 STG.E.U16 desc[UR8][R10.64], R15 ;  /* 0x0000000f0a002986 */ /* 0x0001e2000c101508 */
[----:B------:R-:W-:Y:S01]  /*5d4e0*/  LEA R12, P2, R3, UR20, 0x1 ;  /* 0x00000014030c7c11 */ /* 0x000fe2000f8408ff */
[----:B------:R-:W-:-:S03]  /*5d4f0*/  VIADD R0, R25, 0x3f ;  /* 0x0000003f19007836 */ /* 0x000fc60000000000 */
[----:B------:R-:W-:Y:S02]  /*5d500*/  LEA.HI.X.SX32 R13, R3, UR21, 0x1, P2 ;  /* 0x00000015030d7c11 */ /* 0x000fe400090f0eff */
[----:B------:R-:W-:Y:S01]  /*5d510*/  ISETP.GE.AND P0, PT, R0, UR29, PT ;  /* 0x0000001d00007c0c */ /* 0x000fe2000bf06270 */
[----:B------:R-:W-:Y:S01]  /*5d520*/  IMAD R3, R14, 0x40, R3 ;  /* 0x000000400e037824 */ /* 0x000fe200078e0203 */
[----:B------:R-:W-:Y:S01]  /*5d530*/  PRMT R0, R15, 0x7632, R0 ;  /* 0x000076320f007816 */ /* 0x000fe20000000000 */
[----:B0-----:R-:W-:Y:S01]  /*5d540*/  IMAD.WIDE R10, R18, 0x2, R12 ;  /* 0x00000002120a7825 */ /* 0x001fe200078e020c */
[----:B--2---:R-:W-:Y:S01]  /*5d550*/  ISETP.LT.AND P3, PT, R16, UR10, !P1 ;  /* 0x0000000a10007c0c */ /* 0x004fe2000cf61270 */
[----:B------:R-:W-:-:S12]  /*5d560*/  ULDC UR10, c[0x0][0x228] ;  /* 0x00008a00000a7ab9 */ /* 0x000fd80000000800 */
[----:B------:R0:W-:Y:S01]  /*5d570*/  @P3 STG.E.U16 desc[UR8][R10.64], R0 ;  /* 0x000000000a003986 */ /* 0x0001e2000c101508 */
[----:B---3--:R-:W-:Y:S01]  /*5d580*/  ISETP.LT.AND P3, PT, R19, UR6, !P1 ;  /* 0x0000000613007c0c */ /* 0x008fe2000cf61270 */
[----:B------:R-:W-:Y:S01]  /*5d590*/  ULDC UR6, c[0x0][0x228] ;  /* 0x00008a0000067ab9 */ /* 0x000fe20000000800 */
[----:B0-----:R-:W-:-:S04]  /*5d5a0*/  LEA R10, P2, R3, UR20, 0x1 ;  /* 0x00000014030a7c11 */ /* 0x001fc8000f8408ff */
[----:B------:R-:W-:Y:S01]  /*5d5b0*/  LEA.HI.X.SX32 R11, R3, UR21, 0x1, P2 ;  /* 0x00000015030b7c11 */ /* 0x000fe200090f0eff */
[----:B------:R-:W-:Y:S02]  /*5d5c0*/  IMAD R0, R14, 0x40, R3 ;  /* 0x000000400e007824 */ /* 0x000fe400078e0203 */
[----:B------:R-:W-:Y:S01]  /*5d5d0*/  IMAD.WIDE R14, R18, 0x2, R10 ;  /* 0x00000002120e7825 */ /* 0x000fe200078e020a */
[----:B------:R-:W-:Y:S01]  /*5d5e0*/  ISETP.LT.AND P1, PT, R28, UR4, !P1 ;  /* 0x000000041c007c0c */ /* 0x000fe2000cf21270 */
[----:B------:R-:W-:-:S03]  /*5d5f0*/  ULDC UR4, c[0x0][0x22c] ;  /* 0x00008b0000047ab9 */ /* 0x000fc60000000800 */
[----:B----4-:R0:W-:Y:S01]  /*5d600*/  @P3 STG.E.U16 desc[UR8][R14.64], R17 ;  /* 0x000000110e003986 */ /* 0x0101e2000c101508 */
[----:B------:R-:W-:Y:S02]  /*5d610*/  PRMT R3, R17, 0x7632, R3 ;  /* 0x0000763211037816 */ /* 0x000fe40000000003 */
[----:B0-----:R-:W-:-:S04]  /*5d620*/  LEA R14, P2, R0, UR20, 0x1 ;  /* 0x00000014000e7c11 */ /* 0x001fc8000f8408ff */
[----:B------:R-:W-:Y:S01]  /*5d630*/  LEA.HI.X.SX32 R15, R0, UR21, 0x1, P2 ;  /* 0x00000015000f7c11 */ /* 0x000fe200090f0eff */
[----:B------:R-:W-:Y:S01]  /*5d640*/  VIADD R0, R25, 0x1 ;  /* 0x0000000119007836 */ /* 0x000fe20000000000 */
[----:B------:R-:W-:Y:S01]  /*5d650*/  ULDC.64 UR20, c[0x0][0x228] ;  /* 0x00008a0000147ab9 */ /* 0x000fe20000000a00 */
[----:B------:R-:W-:-:S05]  /*5d660*/  IMAD.WIDE R16, R18, 0x2, R14 ;  /* 0x0000000212107825 */ /* 0x000fca00078e020e */
[----:B------:R0:W-:Y:S01]  /*5d670*/  @P1 STG.E.U16 desc[UR8][R16.64], R3 ;  /* 0x0000000310001986 */ /* 0x0001e2000c101508 */
[----:B------:R-:W-:Y:S01]  /*5d680*/  ISETP.GE.AND P1, PT, R0, UR4, PT ;  /* 0x0000000400007c0c */ /* 0x000fe2000bf26270 */
[----:B------:R-:W-:Y:S01]  /*5d690*/  VIADD R0, R18, UR26 ;  /* 0x0000001a12007c36 */ /* 0x000fe20008000000 */
[----:B------:R-:W-:Y:S01]  /*5d6a0*/  ULDC UR4, c[0x0][0x228] ;  /* 0x00008a0000047ab9 */ /* 0x000fe20000000800 */
[----:B------:R-:W2:Y:S01]  /*5d6b0*/  LDL.LU R18, [R1+0x180] ;  /* 0x0001800001127983 */ /* 0x000ea20000300800 */
[----:B------:R-:W-:Y:S01]  /*5d6c0*/  ISETP.LT.AND P2, PT, R29, UR24, !P1 ;  /* 0x000000181d007c0c */ /* 0x000fe2000cf41270 */
[----:B0-----:R-:W-:-:S12]  /*5d6d0*/  IMAD.WIDE R16, R0, 0x2, R6 ;  /* 0x0000000200107825 */ /* 0x001fd800078e0206 */
[----:B------:R0:W-:Y:S01]  /*5d6e0*/  @P2 STG.E.U16 desc[UR8][R16.64], R9 ;  /* 0x0000000910002986 */ /* 0x0001e2000c101508 */
[----:B------:R-:W-:Y:S01]  /*5d6f0*/  ISETP.LT.AND P2, PT, R2, UR22, !P1 ;  /* 0x0000001602007c0c */ /* 0x000fe2000cf41270 */
[----:B0-----:R-:W-:Y:S02]  /*5d700*/  IMAD.MOV.U32 R17, RZ, RZ, R9 ;  /* 0x000000ffff117224 */ /* 0x001fe400078e0009 */
[----:B------:R-:W3:Y:S03]  /*5d710*/  LDL.LU R9, [R1+0x24d8] ;  /* 0x0024d80001097983 */ /* 0x000ee60000300800 */
[----:B------:R-:W-:Y:S01]  /*5d720*/  PRMT R3, R17, 0x7632, R3 ;  /* 0x0000763211037816 */ /* 0x000fe20000000003 */
[----:B------:R-:W-:Y:S01]  /*5d730*/  IMAD.WIDE R16, R0, 0x2, R4 ;  /* 0x0000000200107825 */ /* 0x000fe200078e0204 */
[----:B------:R0:W-:Y:S05]  /*5d740*/  STL [R1+0x24d4], R5 ;  /* 0x0024d40501007387 */ /* 0x0001ea0000100800 */
[----:B------:R1:W-:Y:S04]  /*5d750*/  @P2 STG.E.U16 desc[UR8][R16.64], R3 ;  /* 0x0000000310002986 */ /* 0x0003e8000c101508 */
[----:B0-----:R-:W4:Y:S04]  /*5d760*/  LDL.LU R5, [R1+0x190] ;  /* 0x0001900001057983 */ /* 0x001f280000300800 */
[----:B-1----:R-:W2:Y:S01]  /*5d770*/  LDL R17, [R1+0x21cc] ;  /* 0x0021cc0001117983 */ /* 0x002ea20000100800 */
[----:B------:R-:W-:-:S02]  /*5d780*/  ISETP.LT.AND P2, PT, R27, UR20, !P1 ;  /* 0x000000141b007c0c */ /* 0x000fc4000cf41270 */
[----:B--2---:R-:W-:Y:S01]  /*5d790*/  ISETP.LT.AND P3, PT, R17, UR28, !P1 ;  /* 0x0000001c11007c0c */ /* 0x004fe2000cf61270 */
[----:B---3--:R-:W-:Y:S01]  /*5d7a0*/  IMAD.WIDE R16, R0, 0x2, R8 ;  /* 0x0000000200107825 */ /* 0x008fe200078e0208 */
[----:B----4-:R-:W-:-:S09]  /*5d7b0*/  PRMT R3, R5, 0x7632, R3 ;  /* 0x0000763205037816 */ /* 0x010fd20000000003 */
[----:B------:R0:W-:Y:S02]  /*5d7c0*/  @P2 STG.E.U16 desc[UR8][R16.64], R5 ;  /* 0x0000000510002986 */ /* 0x0001e4000c101508 */
[----:B0-----:R-:W-:Y:S02]  /*5d7d0*/  IMAD.WIDE R16, R0, 0x2, R22 ;  /* 0x0000000200107825 */ /* 0x001fe400078e0216 */
[----:B------:R-:W2:Y:S04]  /*5d7e0*/  LDL R5, [R1+0x2b4] ;  /* 0x0002b40001057983 */ /* 0x000ea80000100800 */
[----:B------:R0:W-:Y:S04]  /*5d7f0*/  @P3 STG.E.U16 desc[UR8][R16.64], R3 ;  /* 0x0000000310003986 */ /* 0x0001e8000c101508 */
[----:B0-----:R-:W3:Y:S01]  /*5d800*/  LDL R17, [R1+0x21c8] ;  /* 0x0021c80001117983 */ /* 0x001ee20000100800 */
[----:B------:R-:W-:-:S02]  /*5d810*/  ISETP.LT.AND P2, PT, R24, UR30, !P1 ;  /* 0x0000001e18007c0c */ /* 0x000fc4000cf41270 */
[----:B------:R-:W-:Y:S02]  /*5d820*/  PRMT R3, R18, 0x7632, R3 ;  /* 0x0000763212037816 */ /* 0x000fe40000000003 */
[----:B---3--:R-:W-:Y:S01]  /*5d830*/  ISETP.LT.AND P3, PT, R17, UR4, !P1 ;  /* 0x0000000411007c0c */ /* 0x008fe2000cf61270 */
[----:B------:R-:W-:Y:S01]  /*5d840*/  IMAD.WIDE R16, R0, 0x2, R20 ;  /* 0x0000000200107825 */ /* 0x000fe200078e0214 */
[----:B------:R-:W-:-:S07]  /*5d850*/  ULDC UR4, c[0x0][0x228] ;  /* 0x00008a0000047ab9 */ /* 0x000fce0000000800 */
[----:B------:R0:W-:Y:S01]  /*5d860*/  @P2 STG.E.U16 desc[UR8][R16.64], R18 ;  /* 0x0000001210002986 */ /* 0x0001e2000c101508 */
[----:B------:R-:W-:Y:S01]  /*5d870*/  ISETP.LT.AND P2, PT, R19, UR4, !P1 ;  /* 0x0000000413007c0c */ /* 0x000fe2000cf41270 */
[----:B------:R-:W-:Y:S02]  /*5d880*/  ULDC UR4, c[0x0][0x228] ;  /* 0x00008a0000047ab9 */ /* 0x000fe40000000800 */
[----:B------:R-:W-:Y:S01]  /*5d890*/  ISETP.LT.AND P1, PT, R28, UR4, !P1 ;  /* 0x000000041c007c0c */ /* 0x000fe2000cf21270 */
[----:B------:R-:W-:Y:S01]  /*5d8a0*/  ULDC UR4, c[0x0][0x22c] ;  /* 0x00008b0000047ab9 */ /* 0x000fe20000000800 */
[C---:B0-----:R-:W-:Y:S01]  /*5d8b0*/  IMAD.WIDE R16, R0.reuse, 0x2, R12 ;  /* 0x0000000200107825 */ /* 0x041fe200078e020c */
[----:B------:R-:W3:Y:S04]  /*5d8c0*/  LDL.LU R18, [R1+0x1c4] ;  /* 0x0001c40001127983 */ /* 0x000ee80000300800 */
[----:B------:R0:W-:Y:S02]  /*5d8d0*/  @P3 STG.E.U16 desc[UR8][R16.64], R3 ;  /* 0x0000000310003986 */ /* 0x0001e4000c101508 */
[----:B0-----:R-:W-:Y:S01]  /*5d8e0*/  IMAD.WIDE R16, R0, 0x2, R10 ;  /* 0x0000000200107825 */ /* 0x001fe200078e020a */
[----:B------:R-:W-:-:S04]  /*5d8f0*/  PRMT R3, R26, 0x7632, R3 ;  /* 0x000076321a037816 */ /* 0x000fc80000000003 */
[----:B------:R0:W-:Y:S02]  /*5d900*/  @P2 STG.E.U16 desc[UR8][R16.64], R26 ;  /* 0x0000001a10002986 */ /* 0x0001e4000c101508 */
[----:B0-----:R-:W-:Y:S02]  /*5d910*/  IMAD.WIDE R16, R0, 0x2, R14 ;  /* 0x0000000200107825 */ /* 0x001fe400078e020e */
[----:B------:R-:W4:Y:S04]  /*5d920*/  LDL.LU R26, [R1+0x1b4] ;  /* 0x0001b400011a7983 */ /* 0x000f280000300800 */
[----:B------:R0:W-:Y:S02]  /*5d930*/  @P1 STG.E.U16 desc[UR8][R16.64], R3 ;  /* 0x0000000310001986 */ /* 0x0001e4000c101508 */
[----:B0-----:R-:W-:-:S05]  /*5d940*/  VIADD R3, R25, 0x2 ;  /* 0x0000000219037836 */ /* 0x001fca0000000000 */
[----:B------:R-:W-:Y:S01]  /*5d950*/  ISETP.GE.AND P1, PT, R3, UR4, PT ;  /* 0x0000000403007c0c */ /* 0x000fe2000bf26270 */
[----:B------:R-:W-:-:S03]  /*5d960*/  ULDC UR4, c[0x0][0x228] ;  /* 0x00008a0000047ab9 */ /* 0x000fc60000000800 */
[----:B------:R-:W-:Y:S01]  /*5d970*/  ISETP.LT.AND P2, PT, R29, UR4, !P1 ;  /* 0x000000041d007c0c */ /* 0x000fe2000cf41270 */
[----:B------:R-:W-:Y:S01]  /*5d980*/  VIADD R0, R0, UR26 ;  /* 0x0000001a00007c36 */ /* 0x000fe20008000000 */
[----:B------:R-:W-:-:S03]  /*5d990*/  ULDC UR4, c[0x0][0x228] ;  /* 0x00008a0000047ab9 */ /* 0x000fc60000000800 */
[----:B------:R-:W-:-:S08]  /*5d9a0*/  IMAD.WIDE R16, R0, 0x2, R6 ;  /* 0x0000000200107825 */ /* 0x000fd000078e0206 */
[----:B--2---:R0:W-:Y:S04]  /*5d9b0*/  @P2 STG.E.U16 desc[UR8][R16.64], R5 ;  /* 0x0000000510002986 */ /* 0x0041e8000c101508 */
[----:B0-----:R-:W2:Y:S04]  /*5d9c0*/  LDL.LU R5, [R1+0x24d4] ;  /* 0x0024d40001057983 */ /* 0x001ea80000300800 */
[----:B------:R-:W3:Y:S01]  /*5d9d0*/  LDL.LU R17, [R1+0x2b4] ;  /* 0x0002b40001117983 */ /* 0x000ee20000300800 */
[----:B------:R-:W-:Y:S01]  /*5d9e0*/  ISETP.LT.AND P3, PT, R2, UR4, !P1 ;  /* 0x0000000402007c0c */ /* 0x000fe2000cf61270 */
[----:B------:R-:W-:Y:S01]  /*5d9f0*/  ULDC UR4, c[0x0][0x228] ;  /* 0x00008a0000047ab9 */ /* 0x000fe20000000800 */
[----:B---3--:R-:W-:Y:S01]  /*5da00*/  PRMT R3, R17, 0x7632, R3 ;  /* 0x0000763211037816 */ /* 0x008fe20000000003 */
[----:B--2---:R-:W-:Y:S01]  /*5da10*/  IMAD.WIDE R16, R0, 0x2, R4 ;  /* 0x0000000200107825 */ /* 0x004fe200078e0204 */
[----:B------:R0:W-:Y:S09]  /*5da20*/  STL [R1+0x24d0], R5 ;  /* 0x0024d00501007387 */ /* 0x0001f20000100800 */
[----:B------:R1:W-:Y:S04]  /*5da30*/  @P3 STG.E.U16 desc[UR8][R16.64], R3 ;  /* 0x0000000310003986 */ /* 0x0003e8000c101508 */
[----:B0-----:R-:W2:Y:S04]  /*5da40*/  LDL.LU R5, [R1+0x1d4] ;  /* 0x0001d40001057983 */ /* 0x001ea80000300800 */
[----:B-1----:R-:W3:Y:S01]  /*5da50*/  LDL R17, [R1+0x21cc] ;  /* 0x0021cc0001117983 */ /* 0x002ee20000100800 */
[----:B------:R-:W-:Y:S01]  /*5da60*/  ISETP.LT.AND P2, PT, R27, UR4, !P1 ;  /* 0x000000041b007c0c */ /* 0x000fe2000cf41270 */
[----:B------:R-:W-:-:S02]  /*5da70*/  ULDC UR4, c[0x0][0x228] ;  /* 0x00008a0000047ab9 */ /* 0x000fc40000000800 */
[----:B---3--:R-:W-:Y:S01]  /*5da80*/  ISETP.LT.AND P3, PT, R17, UR4, !P1 ;  /* 0x0000000411007c0c */ /* 0x008fe2000cf61270 */
[----:B------:R-:W-:Y:S01]  /*5da90*/  IMAD.WIDE R16, R0, 0x2, R8 ;  /* 0x0000000200107825 */ /* 0x000fe200078e0208 */
[----:B--2---:R-:W-:Y:S01]  /*5daa0*/  PRMT R3, R5, 0x7632, R3 ;  /* 0x0000763205037816 */ /* 0x004fe20000000003 */
[----:B------:R-:W-:-:S07]  /*5dab0*/  ULDC UR4, c[0x0][0x228] ;  /* 0x00008a0000047ab9 */ /* 0x000fce0000000800 */
[----:B------:R0:W-:Y:S02]  /*5dac0*/  @P2 STG.E.U16 desc[UR8][R16.64], R5 ;  /* 0x0000000510002986 */ /* 0x0001e4000c101508 */
[----:B0-----:R-:W-:Y:S02]  /*5dad0*/  IMAD.WIDE R16, R0, 0x2, R22 ;  /* 0x0000000200107825 */ /* 0x001fe400078e0216 */
[----:B------:R-:W2:Y:S04]  /*5dae0*/  LDL R5, [R1+0x1a4] ;  /* 0x0001a40001057983 */ /* 0x000ea80000100800 */
[----:B------:R0:W-:Y:S04]  /*5daf0*/  @P3 STG.E.U16 desc[UR8][R16.64], R3 ;  /* 0x0000000310003986 */ /* 0x0001e8000c101508 */
[----:B0-----:R-:W3:Y:S01]  /*5db00*/  LDL R17, [R1+0x21c8] ;  /* 0x0021c80001117983 */ /* 0x001ee20000100800 */
[----:B------:R-:W-:Y:S01]  /*5db10*/  ISETP.LT.AND P2, PT, R24, UR4, !P1 ;  /* 0x0000000418007c0c */ /* 0x000fe2000cf41270 */
[----:B------:R-:W-:Y:S01]  /*5db20*/  ULDC UR4, c[0x0][0x228] ;  /* 0x00008a0000047ab9 */ /* 0x000fe20000000800 */
[----:B------:R-:W-:-:S02]  /*5db30*/  PRMT R3, R18, 0x7632, R3 ;  /* 0x0000763212037816 */ /* 0x000fc40000000003 */
        /* <DEDUP_REMOVED lines=12> */
[----:B----4-:R-:W-:-:S04]  /*5dc00*/  PRMT R3, R26, 0x7632, R3 ;  /* 0x000076321a037816 */ /* 0x010fc80000000003 */
        /* <DEDUP_REMOVED lines=58> */
[----:B------:R0:W-:Y:S01]  /*5dfb0*/  STL [R1+0x24c8], R15 ;  /* 0x0024c80f01007387 */ /* 0x0001e20000100800 */
[----:B------:R-:W-:Y:S02]  /*5dfc0*/  ULDC UR4, c[0x0][0x228] ;  /* 0x00008a0000047ab9 */ /* 0x000fe40000000800 */
[----:B------:R-:W-:Y:S01]  /*5dfd0*/  IMAD.WIDE R16, R0, 0x2, R6 ;  /* 0x0000000200107825 */ /* 0x000fe200078e0206 */
[----:B0-----:R-:W4:Y:S07]  /*5dfe0*/  LDL R15, [R1+0x1b8] ;  /* 0x0001b800010f7983 */ /* 0x001f2e0000100800 */
[----:B--2---:R0:W-:Y:S04]  /*5dff0*/  @P2 STG.E.U16 desc[UR8][R16.64], R5 ;  /* 0x0000000510002986 */ /* 0x0041e8000c101508 */
[----:B0-----:R-:W2:Y:S04]  /*5e000*/  LDL.LU R5, [R1+0x24cc] ;  /* 0x0024cc0001057983 */ /* 0x001ea80000300800 */
[----:B------:R-:W3:Y:S01]  /*5e010*/  LDL.LU R17, [R1+0x2b8] ;  /* 0x0002b80001117983 */ /* 0x000ee20000300800 */
[----:B------:R-:W-:Y:S01]  /*5e020*/  ISETP.LT.AND P3, PT, R2, UR4, !P1 ;  /* 0x0000000402007c0c */ /* 0x000fe2000cf61270 */
[----:B------:R-:W-:Y:S01]  /*5e030*/  ULDC UR4, c[0x0][0x228] ;  /* 0x00008a0000047ab9 */ /* 0x000fe20000000800 */
[----:B---3--:R-:W-:Y:S01]  /*5e040*/  PRMT R3, R17, 0x7632, R3 ;  /* 0x0000763211037816 */ /* 0x008fe20000000003 */
[----:B--2---:R-:W-:-:S10]  /*5e050*/  IMAD.WIDE R16, R0, 0x2, R4 ;  /* 0x0000000200107825 */ /* 0x004fd400078e0204 */
[----:B------:R0:W-:Y:S04]  /*5e060*/  @P3 STG.E.U16 desc[UR8][R16.64], R3 ;  /* 0x0000000310003986 */ /* 0x0001e8000c101508 */
[----:B0-----:R-:W2:Y:S01]  /*5e070*/  LDL R17, [R1+0x21cc] ;  /* 0x0021cc0001117983 */ /* 0x001ea20000100800 */
[----:B------:R-:W-:Y:S01]  /*5e080*/  ISETP.LT.AND P2, PT, R27, UR4, !P1 ;  /* 0x000000041b007c0c */ /* 0x000fe2000cf41270 */
[----:B------:R-:W-:Y:S01]  /*5e090*/  ULDC UR4, c[0x0][0x228] ;  /* 0x00008a0000047ab9 */ /* 0x000fe20000000800 */
[----:B------:R-:W-:Y:S02]  /*5e0a0*/  PRMT R3, R18, 0x7632, R3 ;  /* 0x0000763212037816 */ /* 0x000fe40000000003 */
[----:B--2---:R-:W-:Y:S01]  /*5e0b0*/  ISETP.LT.AND P3, PT, R17, UR4, !P1 ;  /* 0x0000000411007c0c */ /* 0x004fe2000cf61270 */
[----:B------:R-:W-:Y:S01]  /*5e0c0*/  IMAD.WIDE R16, R0, 0x2, R8 ;  /* 0x0000000200107825 */ /* 0x000fe200078e0208 */
[----:B------:R-:W-:-:S07]  /*5e0d0*/  ULDC UR4, c[0x0][0x228] ;  /* 0x00008a0000047ab9 */ /* 0x000fce0000000800 */
[----:B------:R0:W-:Y:S02]  /*5e0e0*/  @P2 STG.E.U16 desc[UR8][R16.64], R18 ;  /* 0x0000001210002986 */ /* 0x0001e4000c101508 */
[----:B0-----:R-:W-:Y:S02]  /*5e0f0*/  IMAD.WIDE R16, R0, 0x2, R22 ;  /* 0x0000000200107825 */ /* 0x001fe400078e0216 */
[----:B------:R-:W2:Y:S04]  /*5e100*/  LDL.LU R18, [R1+0x1a8] ;  /* 0x0001a80001127983 */ /* 0x000ea80000300800 */
[----:B------:R0:W-:Y:S04]  /*5e110*/  @P3 STG.E.U16 desc[UR8][R16.64], R3 ;  /* 0x0000000310003986 */ /* 0x0001e8000c101508 */
[----:B0-----:R-:W3:Y:S01]  /*5e120*/  LDL R17, [R1+0x21c8] ;  /* 0x0021c80001117983 */ /* 0x001ee20000100800 */
[----:B------:R-:W-:Y:S01]  /*5e130*/  ISETP.LT.AND P2, PT, R24, UR4, !P1 ;  /* 0x0000000418007c0c */ /* 0x000fe2000cf41270 */
[----:B------:R-:W-:Y:S01]  /*5e140*/  ULDC UR4, c[0x0][0x228] ;  /* 0x00008a0000047ab9 */ /* 0x000fe20000000800 */
[----:B----4-:R-:W-:-:S02]  /*5e150*/  PRMT R3, R26, 0x7632, R3 ;  /* 0x000076321a037816 */ /* 0x010fc40000000003 */
[----:B---3--:R-:W-:Y:S01]  /*5e160*/  ISETP.LT.AND P3, PT, R17, UR4, !P1 ;  /* 0x0000000411007c0c */ /* 0x008fe2000cf61270 */
[----:B------:R-:W-:Y:S01]  /*5e170*/  IMAD.WIDE R16, R0, 0x2, R20 ;  /* 0x0000000200107825 */ /* 0x000fe200078e0214 */
[----:B------:R-:W-:-:S07]  /*5e180*/  ULDC UR4, c[0x0][0x228] ;  /* 0x00008a0000047ab9 */ /* 0x000fce0000000800 */
[----:B------:R0:W-:Y:S01]  /*5e190*/  @P2 STG.E.U16 desc[UR8][R16.64], R26 ;  /* 0x0000001a10002986 */ /* 0x0001e2000c101508 */
[----:B------:R-:W-:Y:S01]  /*5e1a0*/  ISETP.LT.AND P2, PT, R19, UR4, !P1 ;  /* 0x0000000413007c0c */ /* 0x000fe2000cf41270 */
[----:B------:R-:W-:Y:S01]  /*5e1b0*/  ULDC UR4, c[0x0][0x228] ;  /* 0x00008a0000047ab9 */ /* 0x000fe20000000800 */
[C---:B0-----:R-:W-:Y:S01]  /*5e1c0*/  IMAD.WIDE R16, R0.reuse, 0x2, R12 ;  /* 0x0000000200107825 */ /* 0x041fe200078e020c */
[----:B------:R-:W3:Y:S04]  /*5e1d0*/  LDL.LU R26, [R1+0x198] ;  /* 0x00019800011a7983 */ /* 0x000ee80000300800 */
[----:B------:R0:W-:Y:S02]  /*5e1e0*/  @P3 STG.E.U16 desc[UR8][R16.64], R3 ;  /* 0x0000000310003986 */ /* 0x0001e4000c101508 */
[----:B0-----:R-:W-:-:S05]  /*5e1f0*/  IMAD.WIDE R16, R0, 0x2, R10 ;  /* 0x0000000200107825 */ /* 0x001fca00078e020a */
[----:B------:R0:W-:Y:S04]  /*5e200*/  @P2 STG.E.U16 desc[UR8][R16.64], R15 ;  /* 0x0000000f10002986 */ /* 0x0001e8000c101508 */
[----:B0-----:R-:W4:Y:S04]  /*5e210*/  LDL.LU R15, [R1+0x24c8] ;  /* 0x0024c800010f7983 */ /* 0x001f280000300800 */
[----:B------:R-:W2:Y:S01]  /*5e220*/  LDL.LU R17, [R1+0x1b8] ;  /* 0x0001b80001117983 */ /* 0x000ea20000300800 */
[----:B------:R-:W-:Y:S01]  /*5e230*/  ISETP.LT.AND P1, PT, R28, UR4, !P1 ;  /* 0x000000041c007c0c */ /* 0x000fe2000cf21270 */
[----:B------:R-:W-:Y:S01]  /*5e240*/  ULDC UR4, c[0x0][0x22c] ;  /* 0x00008b0000047ab9 */ /* 0x000fe20000000800 */
[----:B--2---:R-:W-:Y:S01]  /*5e250*/  PRMT R3, R17, 0x7632, R3 ;  /* 0x0000763211037816 */ /* 0x004fe20000000003 */
[----:B----4-:R-:W-:-:S10]  /*5e260*/  IMAD.WIDE R16, R0, 0x2, R14 ;  /* 0x0000000200107825 */ /* 0x010fd400078e020e */
[----:B------:R0:W-:Y:S02]  /*5e270*/  @P1 STG.E.U16 desc[UR8][R16.64], R3 ;  /* 0x0000000310001986 */ /* 0x0001e4000c101508 */
[----:B0-----:R-:W-:-:S05]  /*5e280*/  VIADD R3, R25, 0x5 ;  /* 0x0000000519037836 */ /* 0x001fca0000000000 */
[----:B------:R-:W-:Y:S01]  /*5e290*/  ISETP.GE.AND P1, PT, R3, UR4, PT ;  /* 0x0000000403007c0c */ /* 0x000fe2000bf26270 */
[----:B------:R-:W-:-:S03]  /*5e2a0*/  ULDC UR4, c[0x0][0x228] ;  /* 0x00008a0000047ab9 */ /* 0x000fc60000000800 */
[----:B------:R-:W-:Y:S01]  /*5e2b0*/  ISETP.LT.AND P2, PT, R29, UR4, !P1 ;  /* 0x000000041d007c0c */ /* 0x000fe2000cf41270 */
[----:B------:R-:W-:Y:S01]  /*5e2c0*/  VIADD R0, R0, UR26 ;  /* 0x0000001a00007c36 */ /* 0x000fe20008000000 */
[----:B------:R-:W-:Y:S02]  /*5e2d0*/  ULDC UR4, c[0x0][0x228] ;  /* 0x00008a0000047ab9 */ /* 0x000fe40000000800 */
[----:B------:R-:W-:Y:S01]  /*5e2e0*/  ISETP.LT.AND P3, PT, R2, UR4, !P1 ;  /* 0x0000000402007c0c */ /* 0x000fe2000cf61270 */
[----:B------:R-:W-:Y:S01]  /*5e2f0*/  IMAD.WIDE R16, R0, 0x2, R6 ;  /* 0x0000000200107825 */ /* 0x000fe200078e0206 */
[----:B------:R-:W-:Y:S01]  /*5e300*/  PRMT R3, R18, 0x7632, R3 ;  /* 0x0000763212037816 */ /* 0x000fe20000000003 */
[----:B------:R-:W-:-:S06]  /*5e310*/  ULDC UR4, c[0x0][0x228] ;  /* 0x00008a0000047ab9 */ /* 0x000fcc0000000800 */
[----:B------:R0:W-:Y:S02]  /*5e320*/  @P2 STG.E.U16 desc[UR8][R16.64], R18 ;  /* 0x0000001210002986 */ /* 0x0001e4000c101508 */
[----:B0-----:R-:W-:Y:S02]  /*5e330*/  IMAD.WIDE R16, R0, 0x2, R4 ;  /* 0x0000000200107825 */ /* 0x001fe400078e0204 */
[----:B------:R-:W2:Y:S04]  /*5e340*/  LDL.LU R18, [R1+0x8] ;  /* 0x0000080001127983 */ /* 0x000ea80000300800 */
[----:B------:R0:W-:Y:S04]  /*5e350*/  @P3 STG.E.U16 desc[UR8][R16.64], R3 ;  /* 0x0000000310003986 */ /* 0x0001e8000c101508 */
[----:B0-----:R-:W4:Y:S01]  /*5e360*/  LDL R17, [R1+0x21cc] ;  /* 0x0021cc0001117983 */ /* 0x001f220000100800 */
[----:B------:R-:W-:Y:S01]  /*5e370*/  ISETP.LT.AND P2, PT, R27, UR4, !P1 ;  /* 0x000000041b007c0c */ /* 0x000fe2000cf41270 */
[----:B------:R-:W-:Y:S01]  /*5e380*/  ULDC UR4, c[0x0][0x228] ;  /* 0x00008a0000047ab9 */ /* 0x000fe20000000800 */
[----:B---3--:R-:W-:-:S02]  /*5e390*/  PRMT R3, R26, 0x7632, R3 ;  /* 0x000076321a037816 */ /* 0x008fc40000000003 */
[----:B----4-:R-:W-:Y:S01]  /*5e3a0*/  ISETP.LT.AND P3, PT, R17, UR4, !P1 ;  /* 0x0000000411007c0c */ /* 0x010fe2000cf61270 */
[----:B------:R-:W-:Y:S01]  /*5e3b0*/  IMAD.WIDE R16, R0, 0x2, R8 ;  /* 0x0000000200107825 */ /* 0x000fe200078e0208 */
[----:B------:R-:W-:-:S07]  /*5e3c0*/  ULDC UR4, c[0x0][0x228] ;  /* 0x00008a0000047ab9 */ /* 0x000fce0000000800 */
[----:B------:R0:W-:Y:S02]  /*5e3d0*/  @P2 STG.E.U16 desc[UR8][R16.64], R26 ;  /* 0x0000001a10002986 */ /* 0x0001e4000c101508 */
[----:B0-----:R-:W-:Y:S02]  /*5e3e0*/  IMAD.WIDE R16, R0, 0x2, R22 ;  /* 0x0000000200107825 */ /* 0x001fe400078e0216 */
[----:B------:R-:W3:Y:S04]  /*5e3f0*/  LDL.LU R26, [R1+0x2bc] ;  /* 0x0002bc00011a7983 */ /* 0x000ee80000300800 */
[----:B------:R0:W-:Y:S04]  /*5e400*/  STL [R1+0x24c4], R23 ;  /* 0x0024c41701007387 */ /* 0x0001e80000100800 */
[----:B------:R1:W-:Y:S04]  /*5e410*/  @P3 STG.E.U16 desc[UR8][R16.64], R3 ;  /* 0x0000000310003986 */ /* 0x0003e8000c101508 */
[----:B0-----:R-:W4:Y:S04]  /*5e420*/  LDL.LU R23, [R1+0x188] ;  /* 0x0001880001177983 */ /* 0x001f280000300800 */
[----:B-1----:R-:W2:Y:S01]  /*5e430*/  LDL R17, [R1+0x21c8] ;  /* 0x0021c80001117983 */ /* 0x002ea20000100800 */
[----:B------:R-:W-:Y:S01]  /*5e440*/  ISETP.LT.AND P2, PT, R24, UR4, !P1 ;  /* 0x0000000418007c0c */ /* 0x000fe2000cf41270 */
[----:B------:R-:W-:-:S02]  /*5e450*/  ULDC UR4, c[0x0][0x228] ;  /* 0x00008a0000047ab9 */ /* 0x000fc40000000800 */
[----:B--2---:R-:W-:Y:S01]  /*5e460*/  ISETP.LT.AND P3, PT, R17, UR4, !P1 ;  /* 0x0000000411007c0c */ /* 0x004fe2000cf61270 */
[----:B------:R-:W-:Y:S01]  /*5e470*/  IMAD.WIDE R16, R0, 0x2, R20 ;  /* 0x0000000200107825 */ /* 0x000fe200078e0214 */
[----:B----4-:R-:W-:Y:S01]  /*5e480*/  PRMT R3, R23, 0x7632, R3 ;  /* 0x0000763217037816 */ /* 0x010fe20000000003 */
[----:B------:R-:W-:-:S07]  /*5e490*/  ULDC UR4, c[0x0][0x228] ;  /* 0x00008a0000047ab9 */ /* 0x000fce0000000800 */
[----:B------:R0:W-:Y:S02]  /*5e4a0*/  @P2 STG.E.U16 desc[UR8][R16.64], R23 ;  /* 0x0000001710002986 */ /* 0x0001e4000c101508 */
[----:B0-----:R-:W-:Y:S02]  /*5e4b0*/  IMAD.WIDE R16, R0, 0x2, R12 ;  /* 0x0000000200107825 */ /* 0x001fe400078e020c */
[----:B------:R-:W2:Y:S04]  /*5e4c0*/  LDL.LU R23, [R1+0x1dc] ;  /* 0x0001dc0001177983 */ /* 0x000ea80000300800 */
[----:B------:R0:W-:Y:S01]  /*5e4d0*/  @P3 STG.E.U16 desc[UR8][R16.64], R3 ;  /* 0x0000000310003986 */ /* 0x0001e2000c101508 */
[----:B------:R-:W-:Y:S01]  /*5e4e0*/  ISETP.LT.AND P3, PT, R19, UR4, !P1 ;  /* 0x0000000413007c0c */ /* 0x000fe2000cf61270 */
[----:B------:R-:W-:Y:S01]  /*5e4f0*/  ULDC UR4, c[0x0][0x22c] ;  /* 0x00008b0000047ab9 */ /* 0x000fe20000000800 */
[----:B------:R-:W-:Y:S01]  /*5e500*/  ISETP.LT.AND P1, PT, R28, UR6, !P1 ;  /* 0x000000061c007c0c */ /* 0x000fe2000cf21270 */
[----:B------:R-:W-:Y:S01]  /*5e510*/  ULDC UR6, c[0x0][0x228] ;  /* 0x00008a0000067ab9 */ /* 0x000fe20000000800 */
[----:B0-----:R-:W-:-:S02]  /*5e520*/  VIADD R3, R25, 0x6 ;  /* 0x0000000619037836 */ /* 0x001fc40000000000 */
[----:B------:R-:W-:-:S03]  /*5e530*/  IMAD.WIDE R16, R0, 0x2, R10 ;  /* 0x0000000200107825 */ /* 0x000fc600078e020a */
[----:B------:R-:W-:Y:S01]  /*5e540*/  ISETP.GE.AND P2, PT, R3, UR4, PT ;  /* 0x0000000403007c0c */ /* 0x000fe2000bf46270 */
[----:B------:R-:W-:-:S03]  /*5e550*/  ULDC UR4, c[0x0][0x228] ;  /* 0x00008a0000047ab9 */ /* 0x000fc60000000800 */
[----:B------:R0:W-:Y:S01]  /*5e560*/  @P3 STG.E.U16 desc[UR8][R16.64], R18 ;  /* 0x0000001210003986 */ /* 0x0001e2000c101508 */
[----:B------:R-:W-:Y:S02]  /*5e570*/  PRMT R3, R18, 0x7632, R3 ;  /* 0x0000763212037816 */ /* 0x000fe40000000003 */
[----:B------:R-:W-:Y:S01]  /*5e580*/  ISETP.LT.AND P3, PT, R29, UR4, !P2 ;  /* 0x000000041d007c0c */ /* 0x000fe2000d761270 */
[----:B------:R-:W-:Y:S01]  /*5e590*/  ULDC UR4, c[0x0][0x228] ;  /* 0x00008a0000047ab9 */ /* 0x000fe20000000800 */
[C---:B0-----:R-:W-:Y:S01]  /*5e5a0*/  IMAD.WIDE R16, R0.reuse, 0x2, R14 ;  /* 0x0000000200107825 */ /* 0x041fe200078e020e */
[----:B------:R-:W4:Y:S03]  /*5e5b0*/  LDL.LU R18, [R1+0x1cc] ;  /* 0x0001cc0001127983 */ /* 0x000f260000300800 */
[----:B------:R-:W-:Y:S01]  /*5e5c0*/  VIADD R0, R0, UR26 ;  /* 0x0000001a00007c36 */ /* 0x000fe20008000000 */
[----:B------:R0:W-:Y:S01]  /*5e5d0*/  @P1 STG.E.U16 desc[UR8][R16.64], R3 ;  /* 0x0000000310001986 */ /* 0x0001e2000c101508 */
[----:B------:R-:W-:Y:S01]  /*5e5e0*/  ISETP.LT.AND P1, PT, R2, UR4, !P2 ;  /* 0x0000000402007c0c */ /* 0x000fe2000d721270 */
[----:B------:R-:W-:Y:S01]  /*5e5f0*/  ULDC UR4, c[0x0][0x228] ;  /* 0x00008a0000047ab9 */ /* 0x000fe20000000800 */
[----:B0-----:R-:W-:Y:S01]  /*5e600*/  IMAD.WIDE R16, R0, 0x2, R6 ;  /* 0x0000000200107825 */ /* 0x001fe200078e0206 */
[----:B---3--:R-:W-:-:S04]  /*5e610*/  PRMT R3, R26, 0x7632, R3 ;  /* 0x000076321a037816 */ /* 0x008fc80000000003 */
[----:B------:R0:W-:Y:S02]  /*5e620*/  @P3 STG.E.U16 desc[UR8][R16.64], R26 ;  /* 0x0000001a10003986 */ /* 0x0001e4000c101508 */
[----:B0-----:R-:W-:Y:S02]  /*5e630*/  IMAD.WIDE R16, R0, 0x2, R4 ;  /* 0x0000000200107825 */ /* 0x001fe400078e0204 */
[----:B------:R-:W3:Y:S04]  /*5e640*/  LDL.LU R26, [R1+0x1bc] ;  /* 0x0001bc00011a7983 */ /* 0x000ee80000300800 */
[----:B------:R0:W-:Y:S04]  /*5e650*/  @P1 STG.E.U16 desc[UR8][R16.64], R3 ;  /* 0x0000000310001986 */ /* 0x0001e8000c101508 */
[----:B0-----:R-:W4:Y:S01]  /*5e660*/  LDL R17, [R1+0x21cc] ;  /* 0x0021cc0001117983 */ /* 0x001f220000100800 */
[----:B------:R-:W-:Y:S01]  /*5e670*/  ISETP.LT.AND P3, PT, R27, UR4, !P2 ;  /* 0x000000041b007c0c */ /* 0x000fe2000d761270 */
[----:B------:R-:W-:Y:S01]  /*5e680*/  ULDC UR4, c[0x0][0x228] ;  /* 0x00008a0000047ab9 */ /* 0x000fe20000000800 */
[----:B--2---:R-:W-:-:S02]  /*5e690*/  PRMT R3, R23, 0x7632, R3 ;  /* 0x0000763217037816 */ /* 0x004fc40000000003 */
[----:B----4-:R-:W-:Y:S01]  /*5e6a0*/  ISETP.LT.AND P1, PT, R17, UR4, !P2 ;  /* 0x0000000411007c0c */ /* 0x010fe2000d721270 */
[----:B------:R-:W-:Y:S01]  /*5e6b0*/  IMAD.WIDE R16, R0, 0x2, R8 ;  /* 0x0000000200107825 */ /* 0x000fe200078e0208 */
[----:B------:R-:W-:-:S07]  /*5e6c0*/  ULDC UR4, c[0x0][0x228] ;  /* 0x00008a0000047ab9 */ /* 0x000fce0000000800 */
[----:B------:R0:W-:Y:S04]  /*5e6d0*/  @P3 STG.E.U16 desc[UR8][R16.64], R23 ;  /* 0x0000001710003986 */ /* 0x0001e8000c101508 */
[----:B0-----:R-:W2:Y:S01]  /*5e6e0*/  LDL.LU R23, [R1+0x24c4] ;  /* 0x0024c40001177983 */ /* 0x001ea20000300800 */
[----:B------:R-:W-:Y:S01]  /*5e6f0*/  ISETP.LT.AND P4, PT, R24, UR4, !P2 ;  /* 0x0000000418007c0c */ /* 0x000fe2000d781270 */
[----:B------:R-:W-:Y:S01]  /*5e700*/  ULDC UR4, c[0x0][0x22c] ;  /* 0x00008b0000047ab9 */ /* 0x000fe20000000800 */
[----:B--2---:R-:W-:-:S05]  /*5e710*/  IMAD.WIDE R16, R0, 0x2, R22 ;  /* 0x0000000200107825 */ /* 0x004fca00078e0216 */
[----:B------:R0:W-:Y:S04]  /*5e720*/  @P1 STG.E.U16 desc[UR8][R16.64], R3 ;  /* 0x0000000310001986 */ /* 0x0001e8000c101508 */
[----:B0-----:R-:W2:Y:S01]  /*5e730*/  LDL R17, [R1+0x21c8] ;  /* 0x0021c80001117983 */ /* 0x001ea20000100800 */
[----:B------:R-:W-:-:S05]  /*5e740*/  VIADD R3, R25, 0x7 ;  /* 0x0000000719037836 */ /* 0x000fca0000000000 */
[----:B------:R-:W-:Y:S01]  /*5e750*/  ISETP.GE.AND P1, PT, R3, UR4, PT ;  /* 0x0000000403007c0c */ /* 0x000fe2000bf26270 */
[----:B------:R-:W-:Y:S01]  /*5e760*/  ULDC UR4, c[0x0][0x228] ;  /* 0x00008a0000047ab9 */ /* 0x000fe20000000800 */
[----:B------:R-:W-:Y:S01]  /*5e770*/  PRMT R3, R18, 0x7632, R3 ;  /* 0x0000763212037816 */ /* 0x000fe20000000003 */
[----:B------:R0:W-:Y:S01]  /*5e780*/  STL [R1+0x24bc], R21 ;  /* 0x0024bc1501007387 */ /* 0x0001e20000100800 */
[----:B--2---:R-:W-:Y:S01]  /*5e790*/  ISETP.LT.AND P3, PT, R17, UR6, !P2 ;  /* 0x0000000611007c0c */ /* 0x004fe2000d761270 */
[----:B------:R-:W-:Y:S01]  /*5e7a0*/  IMAD.WIDE R16, R0, 0x2, R20 ;  /* 0x0000000200107825 */ /* 0x000fe200078e0214 */
[----:B------:R-:W-:Y:S01]  /*5e7b0*/  ULDC UR6, c[0x0][0x228] ;  /* 0x00008a0000067ab9 */ /* 0x000fe20000000800 */
[----:B0-----:R-:W2:Y:S04]  /*5e7c0*/  LDL R21, [R1+0x19c] ;  /* 0x00019c0001157983 */ /* 0x001ea80000100800 */
[----:B------:R0:W-:Y:S01]  /*5e7d0*/  @P4 STG.E.U16 desc[UR8][R16.64], R18 ;  /* 0x0000001210004986 */ /* 0x0001e2000c101508 */
[----:B------:R-:W-:Y:S01]  /*5e7e0*/  ISETP.LT.AND P4, PT, R19, UR4, !P2 ;  /* 0x0000000413007c0c */ /* 0x000fe2000d781270 */
[----:B------:R-:W-:-:S02]  /*5e7f0*/  ULDC UR4, c[0x0][0x228] ;  /* 0x00008a0000047ab9 */ /* 0x000fc40000000800 */
[----:B------:R-:W-:Y:S01]  /*5e800*/  ISETP.LT.AND P2, PT, R28, UR4, !P2 ;  /* 0x000000041c007c0c */ /* 0x000fe2000d741270 */
[----:B------:R-:W-:Y:S01]  /*5e810*/  ULDC UR4, c[0x0][0x228] ;  /* 0x00008a0000047ab9 */ /* 0x000fe20000000800 */
[----:B0-----:R-:W-:-:S04]  /*5e820*/  IMAD.WIDE R16, R0, 0x2, R12 ;  /* 0x0000000200107825 */ /* 0x001fc800078e020c */
[C---:B------:R-:W-:Y:S01]  /*5e830*/  IMAD.WIDE R18, R0.reuse, 0x2, R14 ;  /* 0x0000000200127825 */ /* 0x040fe200078e020e */
[----:B------:R0:W-:Y:S03]  /*5e840*/  @P3 STG.E.U16 desc[UR8][R16.64], R3 ;  /* 0x0000000310003986 */ /* 0x0001e6000c101508 */
[----:B0-----:R-:W-:-:S04]  /*5e850*/  IMAD.WIDE R16, R0, 0x2, R10 ;  /* 0x0000000200107825 */ /* 0x001fc800078e020a */
[----:B------:R-:W-:Y:S01]  /*5e860*/  VIADD R3, R0, UR26 ;  /* 0x0000001a00037c36 */ /* 0x000fe20008000000 */
[----:B---3--:R-:W-:Y:S01]  /*5e870*/  PRMT R0, R26, 0x7632, R0 ;  /* 0x000076321a007816 */ /* 0x008fe20000000000 */
[----:B------:R0:W-:Y:S04]  /*5e880*/  @P4 STG.E.U16 desc[UR8][R16.64], R26 ;  /* 0x0000001a10004986 */ /* 0x0001e8000c101508 */
[----:B------:R1:W-:Y:S04]  /*5e890*/  @P2 STG.E.U16 desc[UR8][R18.64], R0 ;  /* 0x0000000012002986 */ /* 0x0003e8000c101508 */
[----:B0-----:R-:W3:Y:S04]  /*5e8a0*/  LDL.LU R26, [R1+0x24c0] ;  /* 0x0024c000011a7983 */ /* 0x001ee80000300800 */
[----:B-1----:R-:W4:Y:S04]  /*5e8b0*/  LDL.LU R18, [R1+0x1ac] ;  /* 0x0001ac0001127983 */ /* 0x002f280000300800 */
[----:B------:R-:W2:Y:S01]  /*5e8c0*/  LDL R19, [R1+0x21cc] ;  /* 0x0021cc0001137983 */ /* 0x000ea20000100800 */
[----:B------:R-:W-:Y:S01]  /*5e8d0*/  ISETP.LT.AND P5, PT, R29, UR6, !P1 ;  /* 0x000000061d007c0c */ /* 0x000fe2000cfa1270 */
[----:B------:R-:W-:Y:S01]  /*5e8e0*/  IMAD.WIDE R16, R3, 0x2, R6 ;  /* 0x0000000203107825 */ /* 0x000fe200078e0206 */
[----:B------:R-:W-:Y:S01]  /*5e8f0*/  ISETP.LT.AND P2, PT, R2, UR4, !P1 ;  /* 0x0000000402007c0c */ /* 0x000fe2000cf41270 */
[----:B------:R-:W-:-:S02]  /*5e900*/  ULDC UR4, c[0x0][0x228] ;  /* 0x00008a0000047ab9 */ /* 0x000fc40000000800 */
[----:B------:R-:W-:Y:S01]  /*5e910*/  VIADD R0, R25, 0x8 ;  /* 0x0000000819007836 */ /* 0x000fe20000000000 */
[----:B------:R-:W-:Y:S01]  /*5e920*/  STL [R1+0x24b4], R9 ;  /* 0x0024b40901007387 */ /* 0x000fe20000100800 */
[----:B------:R-:W-:-:S06]  /*5e930*/  ULDC UR6, c[0x0][0x228] ;  /* 0x00008a0000067ab9 */ /* 0x000fcc0000000800 */
[----:B----4-:R0:W-:Y:S01]  /*5e940*/  @P5 STG.E.U16 desc[UR8][R16.64], R18 ;  /* 0x0000001210005986 */ /* 0x0101e2000c101508 */
[----:B---3--:R-:W-:Y:S02]  /*5e950*/  PRMT R26, R18, 0x7632, R26 ;  /* 0x00007632121a7816 */ /* 0x008fe4000000001a */
[----:B--2---:R-:W-:Y:S01]  /*5e960*/  ISETP.LT.AND P6, PT, R19, UR4, !P1 ;  /* 0x0000000413007c0c */ /* 0x004fe2000cfc1270 */
[----:B------:R-:W-:Y:S02]  /*5e970*/  ULDC UR4, c[0x0][0x22c] ;  /* 0x00008b0000047ab9 */ /* 0x000fe40000000800 */
[----:B------:R-:W-:Y:S01]  /*5e980*/  ISETP.GE.AND P3, PT, R0, UR4, PT ;  /* 0x0000000400007c0c */ /* 0x000fe2000bf66270 */
[----:B------:R-:W-:Y:S01]  /*5e990*/  ULDC UR4, c[0x0][0x228] ;  /* 0x00008a0000047ab9 */ /* 0x000fe20000000800 */
[----:B0-----:R-:W-:Y:S01]  /*5e9a0*/  IMAD.WIDE R16, R3, 0x2, R4 ;  /* 0x0000000203107825 */ /* 0x001fe200078e0204 */
[----:B------:R-:W-:-:S03]  /*5e9b0*/  PRMT R0, R21, 0x7632, R0 ;  /* 0x0000763215007816 */ /* 0x000fc60000000000 */
[----:B------:R-:W-:Y:S01]  /*5e9c0*/  IMAD.WIDE R18, R3, 0x2, R8 ;  /* 0x0000000203127825 */ /* 0x000fe200078e0208 */
[----:B------:R0:W-:Y:S04]  /*5e9d0*/  @P2 STG.E.U16 desc[UR8][R16.64], R26 ;  /* 0x0000001a10002986 */ /* 0x0001e8000c101508 */
[----:B------:R-:W2:Y:S04]  /*5e9e0*/  LDL.LU R9, [R1+0xc] ;  /* 0x00000c0001097983 */ /* 0x000ea80000300800 */
[----:B------:R-:W3:Y:S04]  /*5e9f0*/  LDL.LU R21, [R1+0x24bc] ;  /* 0x0024bc0001157983 */ /* 0x000ee80000300800 */
[----:B0-----:R-:W4:Y:S01]  /*5ea00*/  LDL.LU R17, [R1+0x19c] ;  /* 0x00019c0001117983 */ /* 0x001f220000300800 */
[----:B------:R-:W-:Y:S01]  /*5ea10*/  ISETP.LT.AND P5, PT, R27, UR6, !P1 ;  /* 0x000000061b007c0c */ /* 0x000fe2000cfa1270 */
[----:B------:R-:W-:-:S02]  /*5ea20*/  ULDC UR6, c[0x0][0x228] ;  /* 0x00008a0000067ab9 */ /* 0x000fc40000000800 */
[----:B------:R-:W2:Y:S01]  /*5ea30*/  LDL R26, [R1+0x21bc] ;  /* 0x0021bc00011a7983 */ /* 0x000ea20000100800 */
[----:B------:R-:W-:Y:S01]  /*5ea40*/  ISETP.LT.AND P4, PT, R24, UR6, !P1 ;  /* 0x0000000618007c0c */ /* 0x000fe2000cf81270 */
[----:B------:R-:W-:Y:S01]  /*5ea50*/  IMAD.WIDE R24, R3, 0x2, R22 ;  /* 0x0000000203187825 */ /* 0x000fe200078e0216 */
[----:B------:R-:W-:-:S07]  /*5ea60*/  ULDC UR6, c[0x0][0x228] ;  /* 0x00008a0000067ab9 */ /* 0x000fce0000000800 */
[----:B----4-:R0:W-:Y:S04]  /*5ea70*/  @P5 STG.E.U16 desc[UR8][R18.64], R17 ;  /* 0x0000001112005986 */ /* 0x0101e8000c101508 */
[----:B0-----:R-:W4:Y:S04]  /*5ea80*/  LDL R18, [R1+0x21c8] ;  /* 0x0021c80001127983 */ /* 0x001f280000100800 */
[----:B------:R-:W2:Y:S04]  /*5ea90*/  LDL.LU R19, [R1+0x18c] ;  /* 0x00018c0001137983 */ /* 0x000ea80000300800 */
[----:B------:R0:W-:Y:S01]  /*5eaa0*/  @P6 STG.E.U16 desc[UR8][R24.64], R0 ;  /* 0x0000000018006986 */ /* 0x0001e2000c101508 */
[----:B------:R-:W-:Y:S01]  /*5eab0*/  ISETP.LT.AND P6, PT, R29, UR10, !P3 ;  /* 0x0000000a1d007c0c */ /* 0x000fe2000dfc1270 */
[----:B---3--:R-:W-:Y:S01]  /*5eac0*/  IMAD.WIDE R16, R3, 0x2, R20 ;  /* 0x0000000203107825 */ /* 0x008fe200078e0214 */
[----:B------:R-:W-:Y:S01]  /*5ead0*/  ISETP.LT.AND P5, PT, R2, UR12, !P3 ;  /* 0x0000000c02007c0c */ /* 0x000fe2000dfa1270 */
[----:B------:R-:W3:Y:S01]  /*5eae0*/  LDL.LU R29, [R1+0x24b8] ;  /* 0x0024b800011d7983 */ /* 0x000ee20000300800 */
[----:B------:R-:W-:Y:S01]  /*5eaf0*/  ULDC UR10, c[0x0][0x228] ;  /* 0x00008a00000a7ab9 */ /* 0x000fe20000000800 */
[----:B------:R-:W-:-:S02]  /*5eb00*/  ULDC UR12, c[0x0][0x228] ;  /* 0x00008a00000c7ab9 */ /* 0x000fc40000000800 */
[----:B------:R1:W-:Y:S01]  /*5eb10*/  STL [R1+0x24ac], R2 ;  /* 0x0024ac0201007387 */ /* 0x0003e20000100800 */
[----:B0-----:R-:W-:-:S03]  /*5eb20*/  IMAD.WIDE R24, R3, 0x2, R14 ;  /* 0x0000000203187825 */ /* 0x001fc600078e020e */
[----:B-1----:R-:W3:Y:S01]  /*5eb30*/  LDL.LU R2, [R1+0x140] ;  /* 0x0001400001027983 */ /* 0x002ee20000300800 */
[----:B----4-:R-:W-:Y:S01]  /*5eb40*/  ISETP.LT.AND P2, PT, R18, UR4, !P1 ;  /* 0x0000000412007c0c */ /* 0x010fe2000cf41270 */
[----:B------:R-:W-:Y:S02]  /*5eb50*/  ULDC UR4, c[0x0][0x228] ;  /* 0x00008a0000047ab9 */ /* 0x000fe40000000800 */
[----:B--2---:R0:W-:Y:S01]  /*5eb60*/  @P4 STG.E.U16 desc[UR8][R16.64], R19 ;  /* 0x0000001310004986 */ /* 0x0041e2000c101508 */
[----:B------:R-:W-:Y:S01]  /*5eb70*/  ISETP.LT.AND P4, PT, R26, UR4, !P1 ;  /* 0x000000041a007c0c */ /* 0x000fe2000cf81270 */
[----:B------:R-:W-:Y:S01]  /*5eb80*/  ULDC UR4, c[0x0][0x228] ;  /* 0x00008a0000047ab9 */ /* 0x000fe20000000800 */
[----:B------:R-:W-:Y:S02]  /*5eb90*/  ISETP.LT.AND P1, PT, R28, UR6, !P1 ;  /* 0x000000061c007c0c */ /* 0x000fe4000cf21270 */
[----:B------:R-:W-:Y:S01]  /*5eba0*/  PRMT R0, R19, 0x7632, R0 ;  /* 0x0000763213007816 */ /* 0x000fe20000000000 */
[C---:B------:R-:W-:Y:S01]  /*5ebb0*/  VIADD R28, R3.reuse, UR26 ;  /* 0x0000001a031c7c36 */ /* 0x040fe20008000000 */
[----:B------:R-:W-:Y:S01]  /*5ebc0*/  ULDC UR6, c[0x0][0x228] ;  /* 0x00008a0000067ab9 */ /* 0x000fe20000000800 */
[----:B0-----:R-:W-:-:S05]  /*5ebd0*/  IMAD.WIDE R16, R3, 0x2, R12 ;  /* 0x0000000203107825 */ /* 0x001fca00078e020c */
[----:B------:R0:W-:Y:S01]  /*5ebe0*/  @P2 STG.E.U16 desc[UR8][R16.64], R0 ;  /* 0x0000000010002986 */ /* 0x0001e2000c101508 */
[----:B------:R-:W-:Y:S01]  /*5ebf0*/  ISETP.LT.AND P2, PT, R27, UR14, !P3 ;  /* 0x0000000e1b007c0c */ /* 0x000fe2000df41270 */
[----:B------:R-:W-:Y:S01]  /*5ec00*/  IMAD.WIDE R18, R28, 0x2, R6 ;  /* 0x000000021c127825 */ /* 0x000fe200078e0206 */
[----:B------:R-:W-:-:S03]  /*5ec10*/  ULDC UR14, c[0x0][0x228] ;  /* 0x00008a00000e7ab9 */ /* 0x000fc60000000800 */
[----:B------:R-:W-:-:S04]  /*5ec20*/  IMAD.WIDE R26, R28, 0x2, R4 ;  /* 0x000000021c1a7825 */ /* 0x000fc800078e0204 */
[----:B0-----:R-:W-:Y:S01]  /*5ec30*/  IMAD.WIDE R16, R3, 0x2, R10 ;  /* 0x0000000203107825 */ /* 0x001fe200078e020a */
[----:B------:R-:W-:Y:S02]  /*5ec40*/  PRMT R3, R9, 0x7632, R3 ;  /* 0x0000763209037816 */ /* 0x000fe40000000003 */
[----:B---3--:R-:W-:Y:S02]  /*5ec50*/  PRMT R0, R29, 0x7632, R0 ;  /* 0x000076321d007816 */ /* 0x008fe40000000000 */
[----:B------:R0:W-:Y:S04]  /*5ec60*/  @P4 STG.E.U16 desc[UR8][R16.64], R9 ;  /* 0x0000000910004986 */ /* 0x0001e8000c101508 */
[----:B------:R1:W-:Y:S04]  /*5ec70*/  @P1 STG.E.U16 desc[UR8][R24.64], R3 ;  /* 0x0000000318001986 */ /* 0x0003e8000c101508 */
[----:B------:R2:W-:Y:S04]  /*5ec80*/  @P6 STG.E.U16 desc[UR8][R18.64], R29 ;  /* 0x0000001d12006986 */ /* 0x0005e8000c101508 */
[----:B0-----:R-:W3:Y:S04]  /*5ec90*/  LDL.LU R9, [R1+0x24b4] ;  /* 0x0024b40001097983 */ /* 0x001ee80000300800 */
[----:B-1----:R-:W4:Y:S04]  /*5eca0*/  LDL.LU R24, [R1+0x150] ;  /* 0x0001500001187983 */ /* 0x002f280000300800 */
[----:B------:R-:W4:Y:S04]  /*5ecb0*/  LDL R25, [R1+0xf04] ;  /* 0x000f040001197983 */ /* 0x000f280000100800 */
[----:B--2---:R-:W2:Y:S04]  /*5ecc0*/  LDL.LU R29, [R1+0x24b0] ;  /* 0x0024b000011d7983 */ /* 0x004ea80000300800 */
[----:B------:R0:W-:Y:S04]  /*5ecd0*/  @P5 STG.E.U16 desc[UR8][R26.64], R0 ;  /* 0x000000001a005986 */ /* 0x0001e8000c101508 */
[----:B------:R-:W2:Y:S04]  /*5ece0*/  LDL R18, [R1+0x21c8] ;  /* 0x0021c80001127983 */ /* 0x000ea80000100800 */
[----:B------:R-:W2:Y:S04]  /*5ecf0*/  LDL R19, [R1+0x21bc] ;  /* 0x0021bc0001137983 */ /* 0x000ea80000100800 */
[----:B0-----:R-:W2:Y:S04]  /*5ed00*/  LDL R26, [R1+0x21cc] ;  /* 0x0021cc00011a7983 */ /* 0x001ea80000100800 */
[----:B------:R-:W2:Y:S04]  /*5ed10*/  LDL R27, [R1+0x21d0] ;  /* 0x0021d000011b7983 */ /* 0x000ea80000100800 */
[----:B------:R-:W-:Y:S01]  /*5ed20*/  STL [R1+0x24a8], R23 ;  /* 0x0024a81701007387 */ /* 0x000fe20000100800 */
[----:B------:R-:W-:Y:S01]  /*5ed30*/  PRMT R3, R2, 0x7632, R3 ;  /* 0x0000763202037816 */ /* 0x000fe20000000003 */
[----:B---3--:R-:W-:-:S05]  /*5ed40*/  IMAD.WIDE R16, R28, 0x2, R8 ;  /* 0x000000021c107825 */ /* 0x008fca00078e0208 */
[----:B----4-:R0:W-:Y:S01]  /*5ed50*/  @P2 STG.E.U16 desc[UR8][R16.64], R24 ;  /* 0x0000001810002986 */ /* 0x0101e2000c101508 */
[----:B------:R-:W-:Y:S01]  /*5ed60*/  VIADD R0, R25, 0x9 ;  /* 0x0000000919007836 */ /* 0x000fe20000000000 */
[----:B--2---:R-:W-:Y:S01]  /*5ed70*/  PRMT R29, R24, 0x7632, R29 ;  /* 0x00007632181d7816 */ /* 0x004fe2000000001d */
[----:B0-----:R-:W-:Y:S02]  /*5ed80*/  IMAD.WIDE R16, R28, 0x2, R22 ;  /* 0x000000021c107825 */ /* 0x001fe400078e0216 */
[----:B------:R-:W2:Y:S01]  /*5ed90*/  LDL.LU R23, [R1+0x120] ;  /* 0x0001200001177983 */ /* 0x000ea20000300800 */
[----:B------:R-:W-:Y:S01]  /*5eda0*/  ISETP.LT.AND P1, PT, R26, UR4, !P3 ;  /* 0x000000041a007c0c */ /* 0x000fe2000df21270 */
[----:B------:R-:W-:Y:S01]  /*5edb0*/  ULDC UR4, c[0x0][0x22c] ;  /* 0x00008b0000047ab9 */ /* 0x000fe20000000800 */
[----:B------:R-:W-:Y:S02]  /*5edc0*/  ISETP.LT.AND P4, PT, R27, UR6, !P3 ;  /* 0x000000061b007c0c */ /* 0x000fe4000df81270 */
[----:B------:R-:W-:-:S02]  /*5edd0*/  ISETP.LT.AND P5, PT, R18, UR10, !P3 ;  /* 0x0000000a12007c0c */ /* 0x000fc4000dfa1270 */
[----:B------:R-:W-:Y:S01]  /*5ede0*/  ISETP.LT.AND P6, PT, R19, UR12, !P3 ;  /* 0x0000000c13007c0c */ /* 0x000fe2000dfc1270 */
[----:B------:R-:W-:Y:S01]  /*5edf0*/  IMAD.WIDE R18, R28, 0x2, R20 ;  /* 0x000000021c127825 */ /* 0x000fe200078e0214 */
[----:B------:R-:W-:Y:S01]  /*5ee00*/  ISETP.GE.AND P2, PT, R0, UR4, PT ;  /* 0x0000000400007c0c */ /* 0x000fe2000bf46270 */
[----:B------:R-:W-:Y:S01]  /*5ee10*/  ULDC UR4, c[0x0][0x228] ;  /* 0x00008a0000047ab9 */ /* 0x000fe20000000800 */
[----:B------:R-:W3:Y:S01]  /*5ee20*/  LDL R0, [R1+0x1104] ;  /* 0x0011040001007983 */ /* 0x000ee20000100800 */
[C---:B------:R-:W-:Y:S01]  /*5ee30*/  IMAD.WIDE R24, R28.reuse, 0x2, R12 ;  /* 0x000000021c187825 */ /* 0x040fe200078e020c */
[----:B------:R-:W-:Y:S01]  /*5ee40*/  ULDC UR6, c[0x0][0x228] ;  /* 0x00008a0000067ab9 */ /* 0x000fe20000000800 */
[----:B------:R-:W-:Y:S01]  /*5ee50*/  ULDC UR10, c[0x0][0x228] ;  /* 0x00008a00000a7ab9 */ /* 0x000fe20000000800 */
[----:B------:R0:W-:Y:S01]  /*5ee60*/  @P1 STG.E.U16 desc[UR8][R16.64], R29 ;  /* 0x0000001d10001986 */ /* 0x0001e2000c101508 */
[----:B------:R-:W-:Y:S01]  /*5ee70*/  IMAD.WIDE R26, R28, 0x2, R10 ;  /* 0x000000021c1a7825 */ /* 0x000fe200078e020a */
[----:B------:R-:W-:-:S02]  /*5ee80*/  ULDC UR12, c[0x0][0x228] ;  /* 0x00008a00000c7ab9 */ /* 0x000fc40000000800 */
[----:B------:R1:W-:Y:S04]  /*5ee90*/  @P4 STG.E.U16 desc[UR8][R18.64], R2 ;  /* 0x0000000212004986 */ /* 0x0003e8000c101508 */
[----:B0-----:R-:W4:Y:S04]  /*5eea0*/  LDL.LU R16, [R1+0x130] ;  /* 0x0001300001107983 */ /* 0x001f280000300800 */
[----:B------:R-:W2:Y:S04]  /*5eeb0*/  LDL R17, [R1+0xf04] ;  /* 0x000f040001117983 */ /* 0x000ea80000100800 */
[----:B-1----:R-:W2:Y:S04]  /*5eec0*/  LDL.LU R2, [R1+0x24ac] ;  /* 0x0024ac0001027983 */ /* 0x002ea80000300800 */
[----:B------:R-:W2:Y:S04]  /*5eed0*/  LDL R18, [R1+0x21b8] ;  /* 0x0021b80001127983 */ /* 0x000ea80000100800 */
[----:B------:R-:W2:Y:S04]  /*5eee0*/  LDL R19, [R1+0x21c0] ;  /* 0x0021c00001137983 */ /* 0x000ea80000100800 */
[----:B------:R0:W-:Y:S01]  /*5eef0*/  @P5 STG.E.U16 desc[UR8][R24.64], R3 ;  /* 0x0000000318005986 */ /* 0x0001e2000c101508 */
[----:B---3--:R-:W-:Y:S01]  /*5ef00*/  ISETP.LT.AND P4, PT, R0, UR6, !P2 ;  /* 0x0000000600007c0c */ /* 0x008fe2000d781270 */
[----:B------:R-:W-:Y:S01]  /*5ef10*/  VIADD R0, R28, UR26 ;  /* 0x0000001a1c007c36 */ /* 0x000fe20008000000 */
[----:B------:R-:W-:-:S03]  /*5ef20*/  ULDC UR6, c[0x0][0x228] ;  /* 0x00008a0000067ab9 */ /* 0x000fc60000000800 */
[----:B0-----:R-:W-:Y:S01]  /*5ef30*/  IMAD.WIDE R24, R0, 0x2, R4 ;  /* 0x0000000200187825 */ /* 0x001fe200078e0204 */
[----:B----4-:R0:W-:Y:S01]  /*5ef40*/  @P6 STG.E.U16 desc[UR8][R26.64], R16 ;  /* 0x000000101a006986 */ /* 0x0101e2000c101508 */
[----:B------:R-:W-:Y:S02]  /*5ef50*/  PRMT R29, R16, 0x7632, R29 ;  /* 0x00007632101d7816 */ /* 0x000fe4000000001d */
[----:B--2---:R-:W-:Y:S02]  /*5ef60*/  ISETP.LT.AND P5, PT, R2, UR10, !P2 ;  /* 0x0000000a02007c0c */ /* 0x004fe4000d7a1270 */
[----:B------:R-:W-:Y:S01]  /*5ef70*/  ISETP.LT.AND P3, PT, R18, UR4, !P3 ;  /* 0x0000000412007c0c */ /* 0x000fe2000df61270 */
[----:B------:R-:W-:Y:S01]  /*5ef80*/  STL [R1+0x249c], R2 ;  /* 0x00249c0201007387 */ /* 0x000fe20000100800 */
[----:B------:R-:W-:Y:S01]  /*5ef90*/  VIADD R3, R17, 0xa ;  /* 0x0000000a11037836 */ /* 0x000fe20000000000 */
[----:B------:R-:W-:Y:S01]  /*5efa0*/  ULDC UR4, c[0x0][0x22c] ;  /* 0x00008b0000047ab9 */ /* 0x000fe20000000800 */
[----:B------:R-:W-:Y:S01]  /*5efb0*/  ISETP.LT.AND P6, PT, R19, UR12, !P2 ;  /* 0x0000000c13007c0c */ /* 0x000fe2000d7c1270 */
[----:B------:R-:W-:Y:S01]  /*5efc0*/  IMAD.WIDE R18, R28, 0x2, R14 ;  /* 0x000000021c127825 */ /* 0x000fe200078e020e */
[----:B------:R1:W-:Y:S01]  /*5efd0*/  STL [R1+0x24a0], R6 ;  /* 0x0024a00601007387 */ /* 0x0003e20000100800 */
[----:B------:R-:W-:Y:S01]  /*5efe0*/  PRMT R28, R23, 0x7632, R28 ;  /* 0x00007632171c7816 */ /* 0x000fe2000000001c */
[----:B------:R-:W-:Y:S01]  /*5eff0*/  ULDC UR10, c[0x0][0x228] ;  /* 0x00008a00000a7ab9 */ /* 0x000fe20000000800 */
[C---:B0-----:R-:W-:Y:S01]  /*5f000*/  IMAD.WIDE R16, R0.reuse, 0x2, R6 ;  /* 0x0000000200107825 */ /* 0x041fe200078e0206 */
[----:B------:R-:W-:Y:S01]  /*5f010*/  ISETP.GE.AND P1, PT, R3, UR4, PT ;  /* 0x0000000403007c0c */ /* 0x000fe2000bf26270 */
[----:B------:R-:W-:Y:S01]  /*5f020*/  ULDC UR4, c[0x0][0x228] ;  /* 0x00008a0000047ab9 */ /* 0x000fe20000000800 */
[----:B------:R-:W-:Y:S01]  /*5f030*/  ULDC UR12, c[0x0][0x228] ;  /* 0x00008a00000c7ab9 */ /* 0x000fe20000000800 */
[----:B------:R-:W-:Y:S04]  /*5f040*/  @P3 STG.E.U16 desc[UR8][R18.64], R29 ;  /* 0x0000001d12003986 */ /* 0x000fe8000c101508 */
[----:B-1----:R-:W2:Y:S04]  /*5f050*/  LDL.LU R6, [R1+0x100] ;  /* 0x0001000001067983 */ /* 0x002ea80000300800 */
[----:B------:R0:W-:Y:S04]  /*5f060*/  STL [R1+0x2498], R7 ;  /* 0x0024980701007387 */ /* 0x0001e80000100800 */
[----:B------:R1:W-:Y:S04]  /*5f070*/  @P4 STG.E.U16 desc[UR8][R16.64], R23 ;  /* 0x0000001710004986 */ /* 0x0003e8000c101508 */
[----:B0-----:R-:W3:Y:S04]  /*5f080*/  LDL.LU R7, [R1+0xf0] ;  /* 0x0000f00001077983 */ /* 0x001ee80000300800 */
[----:B------:R-:W-:Y:S04]  /*5f090*/  STL [R1+0x24a4], R5 ;  /* 0x0024a40501007387 */ /* 0x000fe80000100800 */
[----:B------:R-:W4:Y:S04]  /*5f0a0*/  LDL R29, [R1+0x21bc] ;  /* 0x0021bc00011d7983 */ /* 0x000f280000100800 */
[----:B------:R-:W3:Y:S04]  /*5f0b0*/  LDL R18, [R1+0x21b8] ;  /* 0x0021b80001127983 */ /* 0x000ee80000100800 */
[----:B------:R-:W4:Y:S04]  /*5f0c0*/  LDL.LU R19, [R1+0x110] ;  /* 0x0001100001137983 */ /* 0x000f280000300800 */
[----:B-1----:R-:W3:Y:S04]  /*5f0d0*/  LDL.LU R23, [R1+0x24a8] ;  /* 0x0024a80001177983 */ /* 0x002ee80000300800 */
[----:B------:R0:W-:Y:S04]  /*5f0e0*/  @P5 STG.E.U16 desc[UR8][R24.64], R28 ;  /* 0x0000001c18005986 */ /* 0x0001e8000c101508 */
[----:B------:R-:W3:Y:S04]  /*5f0f0*/  LDL R16, [R1+0x21d0] ;  /* 0x0021d00001107983 */ /* 0x000ee80000100800 */
[----:B------:R-:W3:Y:S04]  /*5f100*/  LDL R17, [R1+0x21c8] ;  /* 0x0021c80001117983 */ /* 0x000ee80000100800 */
[----:B0-----:R-:W3:Y:S01]  /*5f110*/  LDL R25, [R1+0x21cc] ;  /* 0x0021cc0001197983 */ /* 0x001ee20000100800 */
[----:B------:R-:W-:-:S03]  /*5f120*/  IMAD.WIDE R26, R0, 0x2, R8 ;  /* 0x00000002001a7825 */ /* 0x000fc600078e0208 */
[----:B------:R-:W-:Y:S01]  /*5f130*/  STL [R1+0x2494], R20 ;  /* 0x0024941401007387 */ /* 0x000fe20000100800 */
[----:B--2---:R-:W-:-:S03]  /*5f140*/  PRMT R2, R6, 0x7632, R2 ;  /* 0x0000763206027816 */ /* 0x004fc60000000002 */
[----:B----4-:R0:W-:Y:S01]  /*5f150*/  @P6 STG.E.U16 desc[UR8][R26.64], R19 ;  /* 0x000000131a006986 */ /* 0x0101e2000c101508 */
[----:B------:R-:W-:Y:S02]  /*5f160*/  ISETP.LT.AND P3, PT, R29, UR12, !P2 ;  /* 0x0000000c1d007c0c */ /* 0x000fe4000d761270 */
[----:B------:R-:W-:Y:S02]  /*5f170*/  PRMT R5, R19, 0x7632, R5 ;  /* 0x0000763213057816 */ /* 0x000fe40000000005 */
[----:B---3--:R-:W-:Y:S02]  /*5f180*/  ISETP.LT.AND P5, PT, R16, UR6, !P2 ;  /* 0x0000000610007c0c */ /* 0x008fe4000d7a1270 */
[----:B------:R-:W-:Y:S02]  /*5f190*/  ISETP.LT.AND P4, PT, R17, UR10, !P2 ;  /* 0x0000000a11007c0c */ /* 0x000fe4000d781270 */
[----:B------:R-:W-:Y:S01]  /*5f1a0*/  ISETP.LT.AND P6, PT, R25, UR4, !P2 ;  /* 0x0000000419007c0c */ /* 0x000fe2000d7c1270 */
[----:B------:R-:W-:Y:S01]  /*5f1b0*/  IMAD.WIDE R16, R0, 0x2, R22 ;  /* 0x0000000200107825 */ /* 0x000fe200078e0216 */
[----:B------:R-:W-:Y:S01]  /*5f1c0*/  ISETP.LT.AND P2, PT, R18, UR14, !P2 ;  /* 0x0000000e12007c0c */ /* 0x000fe2000d741270 */
[----:B------:R-:W-:Y:S01]  /*5f1d0*/  ULDC UR4, c[0x0][0x228] ;  /* 0x00008a0000047ab9 */ /* 0x000fe20000000800 */
[----:B------:R-:W-:Y:S01]  /*5f1e0*/  PRMT R3, R7, 0x7632, R3 ;  /* 0x0000763207037816 */ /* 0x000fe20000000003 */
[C---:B0-----:R-:W-:Y:S01]  /*5f1f0*/  IMAD.WIDE R18, R0.reuse, 0x2, R20 ;  /* 0x0000000200127825 */ /* 0x041fe200078e0214 */
[----:B------:R-:W-:Y:S01]  /*5f200*/  ULDC UR6, c[0x0][0x228] ;  /* 0x00008a0000067ab9 */ /* 0x000fe20000000800 */
[----:B------:R-:W2:Y:S01]  /*5f210*/  LDL.LU R20, [R1+0x164] ;  /* 0x0001640001147983 */ /* 0x000ea20000300800 */
[----:B------:R-:W-:Y:S01]  /*5f220*/  ULDC UR12, c[0x0][0x228] ;  /* 0x00008a00000c7ab9 */ /* 0x000fe20000000800 */
[----:B------:R-:W-:Y:S01]  /*5f230*/  IMAD.WIDE R24, R0, 0x2, R12 ;  /* 0x0000000200187825 */ /* 0x000fe200078e020c */
[----:B------:R-:W-:Y:S01]  /*5f240*/  ULDC UR10, c[0x0][0x228] ;  /* 0x00008a00000a7ab9 */ /* 0x000fe20000000800 */
[----:B------:R0:W-:Y:S01]  /*5f250*/  STL [R1+0x2490], R21 ;  /* 0x0024901501007387 */ /* 0x0001e20000100800 */
[----:B------:R-:W-:-:S03]  /*5f260*/  ULDC UR14, c[0x0][0x228] ;  /* 0x00008a00000e7ab9 */ /* 0x000fc60000000800 */
[----:B------:R1:W-:Y:S04]  /*5f270*/  @P6 STG.E.U16 desc[UR8][R16.64], R5 ;  /* 0x0000000510006986 */ /* 0x0003e8000c101508 */
[----:B------:R3:W-:Y:S04]  /*5f280*/  @P5 STG.E.U16 desc[UR8][R18.64], R6 ;  /* 0x0000000612005986 */ /* 0x0007e8000c101508 */
[----:B0-----:R-:W4:Y:S04]  /*5f290*/  LDL.LU R21, [R1+0x154] ;  /* 0x0001540001157983 */ /* 0x001f280000300800 */
[----:B-1----:R-:W4:Y:S04]  /*5f2a0*/  LDL.LU R5, [R1+0x24a4] ;  /* 0x0024a40001057983 */ /* 0x002f280000300800 */
[----:B------:R-:W4:Y:S04]  /*5f2b0*/  LDL R16, [R1+0x21cc] ;  /* 0x0021cc0001107983 */ /* 0x000f280000100800 */
[----:B------:R-:W4:Y:S01]  /*5f2c0*/  LDL R17, [R1+0xf04] ;  /* 0x000f040001117983 */ /* 0x000f220000100800 */
[----:B------:R-:W-:-:S03]  /*5f2d0*/  IMAD.WIDE R26, R0, 0x2, R10 ;  /* 0x00000002001a7825 */ /* 0x000fc600078e020a */
[----:B---3--:R-:W3:Y:S04]  /*5f2e0*/  LDL.LU R6, [R1+0x24a0] ;  /* 0x0024a00001067983 */ /* 0x008ee80000300800 */
[----:B------:R-:W3:Y:S04]  /*5f2f0*/  LDL R18, [R1+0x1104] ;  /* 0x0011040001127983 */ /* 0x000ee80000100800 */
[----:B------:R-:W3:Y:S04]  /*5f300*/  LDL R19, [R1+0x21c0] ;  /* 0x0021c00001137983 */ /* 0x000ee80000100800 */
[----:B------:R0:W-:Y:S04]  /*5f310*/  @P4 STG.E.U16 desc[UR8][R24.64], R2 ;  /* 0x0000000218004986 */ /* 0x0001e8000c101508 */
[----:B------:R1:W-:Y:S04]  /*5f320*/  @P3 STG.E.U16 desc[UR8][R26.64], R7 ;  /* 0x000000071a003986 */ /* 0x0003e8000c101508 */
[----:B0-----:R-:W3:Y:S04]  /*5f330*/  LDL.LU R2, [R1+0x249c] ;  /* 0x00249c0001027983 */ /* 0x001ee80000300800 */
[----:B-1----:R-:W3:Y:S01]  /*5f340*/  LDL.LU R7, [R1+0x2498] ;  /* 0x0024980001077983 */ /* 0x002ee20000300800 */
[----:B------:R-:W-:-:S04]  /*5f350*/  IMAD.WIDE R28, R0, 0x2, R14 ;  /* 0x00000002001c7825 */ /* 0x000fc800078e020e */
[----:B------:R-:W-:Y:S01]  /*5f360*/  VIADD R0, R0, UR26 ;  /* 0x0000001a00007c36 */ /* 0x000fe20008000000 */
[----:B------:R2:W-:Y:S03]  /*5f370*/  @P2 STG.E.U16 desc[UR8][R28.64], R3 ;  /* 0x000000031c002986 */ /* 0x0005e6000c101508 */
[----:B------:R-:W-:Y:S01]  /*5f380*/  IMAD.WIDE R24, R0, 0x2, R8 ;  /* 0x0000000200187825 */ /* 0x000fe200078e0208 */
[----:B--2---:R-:W-:Y:S02]  /*5f390*/  PRMT R29, R20, 0x7632, R29 ;  /* 0x00007632141d7816 */ /* 0x004fe4000000001d */
[----:B----4-:R-:W-:Y:S01]  /*5f3a0*/  ISETP.LT.AND P6, PT, R16, UR12, !P1 ;  /* 0x0000000c10007c0c */ /* 0x010fe2000cfc1270 */
[----:B------:R-:W-:Y:S01]  /*5f3b0*/  ULDC UR12, c[0x0][0x228] ;  /* 0x00008a00000c7ab9 */ /* 0x000fe20000000800 */
[----:B------:R-:W-:Y:S01]  /*5f3c0*/  VIADD R3, R17, 0xb ;  /* 0x0000000b11037836 */ /* 0x000fe20000000000 */
[----:B---3--:R-:W-:Y:S01]  /*5f3d0*/  ISETP.LT.AND P3, PT, R18, UR4, !P1 ;  /* 0x0000000412007c0c */ /* 0x008fe2000cf61270 */
[----:B------:R-:W-:Y:S01]  /*5f3e0*/  ULDC UR4, c[0x0][0x22c] ;  /* 0x00008b0000047ab9 */ /* 0x000fe20000000800 */
[----:B------:R-:W-:Y:S01]  /*5f3f0*/  ISETP.LT.AND P5, PT, R19, UR10, !P1 ;  /* 0x0000000a13007c0c */ /* 0x000fe2000cfa1270 */
[----:B------:R-:W-:Y:S01]  /*5f400*/  IMAD.WIDE R18, R0, 0x2, R4 ;  /* 0x0000000200127825 */ /* 0x000fe200078e0204 */
[----:B------:R-:W-:Y:S01]  /*5f410*/  ISETP.GE.AND P2, PT, R3, UR4, PT ;  /* 0x0000000403007c0c */ /* 0x000fe2000bf46270 */
[----:B------:R-:W-:Y:S01]  /*5f420*/  ULDC UR10, c[0x0][0x228] ;  /* 0x00008a00000a7ab9 */ /* 0x000fe20000000800 */
[----:B------:R-:W-:Y:S01]  /*5f430*/  ISETP.LT.AND P4, PT, R2, UR6, !P1 ;  /* 0x0000000602007c0c */ /* 0x000fe2000cf81270 */
[----:B------:R0:W-:Y:S01]  /*5f440*/  STL [R1+0x2488], R2 ;  /* 0x0024880201007387 */ /* 0x0001e20000100800 */
[----:B------:R-:W-:Y:S01]  /*5f450*/  PRMT R28, R21, 0x7632, R28 ;  /* 0x00007632151c7816 */ /* 0x000fe2000000001c */
[----:B------:R-:W-:Y:S01]  /*5f460*/  ULDC UR6, c[0x0][0x228] ;  /* 0x00008a0000067ab9 */ /* 0x000fe20000000800 */
[C---:B------:R-:W-:Y:S01]  /*5f470*/  IMAD.WIDE R16, R0.reuse, 0x2, R6 ;  /* 0x0000000200107825 */ /* 0x040fe200078e0206 */
[----:B------:R-:W-:Y:S01]  /*5f480*/  ULDC UR4, c[0x0][0x248] ;  /* 0x0000920000047ab9 */ /* 0x000fe20000000800 */
[----:B0-----:R-:W2:Y:S04]  /*5f490*/  LDL.LU R2, [R1+0x134] ;  /* 0x0001340001027983 */ /* 0x001ea80000300800 */
[----:B------:R0:W-:Y:S04]  /*5f4a0*/  STL [R1+0x248c], R7 ;  /* 0x00248c0701007387 */ /* 0x0001e80000100800 */
[----:B------:R1:W-:Y:S04]  /*5f4b0*/  @P3 STG.E.U16 desc[UR8][R16.64], R20 ;  /* 0x0000001410003986 */ /* 0x0003e8000c101508 */
[----:B------:R3:W-:Y:S04]  /*5f4c0*/  @P4 STG.E.U16 desc[UR8][R18.64], R29 ;  /* 0x0000001d12004986 */ /* 0x0007e8000c101508 */
[----:B0-----:R-:W4:Y:S04]  /*5f4d0*/  LDL.LU R7, [R1+0x144] ;  /* 0x0001440001077983 */ /* 0x001f280000300800 */
[----:B------:R-:W2:Y:S04]  /*5f4e0*/  LDL R3, [R1+0x1104] ;  /* 0x0011040001037983 */ /* 0x000ea80000100800 */
[----:B-1----:R-:W2:Y:S04]  /*5f4f0*/  LDL.LU R20, [R1+0x2494] ;  /* 0x0024940001147983 */ /* 0x002ea80000300800 */
[----:B---3--:R-:W3:Y:S04]  /*5f500*/  LDL R18, [R1+0x21d0] ;  /* 0x0021d00001127983 */ /* 0x008ee80000100800 */
[----:B------:R-:W2:Y:S04]  /*5f510*/  LDL R19, [R1+0x21c8] ;  /* 0x0021c80001137983 */ /* 0x000ea80000100800 */
[----:B------:R-:W2:Y:S04]  /*5f520*/  LDL R16, [R1+0x21bc] ;  /* 0x0021bc0001107983 */ /* 0x000ea80000100800 */
[----:B------:R-:W2:Y:S04]  /*5f530*/  LDL R17, [R1+0x21b8] ;  /* 0x0021b80001117983 */ /* 0x000ea80000100800 */
[----:B------:R0:W-:Y:S04]  /*5f540*/  @P5 STG.E.U16 desc[UR8][R24.64], R21 ;  /* 0x0000001518005986 */ /* 0x0001e8000c101508 */
[----:B0-----:R-:W2:Y:S01]  /*5f550*/  LDL.LU R21, [R1+0x2490] ;  /* 0x0024900001157983 */ /* 0x001ea20000300800 */
[----:B------:R-:W-:-:S05]  /*5f560*/  IMAD.WIDE R26, R0, 0x2, R22 ;  /* 0x00000002001a7825 */ /* 0x000fca00078e0216 */
[----:B------:R0:W-:Y:S01]  /*5f570*/  @P6 STG.E.U16 desc[UR8][R26.64], R28 ;  /* 0x0000001c1a006986 */ /* 0x0001e2000c101508 */
[----:B------:R-:W-:-:S03]  /*5f580*/  IMAD.WIDE R24, R0, 0x2, R10 ;  /* 0x0000000200187825 */ /* 0x000fc600078e020a */
[----:B------:R1:W-:Y:S01]  /*5f590*/  STL [R1+0x2484], R13 ;  /* 0x0024840d01007387 */ /* 0x0003e20000100800 */
[----:B0-----:R-:W-:Y:S01]  /*5f5a0*/  IMAD.WIDE R26, R0, 0x2, R14 ;  /* 0x00000002001a7825 */ /* 0x001fe200078e020e */
[----:B----4-:R-:W-:Y:S02]  /*5f5b0*/  PRMT R28, R7, 0x7632, R28 ;  /* 0x00007632071c7816 */ /* 0x010fe4000000001c */
[----:B---3--:R-:W-:Y:S01]  /*5f5c0*/  ISETP.LT.AND P5, PT, R18, UR6, !P1 ;  /* 0x0000000612007c0c */ /* 0x008fe2000cfa1270 */
[----:B------:R-:W-:Y:S01]  /*5f5d0*/  ULDC UR6, c[0x0][0x228] ;  /* 0x00008a0000067ab9 */ /* 0x000fe20000000800 */
[----:B--2---:R-:W-:Y:S01]  /*5f5e0*/  ISETP.LT.AND P4, PT, R19, UR10, !P1 ;  /* 0x0000000a13007c0c */ /* 0x004fe2000cf81270 */
[----:B------:R-:W-:Y:S01]  /*5f5f0*/  ULDC UR10, c[0x0][0x228] ;  /* 0x00008a00000a7ab9 */ /* 0x000fe20000000800 */
[----:B------:R-:W-:Y:S01]  /*5f600*/  ISETP.LT.AND P3, PT, R16, UR12, !P1 ;  /* 0x0000000c10007c0c */ /* 0x000fe2000cf61270 */
[----:B------:R-:W-:Y:S01]  /*5f610*/  ULDC UR12, c[0x0][0x228] ;  /* 0x00008a00000c7ab9 */ /* 0x000fe20000000800 */
[----:B------:R-:W-:Y:S01]  /*5f620*/  ISETP.LT.AND P1, PT, R17, UR14, !P1 ;  /* 0x0000000e11007c0c */ /* 0x000fe2000cf21270 */
[C---:B------:R-:W-:Y:S01]  /*5f630*/  IMAD.WIDE R16, R0.reuse, 0x2, R12 ;  /* 0x0000000200107825 */ /* 0x040fe200078e020c */
[----:B------:R-:W-:Y:S01]  /*5f640*/  ISETP.LT.AND P6, PT, R3, UR6, !P2 ;  /* 0x0000000603007c0c */ /* 0x000fe2000d7c1270 */
[----:B-1----:R-:W2:Y:S01]  /*5f650*/  LDL.LU R13, [R1+0x114] ;  /* 0x00011400010d7983 */ /* 0x002ea20000300800 */
[----:B------:R-:W-:Y:S01]  /*5f660*/  ULDC UR6, c[0x0][0x228] ;  /* 0x00008a0000067ab9 */ /* 0x000fe20000000800 */
[C---:B------:R-:W-:Y:S01]  /*5f670*/  VIADD R3, R0.reuse, UR4 ;  /* 0x0000000400037c36 */ /* 0x040fe20008000000 */
[----:B------:R-:W-:Y:S01]  /*5f680*/  ULDC UR4, c[0x0][0x228] ;  /* 0x00008a0000047ab9 */ /* 0x000fe20000000800 */
[----:B------:R-:W-:Y:S01]  /*5f690*/  ULDC UR14, c[0x0][0x228] ;  /* 0x00008a00000e7ab9 */ /* 0x000fe20000000800 */
[----:B------:R-:W-:Y:S01]  /*5f6a0*/  IMAD.WIDE R18, R0, 0x2, R20 ;  /* 0x0000000200127825 */ /* 0x000fe200078e0214 */
[----:B------:R-:W-:-:S04]  /*5f6b0*/  PRMT R0, R2, 0x7632, R0 ;  /* 0x0000763202007816 */ /* 0x000fc80000000000 */
[----:B------:R0:W-:Y:S04]  /*5f6c0*/  @P5 STG.E.U16 desc[UR8][R18.64], R7 ;  /* 0x0000000712005986 */ /* 0x0001e8000c101508 */
[----:B------:R1:W-:Y:S04]  /*5f6d0*/  @P4 STG.E.U16 desc[UR8][R16.64], R28 ;  /* 0x0000001c10004986 */ /* 0x0003e8000c101508 */
[----:B------:R3:W-:Y:S04]  /*5f6e0*/  @P3 STG.E.U16 desc[UR8][R24.64], R2 ;  /* 0x0000000218003986 */ /* 0x0007e8000c101508 */
[----:B0-----:R-:W4:Y:S04]  /*5f6f0*/  LDL.LU R7, [R1+0x248c] ;  /* 0x00248c0001077983 */ /* 0x001f280000300800 */
[----:B-1----:R-:W4:Y:S04]  /*5f700*/  LDL.LU R16, [R1+0x124] ;  /* 0x0001240001107983 */ /* 0x002f280000300800 */
[----:B------:R-:W4:Y:S04]  /*5f710*/  LDL R17, [R1+0xf04] ;  /* 0x000f040001117983 */ /* 0x000f280000100800 */
[----:B---3--:R-:W3:Y:S04]  /*5f720*/  LDL.LU R2, [R1+0x2488] ;  /* 0x0024880001027983 */ /* 0x008ee80000300800 */
[----:B------:R0:W-:Y:S04]  /*5f730*/  @P1 STG.E.U16 desc[UR8][R26.64], R0 ;  /* 0x000000001a001986 */ /* 0x0001e8000c101508 */
[----:B------:R-:W3:Y:S04]  /*5f740*/  LDL R24, [R1+0x21cc] ;  /* 0x0021cc0001187983 */ /* 0x000ee80000100800 */
[----:B------:R-:W3:Y:S04]  /*5f750*/  LDL R25, [R1+0x21d0] ;  /* 0x0021d00001197983 */ /* 0x000ee80000100800 */
[----:B0-----:R-:W3:Y:S04]  /*5f760*/  LDL R27, [R1+0x21c0] ;  /* 0x0021c000011b7983 */ /* 0x001ee80000100800 */
[----:B------:R-:W-:Y:S01]  /*5f770*/  STL [R1+0x2480], R9 ;  /* 0x0024800901007387 */ /* 0x000fe20000100800 */
[----:B--2---:R-:W-:Y:S01]  /*5f780*/  PRMT R28, R13, 0x7632, R28 ;  /* 0x000076320d1c7816 */ /* 0x004fe2000000001c */
[----:B----4-:R-:W-:Y:S01]  /*5f790*/  IMAD.WIDE R18, R3, 0x2, R6 ;  /* 0x0000000203127825 */ /* 0x010fe200078e0206 */
[----:B------:R-:W-:-:S04]  /*5f7a0*/  PRMT R29, R16, 0x7632, R29 ;  /* 0x00007632101d7816 */ /* 0x000fc8000000001d */
[----:B------:R0:W-:Y:S01]  /*5f7b0*/  @P6 STG.E.U16 desc[UR8][R18.64], R16 ;  /* 0x0000001012006986 */ /* 0x0001e2000c101508 */
[----:B---3--:R-:W-:Y:S01]  /*5f7c0*/  ISETP.LT.AND P3, PT, R2, UR4, !P2 ;  /* 0x0000000402007c0c */ /* 0x008fe2000d761270 */
[----:B------:R-:W-:Y:S01]  /*5f7d0*/  VIADD R0, R17, 0xc ;  /* 0x0000000c11007836 */ /* 0x000fe20000000000 */
[----:B------:R-:W-:Y:S01]  /*5f7e0*/  ULDC UR4, c[0x0][0x22c] ;  /* 0x00008b0000047ab9 */ /* 0x000fe20000000800 */
[----:B0-----:R-:W-:Y:S01]  /*5f7f0*/  IMAD.WIDE R16, R3, 0x2, R4 ;  /* 0x0000000203107825 */ /* 0x001fe200078e0204 */
[----:B------:R-:W-:Y:S02]  /*5f800*/  ISETP.LT.AND P5, PT, R24, UR10, !P2 ;  /* 0x0000000a18007c0c */ /* 0x000fe4000d7a1270 */
[----:B------:R-:W-:Y:S01]  /*5f810*/  ISETP.LT.AND P4, PT, R27, UR6, !P2 ;  /* 0x000000061b007c0c */ /* 0x000fe2000d781270 */
[----:B------:R-:W-:Y:S01]  /*5f820*/  IMAD.WIDE R18, R3, 0x2, R8 ;  /* 0x0000000203127825 */ /* 0x000fe200078e0208 */
[----:B------:R-:W-:Y:S01]  /*5f830*/  ISETP.LT.AND P6, PT, R25, UR12, !P2 ;  /* 0x0000000c19007c0c */ /* 0x000fe2000d7c1270 */
[----:B------:R-:W2:Y:S01]  /*5f840*/  LDL.LU R9, [R1+0xf4] ;  /* 0x0000f40001097983 */ /* 0x000ea20000300800 */
[----:B------:R-:W-:Y:S01]  /*5f850*/  ISETP.GE.AND P1, PT, R0, UR4, PT ;  /* 0x0000000400007c0c */ /* 0x000fe2000bf26270 */
[----:B------:R-:W-:Y:S01]  /*5f860*/  IMAD.WIDE R24, R3, 0x2, R22 ;  /* 0x0000000203187825 */ /* 0x000fe200078e0216 */
[----:B------:R-:W-:Y:S01]  /*5f870*/  ULDC UR4, c[0x0][0x228] ;  /* 0x00008a0000047ab9 */ /* 0x000fe20000000800 */
[----:B------:R0:W-:Y:S01]  /*5f880*/  STL [R1+0x247c], R23 ;  /* 0x00247c1701007387 */ /* 0x0001e20000100800 */
[----:B------:R-:W-:-:S03]  /*5f890*/  ULDC UR6, c[0x0][0x228] ;  /* 0x00008a0000067ab9 */ /* 0x000fc60000000800 */
[----:B------:R1:W-:Y:S01]  /*5f8a0*/  @P3 STG.E.U16 desc[UR8][R16.64], R29 ;  /* 0x0000001d10003986 */ /* 0x0003e2000c101508 */
[----:B------:R-:W-:Y:S01]  /*5f8b0*/  IMAD.WIDE R26, R3, 0x2, R20 ;  /* 0x00000002031a7825 */ /* 0x000fe200078e0214 */
[----:B------:R-:W-:Y:S01]  /*5f8c0*/  ULDC UR10, c[0x0][0x228] ;  /* 0x00008a00000a7ab9 */ /* 0x000fe20000000800 */
[----:B------:R-:W-:Y:S01]  /*5f8d0*/  ULDC UR12, c[0x0][0x228] ;  /* 0x00008a00000c7ab9 */ /* 0x000fe20000000800 */
[----:B------:R3:W-:Y:S04]  /*5f8e0*/  @P4 STG.E.U16 desc[UR8][R18.64], R13 ;  /* 0x0000000d12004986 */ /* 0x0007e8000c101508 */
[----:B0-----:R-:W4:Y:S04]  /*5f8f0*/  LDL.LU R23, [R1+0x168] ;  /* 0x0001680001177983 */ /* 0x001f280000300800 */
[----:B-1----:R-:W2:Y:S04]  /*5f900*/  LDL R16, [R1+0x1104] ;  /* 0x0011040001107983 */ /* 0x002ea80000100800 */
[----:B------:R-:W4:Y:S04]  /*5f910*/  LDL R29, [R1+0x21c0] ;  /* 0x0021c000011d7983 */ /* 0x000f280000100800 */
[----:B---3--:R-:W3:Y:S04]  /*5f920*/  LDL.LU R13, [R1+0x2484] ;  /* 0x00248400010d7983 */ /* 0x008ee80000300800 */
[----:B------:R-:W2:Y:S04]  /*5f930*/  LDL R18, [R1+0x21c8] ;  /* 0x0021c80001127983 */ /* 0x000ea80000100800 */
[----:B------:R-:W4:Y:S04]  /*5f940*/  LDL R19, [R1+0x21bc] ;  /* 0x0021bc0001137983 */ /* 0x000f280000100800 */
[----:B------:R0:W-:Y:S04]  /*5f950*/  @P5 STG.E.U16 desc[UR8][R24.64], R28 ;  /* 0x0000001c18005986 */ /* 0x0001e8000c101508 */
[----:B0-----:R-:W3:Y:S04]  /*5f960*/  LDL.LU R24, [R1+0x104] ;  /* 0x0001040001187983 */ /* 0x001ee80000300800 */
[----:B------:R-:W3:Y:S01]  /*5f970*/  LDL R25, [R1+0x21b8] ;  /* 0x0021b80001197983 */ /* 0x000ee20000100800 */
[----:B------:R-:W-:Y:S01]  /*5f980*/  ISETP.LT.AND P5, PT, R2, UR14, !P1 ;  /* 0x0000000e02007c0c */ /* 0x000fe2000cfa1270 */
[----:B------:R-:W-:-:S02]  /*5f990*/  ULDC UR14, c[0x0][0x228] ;  /* 0x00008a00000e7ab9 */ /* 0x000fc40000000800 */
[----:B------:R0:W-:Y:S04]  /*5f9a0*/  STL [R1+0x2478], R2 ;  /* 0x0024780201007387 */ /* 0x0001e80000100800 */
[----:B0-----:R-:W3:Y:S01]  /*5f9b0*/  LDL.LU R2, [R1+0x148] ;  /* 0x0001480001027983 */ /* 0x001ee20000300800 */
[----:B--2---:R-:W-:Y:S01]  /*5f9c0*/  ISETP.LT.AND P4, PT, R18, UR4, !P2 ;  /* 0x0000000412007c0c */ /* 0x004fe2000d781270 */
[----:B------:R-:W-:Y:S01]  /*5f9d0*/  ULDC UR4, c[0x0][0x248] ;  /* 0x0000920000047ab9 */ /* 0x000fe20000000800 */
[----:B----4-:R-:W-:Y:S01]  /*5f9e0*/  ISETP.LT.AND P3, PT, R19, UR6, !P2 ;  /* 0x0000000613007c0c */ /* 0x010fe2000d761270 */
[----:B---3--:R-:W-:Y:S01]  /*5f9f0*/  IMAD.WIDE R18, R3, 0x2, R12 ;  /* 0x0000000203127825 */ /* 0x008fe200078e020c */
[----:B------:R-:W-:Y:S01]  /*5fa00*/  ULDC UR6, c[0x0][0x228] ;  /* 0x00008a0000067ab9 */ /* 0x000fe20000000800 */
[----:B------:R-:W-:Y:S01]  /*5fa10*/  PRMT R0, R24, 0x7632, R0 ;  /* 0x0000763218007816 */ /* 0x000fe20000000000 */
[----:B------:R0:W-:Y:S01]  /*5fa20*/  @P6 STG.E.U16 desc[UR8][R26.64], R24 ;  /* 0x000000181a006986 */ /* 0x0001e2000c101508 */
[----:B------:R-:W-:-:S02]  /*5fa30*/  ISETP.LT.AND P6, PT, R16, UR12, !P1 ;  /* 0x0000000c10007c0c */ /* 0x000fc4000cfc1270 */
[----:B------:R-:W-:-:S04]  /*5fa40*/  ISETP.LT.AND P2, PT, R25, UR10, !P2 ;  /* 0x0000000a19007c0c */ /* 0x000fc8000d741270 */
[----:B------:R1:W-:Y:S01]  /*5fa50*/  @P4 STG.E.U16 desc[UR8][R18.64], R0 ;  /* 0x0000000012004986 */ /* 0x0003e2000c101508 */
[----:B------:R-:W-:Y:S01]  /*5fa60*/  VIADD R16, R3, UR4 ;  /* 0x0000000403107c36 */ /* 0x000fe20008000000 */
[----:B------:R-:W-:Y:S01]  /*5fa70*/  ISETP.LT.AND P4, PT, R29, UR16, !P1 ;  /* 0x000000101d007c0c */ /* 0x000fe2000cf81270 */
[----:B------:R-:W-:Y:S01]  /*5fa80*/  IMAD.WIDE R28, R3, 0x2, R14 ;  /* 0x00000002031c7825 */ /* 0x000fe200078e020e */
[----:B------:R-:W-:Y:S01]  /*5fa90*/  ULDC UR4, c[0x0][0x228] ;  /* 0x00008a0000047ab9 */ /* 0x000fe20000000800 */
[----:B------:R-:W-:Y:S01]  /*5faa0*/  ULDC UR10, c[0x0][0x228] ;  /* 0x00008a00000a7ab9 */ /* 0x000fe20000000800 */
[----:B------:R-:W-:Y:S01]  /*5fab0*/  ULDC UR12, c[0x0][0x228] ;  /* 0x00008a00000c7ab9 */ /* 0x000fe20000000800 */
[----:B------:R-:W-:Y:S01]  /*5fac0*/  ULDC UR16, c[0x0][0x228] ;  /* 0x00008a0000107ab9 */ /* 0x000fe20000000800 */
[----:B0-----:R-:W-:-:S04]  /*5fad0*/  IMAD.WIDE R26, R16, 0x2, R6 ;  /* 0x00000002101a7825 */ /* 0x001fc800078e0206 */
[----:B-1----:R-:W-:Y:S01]  /*5fae0*/  IMAD.WIDE R18, R3, 0x2, R10 ;  /* 0x0000000203127825 */ /* 0x002fe200078e020a */
[----:B------:R-:W-:Y:S02]  /*5faf0*/  PRMT R3, R9, 0x7632, R3 ;  /* 0x0000763209037816 */ /* 0x000fe40000000003 */
[----:B------:R-:W-:Y:S01]  /*5fb00*/  PRMT R0, R23, 0x7632, R0 ;  /* 0x0000763217007816 */ /* 0x000fe20000000000 */
[----:B------:R-:W-:Y:S01]  /*5fb10*/  IMAD.WIDE R24, R16, 0x2, R4 ;  /* 0x0000000210187825 */ /* 0x000fe200078e0204 */
        /* <DEDUP_REMOVED lines=11> */
[----:B------:R-:W2:Y:S01]  /*5fbd0*/  LDL R25, [R1+0x21d0] ;  /* 0x0021d00001197983 */ /* 0x000ea20000100800 */
[----:B------:R-:W-:Y:S01]  /*5fbe0*/  PRMT R3, R2, 0x7632, R3 ;  /* 0x0000763202037816 */ /* 0x000fe20000000003 */
[----:B---3--:R-:W-:-:S05]  /*5fbf0*/  IMAD.WIDE R18, R16, 0x2, R8 ;  /* 0x0000000210127825 */ /* 0x008fca00078e0208 */
[----:B----4-:R0:W-:Y:S01]  /*5fc00*/  @P4 STG.E.U16 desc[UR8][R18.64], R28 ;  /* 0x0000001c12004986 */ /* 0x0101e2000c101508 */
[----:B------:R-:W-:Y:S01]  /*5fc10*/  PRMT R17, R28, 0x7632, R17 ;  /* 0x000076321c117816 */ /* 0x000fe20000000011 */
[----:B------:R-:W-:Y:S02]  /*5fc20*/  VIADD R0, R29, 0xd ;  /* 0x0000000d1d007836 */ /* 0x000fe40000000000 */
[----:B--2---:R1:W-:Y:S01]  /*5fc30*/  STL [R1+0x2474], R23 ;  /* 0x0024741701007387 */ /* 0x0043e20000100800 */
[----:B0-----:R-:W-:-:S03]  /*5fc40*/  IMAD.WIDE R18, R16, 0x2, R22 ;  /* 0x0000000210127825 */ /* 0x001fc600078e0216 */
[----:B-1----:R-:W2:Y:S01]  /*5fc50*/  LDL.LU R23, [R1+0x128] ;  /* 0x0001280001177983 */ /* 0x002ea20000300800 */
[----:B------:R-:W-:Y:S01]  /*5fc60*/  ISETP.LT.AND P3, PT, R24, UR4, !P1 ;  /* 0x0000000418007c0c */ /* 0x000fe2000cf61270 */
[----:B------:R-:W-:Y:S01]  /*5fc70*/  ULDC UR4, c[0x0][0x22c] ;  /* 0x00008b0000047ab9 */ /* 0x000fe20000000800 */
[----:B------:R-:W-:Y:S01]  /*5fc80*/  ISETP.LT.AND P4, PT, R25, UR6, !P1 ;  /* 0x0000000619007c0c */ /* 0x000fe2000cf81270 */
[----:B------:R-:W-:Y:S01]  /*5fc90*/  IMAD.WIDE R24, R16, 0x2, R20 ;  /* 0x0000000210187825 */ /* 0x000fe200078e0214 */
[----:B------:R-:W-:Y:S01]  /*5fca0*/  ISETP.GE.AND P2, PT, R0, UR4, PT ;  /* 0x0000000400007c0c */ /* 0x000fe2000bf46270 */
[----:B------:R-:W-:Y:S01]  /*5fcb0*/  ULDC UR6, c[0x0][0x228] ;  /* 0x00008a0000067ab9 */ /* 0x000fe20000000800 */
[----:B------:R-:W3:Y:S01]  /*5fcc0*/  LDL R0, [R1+0x21c0] ;  /* 0x0021c00001007983 */ /* 0x000ee20000100800 */
[----:B------:R-:W-:Y:S02]  /*5fcd0*/  ISETP.LT.AND P5, PT, R26, UR10, !P1 ;  /* 0x0000000a1a007c0c */ /* 0x000fe4000cfa1270 */
[----:B------:R-:W-:-:S04]  /*5fce0*/  ISETP.LT.AND P6, PT, R27, UR12, !P1 ;  /* 0x0000000c1b007c0c */ /* 0x000fc8000cfc1270 */
[----:B------:R0:W-:Y:S01]  /*5fcf0*/  @P3 STG.E.U16 desc[UR8][R18.64], R17 ;  /* 0x0000001112003986 */ /* 0x0001e2000c101508 */
[C---:B------:R-:W-:Y:S01]  /*5fd00*/  IMAD.WIDE R26, R16.reuse, 0x2, R12 ;  /* 0x00000002101a7825 */ /* 0x040fe200078e020c */
[----:B------:R-:W-:Y:S01]  /*5fd10*/  ULDC UR10, c[0x0][0x228] ;  /* 0x00008a00000a7ab9 */ /* 0x000fe20000000800 */
[----:B------:R-:W-:Y:S01]  /*5fd20*/  ULDC UR12, c[0x0][0x228] ;  /* 0x00008a00000c7ab9 */ /* 0x000fe20000000800 */
[----:B------:R1:W-:Y:S01]  /*5fd30*/  @P4 STG.E.U16 desc[UR8][R24.64], R2 ;  /* 0x0000000218004986 */ /* 0x0003e2000c101508 */
[----:B------:R-:W-:Y:S01]  /*5fd40*/  IMAD.WIDE R28, R16, 0x2, R10 ;  /* 0x00000002101c7825 */ /* 0x000fe200078e020a */
[----:B------:R-:W-:Y:S02]  /*5fd50*/  ULDC UR4, c[0x0][0x248] ;  /* 0x0000920000047ab9 */ /* 0x000fe40000000800 */
[----:B0-----:R-:W4:Y:S04]  /*5fd60*/  LDL R17, [R1+0x1104] ;  /* 0x0011040001117983 */ /* 0x001f280000100800 */
[----:B------:R-:W2:Y:S04]  /*5fd70*/  LDL.LU R18, [R1+0x138] ;  /* 0x0001380001127983 */ /* 0x000ea80000300800 */
[----:B------:R-:W3:Y:S04]  /*5fd80*/  LDL R19, [R1+0xf04] ;  /* 0x000f040001137983 */ /* 0x000ee80000100800 */
[----:B-1----:R-:W3:Y:S04]  /*5fd90*/  LDL.LU R2, [R1+0x2478] ;  /* 0x0024780001027983 */ /* 0x002ee80000300800 */
[----:B------:R-:W3:Y:S04]  /*5fda0*/  LDL R25, [R1+0x21b8] ;  /* 0x0021b80001197983 */ /* 0x000ee80000100800 */
[----:B------:R-:W-:Y:S01]  /*5fdb0*/  @P5 STG.E.U16 desc[UR8][R26.64], R3 ;  /* 0x000000031a005986 */ /* 0x000fe2000c101508 */
[----:B----4-:R-:W-:Y:S01]  /*5fdc0*/  ISETP.LT.AND P4, PT, R17, UR10, !P2 ;  /* 0x0000000a11007c0c */ /* 0x010fe2000d781270 */
[----:B------:R-:W-:-:S02]  /*5fdd0*/  ULDC UR10, c[0x0][0x228] ;  /* 0x00008a00000a7ab9 */ /* 0x000fc40000000800 */
[----:B--2---:R0:W-:Y:S01]  /*5fde0*/  @P6 STG.E.U16 desc[UR8][R28.64], R18 ;  /* 0x000000121c006986 */ /* 0x0041e2000c101508 */
[----:B---3--:R-:W-:Y:S01]  /*5fdf0*/  ISETP.LT.AND P6, PT, R0, UR14, !P2 ;  /* 0x0000000e00007c0c */ /* 0x008fe2000d7c1270 */
[----:B------:R-:W-:Y:S01]  /*5fe00*/  VIADD R0, R16, UR4 ;  /* 0x0000000410007c36 */ /* 0x000fe20008000000 */
[----:B------:R-:W-:Y:S01]  /*5fe10*/  ULDC UR4, c[0x0][0x22c] ;  /* 0x00008b0000047ab9 */ /* 0x000fe20000000800 */
[----:B------:R-:W-:Y:S02]  /*5fe20*/  ISETP.LT.AND P5, PT, R2, UR12, !P2 ;  /* 0x0000000c02007c0c */ /* 0x000fe4000d7a1270 */
[----:B------:R-:W-:Y:S01]  /*5fe30*/  ISETP.LT.AND P3, PT, R25, UR6, !P1 ;  /* 0x0000000619007c0c */ /* 0x000fe2000cf61270 */
[----:B------:R-:W-:Y:S01]  /*5fe40*/  STL [R1+0x2468], R2 ;  /* 0x0024680201007387 */ /* 0x000fe20000100800 */
[----:B0-----:R-:W-:Y:S01]  /*5fe50*/  PRMT R29, R18, 0x7632, R29 ;  /* 0x00007632121d7816 */ /* 0x001fe2000000001d */
[----:B------:R-:W-:Y:S01]  /*5fe60*/  VIADD R3, R19, 0xe ;  /* 0x0000000e13037836 */ /* 0x000fe20000000000 */
[----:B------:R-:W-:Y:S01]  /*5fe70*/  PRMT R28, R23, 0x7632, R28 ;  /* 0x00007632171c7816 */ /* 0x000fe2000000001c */
[----:B------:R-:W-:Y:S01]  /*5fe80*/  IMAD.WIDE R16, R16, 0x2, R14 ;  /* 0x0000000210107825 */ /* 0x000fe200078e020e */
[----:B------:R0:W-:Y:S01]  /*5fe90*/  STL [R1+0x246c], R6 ;  /* 0x00246c0601007387 */ /* 0x0001e20000100800 */
[----:B------:R-:W-:Y:S01]  /*5fea0*/  ULDC UR6, c[0x0][0x228] ;  /* 0x00008a0000067ab9 */ /* 0x000fe20000000800 */
[----:B------:R-:W-:Y:S01]  /*5feb0*/  ULDC UR12, c[0x0][0x228] ;  /* 0x00008a00000c7ab9 */ /* 0x000fe20000000800 */
[----:B------:R-:W-:Y:S01]  /*5fec0*/  IMAD.WIDE R18, R0, 0x2, R6 ;  /* 0x0000000200127825 */ /* 0x000fe200078e0206 */
[----:B------:R-:W-:-:S03]  /*5fed0*/  ULDC UR14, c[0x0][0x228] ;  /* 0x00008a00000e7ab9 */ /* 0x000fc60000000800 */
[C---:B------:R-:W-:Y:S01]  /*5fee0*/  IMAD.WIDE R24, R0.reuse, 0x2, R4 ;  /* 0x0000000200187825 */ /* 0x040fe200078e0204 */
[----:B0-----:R-:W2:Y:S04]  /*5fef0*/  LDL.LU R6, [R1+0x108] ;  /* 0x0001080001067983 */ /* 0x001ea80000300800 */
[----:B------:R0:W-:Y:S04]  /*5ff00*/  STL [R1+0x2464], R7 ;  /* 0x0024640701007387 */ /* 0x0001e80000100800 */
[----:B------:R1:W-:Y:S04]  /*5ff10*/  @P3 STG.E.U16 desc[UR8][R16.64], R29 ;  /* 0x0000001d10003986 */ /* 0x0003e8000c101508 */
[----:B0-----:R-:W3:Y:S04]  /*5ff20*/  LDL.LU R7, [R1+0xf8] ;  /* 0x0000f80001077983 */ /* 0x001ee80000300800 */
[----:B------:R-:W-:Y:S04]  /*5ff30*/  STL [R1+0x2470], R5 ;  /* 0x0024700501007387 */ /* 0x000fe80000100800 */
[----:B-1----:R-:W4:Y:S04]  /*5ff40*/  LDL R29, [R1+0x21bc] ;  /* 0x0021bc00011d7983 */ /* 0x002f280000100800 */
[----:B------:R-:W3:Y:S04]  /*5ff50*/  LDL R16, [R1+0x21b8] ;  /* 0x0021b80001107983 */ /* 0x000ee80000100800 */
[----:B------:R-:W3:Y:S04]  /*5ff60*/  LDL.LU R17, [R1+0x118] ;  /* 0x0001180001117983 */ /* 0x000ee80000300800 */
[----:B------:R0:W-:Y:S04]  /*5ff70*/  @P4 STG.E.U16 desc[UR8][R18.64], R23 ;  /* 0x0000001712004986 */ /* 0x0001e8000c101508 */
[----:B------:R1:W-:Y:S04]  /*5ff80*/  @P5 STG.E.U16 desc[UR8][R24.64], R28 ;  /* 0x0000001c18005986 */ /* 0x0003e8000c101508 */
[----:B0-----:R-:W3:Y:S04]  /*5ff90*/  LDL.LU R23, [R1+0x2474] ;  /* 0x0024740001177983 */ /* 0x001ee80000300800 */
[----:B-1----:R-:W3:Y:S04]  /*5ffa0*/  LDL R25, [R1+0x21cc] ;  /* 0x0021cc0001197983 */ /* 0x002ee80000100800 */
[----:B------:R-:W3:Y:S04]  /*5ffb0*/  LDL R18, [R1+0x21d0] ;  /* 0x0021d00001127983 */ /* 0x000ee80000100800 */
[----:B------:R-:W3:Y:S01]  /*5ffc0*/  LDL R19, [R1+0x21c8] ;  /* 0x0021c80001137983 */ /* 0x000ee20000100800 */
[----:B------:R-:W-:Y:S01]  /*5ffd0*/  IMAD.WIDE R26, R0, 0x2, R8 ;  /* 0x00000002001a7825 */ /* 0x000fe200078e0208 */
[----:B------:R-:W-:Y:S01]  /*5ffe0*/  ISETP.GE.AND P1, PT, R3, UR4, PT ;  /* 0x0000000403007c0c */ /* 0x000fe2000bf26270 */
[----:B------:R-:W-:Y:S01]  /*5fff0*/  ULDC UR4, c[0x0][0x228] ;  /* 0x00008a0000047ab9 */ /* 0x000fe20000000800 */
[----:B------:R0:W-:Y:S01]  /*60000*/  STL [R1+0x2460], R20 ;  /* 0x0024601401007387 */ /* 0x0001e20000100800 */
[----:B--2---:R-:W-:-:S02]  /*60010*/  PRMT R2, R6, 0x7632, R2 ;  /* 0x0000763206027816 */ /* 0x004fc40000000002 */
[----:B----4-:R-:W-:Y:S01]  /*60020*/  ISETP.LT.AND P3, PT, R29, UR12, !P2 ;  /* 0x0000000c1d007c0c */ /* 0x010fe2000d761270 */
[----:B------:R-:W-:Y:S01]  /*60030*/  ULDC UR12, c[0x0][0x228] ;  /* 0x00008a00000c7ab9 */ /* 0x000fe20000000800 */
[----:B---3--:R1:W-:Y:S01]  /*60040*/  @P6 STG.E.U16 desc[UR8][R26.64], R17 ;  /* 0x000000111a006986 */ /* 0x0083e2000c101508 */
[----:B------:R-:W-:Y:S02]  /*60050*/  PRMT R5, R17, 0x7632, R5 ;  /* 0x0000763211057816 */ /* 0x000fe40000000005 */
[----:B------:R-:W-:Y:S02]  /*60060*/  ISETP.LT.AND P6, PT, R25, UR4, !P2 ;  /* 0x0000000419007c0c */ /* 0x000fe4000d7c1270 */
[----:B------:R-:W-:Y:S02]  /*60070*/  ISETP.LT.AND P5, PT, R18, UR6, !P2 ;  /* 0x0000000612007c0c */ /* 0x000fe4000d7a1270 */
[----:B------:R-:W-:Y:S01]  /*60080*/  ISETP.LT.AND P4, PT, R19, UR10, !P2 ;  /* 0x0000000a13007c0c */ /* 0x000fe2000d781270 */
[----:B------:R-:W-:Y:S01]  /*60090*/  IMAD.WIDE R18, R0, 0x2, R20 ;  /* 0x0000000200127825 */ /* 0x000fe200078e0214 */
[----:B------:R-:W-:Y:S01]  /*600a0*/  ISETP.LT.AND P2, PT, R16, UR14, !P2 ;  /* 0x0000000e10007c0c */ /* 0x000fe2000d741270 */
[----:B0-----:R-:W2:Y:S01]  /*600b0*/  LDL.LU R20, [R1+0x16c] ;  /* 0x00016c0001147983 */ /* 0x001ea20000300800 */
[----:B------:R-:W-:Y:S01]  /*600c0*/  PRMT R3, R7, 0x7632, R3 ;  /* 0x0000763207037816 */ /* 0x000fe20000000003 */
[C---:B-1----:R-:W-:Y:S01]  /*600d0*/  IMAD.WIDE R16, R0.reuse, 0x2, R22 ;  /* 0x0000000200107825 */ /* 0x042fe200078e0216 */
[----:B------:R-:W-:Y:S01]  /*600e0*/  ULDC UR6, c[0x0][0x228] ;  /* 0x00008a0000067ab9 */ /* 0x000fe20000000800 */
[----:B------:R0:W-:Y:S01]  /*600f0*/  STL [R1+0x245c], R21 ;  /* 0x00245c1501007387 */ /* 0x0001e20000100800 */
[----:B------:R-:W-:Y:S01]  /*60100*/  ULDC UR10, c[0x0][0x228] ;  /* 0x00008a00000a7ab9 */ /* 0x000fe20000000800 */
[----:B------:R-:W-:Y:S01]  /*60110*/  IMAD.WIDE R24, R0, 0x2, R12 ;  /* 0x0000000200187825 */ /* 0x000fe200078e020c */
[----:B------:R-:W-:Y:S01]  /*60120*/  ULDC UR4, c[0x0][0x248] ;  /* 0x0000920000047ab9 */ /* 0x000fe20000000800 */
[----:B------:R1:W-:Y:S01]  /*60130*/  @P6 STG.E.U16 desc[UR8][R16.64], R5 ;  /* 0x0000000510006986 */ /* 0x0003e2000c101508 */
[----:B------:R-:W-:-:S03]  /*60140*/  ULDC UR14, c[0x0][0x228] ;  /* 0x00008a00000e7ab9 */ /* 0x000fc60000000800 */
        /* <DEDUP_REMOVED lines=15> */
[----:B------:R2:W-:Y:S01]  /*60240*/  @P2 STG.E.U16 desc[UR8][R28.64], R3 ;  /* 0x000000031c002986 */ /* 0x0005e2000c101508 */
[----:B------:R-:W-:Y:S02]  /*60250*/  ULDC UR4, c[0x0][0x22c] ;  /* 0x00008b0000047ab9 */ /* 0x000fe40000000800 */
[----:B------:R-:W-:Y:S01]  /*60260*/  IMAD.WIDE R24, R0, 0x2, R8 ;  /* 0x0000000200187825 */ /* 0x000fe200078e0208 */
[----:B--2---:R-:W-:Y:S02]  /*60270*/  PRMT R29, R20, 0x7632, R29 ;  /* 0x00007632141d7816 */ /* 0x004fe4000000001d */
[----:B----4-:R-:W-:Y:S02]  /*60280*/  PRMT R28, R21, 0x7632, R28 ;  /* 0x00007632151c7816 */ /* 0x010fe4000000001c */
[----:B------:R-:W-:Y:S02]  /*60290*/  ISETP.LT.AND P6, PT, R16, UR14, !P1 ;  /* 0x0000000e10007c0c */ /* 0x000fe4000cfc1270 */
[----:B---3--:R-:W-:-:S02]  /*602a0*/  ISETP.LT.AND P3, PT, R18, UR6, !P1 ;  /* 0x0000000612007c0c */ /* 0x008fc4000cf61270 */
[----:B------:R-:W-:Y:S01]  /*602b0*/  ISETP.LT.AND P5, PT, R19, UR12, !P1 ;  /* 0x0000000c13007c0c */ /* 0x000fe2000cfa1270 */
[----:B------:R-:W-:Y:S01]  /*602c0*/  VIADD R3, R17, 0xf ;  /* 0x0000000f11037836 */ /* 0x000fe20000000000 */
[----:B------:R-:W-:Y:S01]  /*602d0*/  ULDC UR6, c[0x0][0x228] ;  /* 0x00008a0000067ab9 */ /* 0x000fe20000000800 */
[----:B------:R-:W-:Y:S01]  /*602e0*/  IMAD.WIDE R18, R0, 0x2, R4 ;  /* 0x0000000200127825 */ /* 0x000fe200078e0204 */
[----:B------:R-:W-:Y:S01]  /*602f0*/  ULDC UR12, c[0x0][0x228] ;  /* 0x00008a00000c7ab9 */ /* 0x000fe20000000800 */
[----:B------:R-:W-:Y:S01]  /*60300*/  ULDC UR14, c[0x0][0x228] ;  /* 0x00008a00000e7ab9 */ /* 0x000fe20000000800 */
[----:B------:R-:W-:Y:S01]  /*60310*/  ISETP.LT.AND P4, PT, R2, UR10, !P1 ;  /* 0x0000000a02007c0c */ /* 0x000fe2000cf81270 */
[----:B------:R0:W-:Y:S01]  /*60320*/  STL [R1+0x2454], R2 ;  /* 0x0024540201007387 */ /* 0x0001e20000100800 */
[----:B------:R-:W-:Y:S01]  /*60330*/  ULDC UR10, c[0x0][0x228] ;  /* 0x00008a00000a7ab9 */ /* 0x000fe20000000800 */
[----:B------:R-:W-:-:S05]  /*60340*/  IMAD.WIDE R16, R0, 0x2, R6 ;  /* 0x0000000200107825 */ /* 0x000fca00078e0206 */
[----:B------:R-:W-:Y:S04]  /*60350*/  @P3 STG.E.U16 desc[UR8][R16.64], R20 ;  /* 0x0000001410003986 */ /* 0x000fe8000c101508 */
[----:B0-----:R-:W2:Y:S04]  /*60360*/  LDL.LU R2, [R1+0x13c] ;  /* 0x00013c0001027983 */ /* 0x001ea80000300800 */
[----:B------:R0:W-:Y:S04]  /*60370*/  STL [R1+0x2458], R7 ;  /* 0x0024580701007387 */ /* 0x0001e80000100800 */
[----:B------:R1:W-:Y:S04]  /*60380*/  @P4 STG.E.U16 desc[UR8][R18.64], R29 ;  /* 0x0000001d12004986 */ /* 0x0003e8000c101508 */
[----:B------:R3:W-:Y:S04]  /*60390*/  @P5 STG.E.U16 desc[UR8][R24.64], R21 ;  /* 0x0000001518005986 */ /* 0x0007e8000c101508 */
[----:B0-----:R-:W4:Y:S04]  /*603a0*/  LDL.LU R7, [R1+0x14c] ;  /* 0x00014c0001077983 */ /* 0x001f280000300800 */
[----:B------:R-:W2:Y:S04]  /*603b0*/  LDL.LU R20, [R1+0x2460] ;  /* 0x0024600001147983 */ /* 0x000ea80000300800 */
[----:B------:R-:W2:Y:S04]  /*603c0*/  LDL R16, [R1+0x1104] ;  /* 0x0011040001107983 */ /* 0x000ea80000100800 */
[----:B-1----:R-:W2:Y:S04]  /*603d0*/  LDL R29, [R1+0x21c8] ;  /* 0x0021c800011d7983 */ /* 0x002ea80000100800 */
[----:B------:R-:W2:Y:S04]  /*603e0*/  LDL R18, [R1+0x21bc] ;  /* 0x0021bc0001127983 */ /* 0x000ea80000100800 */
[----:B------:R-:W2:Y:S04]  /*603f0*/  LDL R19, [R1+0x21b8] ;  /* 0x0021b80001137983 */ /* 0x000ea80000100800 */
[----:B---3--:R-:W3:Y:S04]  /*60400*/  LDL.LU R21, [R1+0x245c] ;  /* 0x00245c0001157983 */ /* 0x008ee80000300800 */
[----:B------:R-:W3:Y:S01]  /*60410*/  LDL R25, [R1+0x21d0] ;  /* 0x0021d00001197983 */ /* 0x000ee20000100800 */
[----:B------:R-:W-:Y:S01]  /*60420*/  IMAD.WIDE R26, R0, 0x2, R22 ;  /* 0x00000002001a7825 */ /* 0x000fe200078e0216 */
[----:B------:R-:W-:Y:S01]  /*60430*/  ISETP.GE.AND P2, PT, R3, UR4, PT ;  /* 0x0000000403007c0c */ /* 0x000fe2000bf46270 */
[----:B------:R-:W-:-:S03]  /*60440*/  ULDC UR4, c[0x0][0x248] ;  /* 0x0000920000047ab9 */ /* 0x000fc60000000800 */
[----:B------:R0:W-:Y:S04]  /*60450*/  @P6 STG.E.U16 desc[UR8][R26.64], R28 ;  /* 0x0000001c1a006986 */ /* 0x0001e8000c101508 */
[----:B------:R1:W-:Y:S01]  /*60460*/  STL [R1+0x2450], R13 ;  /* 0x0024500d01007387 */ /* 0x0003e20000100800 */
[----:B0-----:R-:W-:Y:S01]  /*60470*/  IMAD.WIDE R26, R0, 0x2, R10 ;  /* 0x00000002001a7825 */ /* 0x001fe200078e020a */
[----:B----4-:R-:W-:Y:S02]  /*60480*/  PRMT R3, R7, 0x7632, R3 ;  /* 0x0000763207037816 */ /* 0x010fe40000000003 */
[----:B--2---:R-:W-:Y:S02]  /*60490*/  ISETP.LT.AND P4, PT, R29, UR10, !P1 ;  /* 0x0000000a1d007c0c */ /* 0x004fe4000cf81270 */
[----:B------:R-:W-:-:S02]  /*604a0*/  ISETP.LT.AND P3, PT, R18, UR12, !P1 ;  /* 0x0000000c12007c0c */ /* 0x000fc4000cf61270 */
[----:B---3--:R-:W-:Y:S01]  /*604b0*/  ISETP.LT.AND P5, PT, R25, UR6, !P1 ;  /* 0x0000000619007c0c */ /* 0x008fe2000cfa1270 */
[C---:B------:R-:W-:Y:S01]  /*604c0*/  IMAD.WIDE R24, R0.reuse, 0x2, R20 ;  /* 0x0000000200187825 */ /* 0x040fe200078e0214 */
[----:B------:R-:W-:Y:S01]  /*604d0*/  ISETP.LT.AND P1, PT, R19, UR14, !P1 ;  /* 0x0000000e13007c0c */ /* 0x000fe2000cf21270 */
[----:B------:R-:W-:Y:S01]  /*604e0*/  ULDC UR6, c[0x0][0x228] ;  /* 0x00008a0000067ab9 */ /* 0x000fe20000000800 */
[----:B------:R-:W-:Y:S01]  /*604f0*/  ULDC UR10, c[0x0][0x228] ;  /* 0x00008a00000a7ab9 */ /* 0x000fe20000000800 */
[----:B------:R-:W-:Y:S01]  /*60500*/  IMAD.WIDE R18, R0, 0x2, R12 ;  /* 0x0000000200127825 */ /* 0x000fe200078e020c */
[----:B------:R-:W-:Y:S01]  /*60510*/  ISETP.LT.AND P6, PT, R16, UR6, !P2 ;  /* 0x0000000610007c0c */ /* 0x000fe2000d7c1270 */
[----:B-1----:R-:W2:Y:S01]  /*60520*/  LDL.LU R13, [R1+0x11c] ;  /* 0x00011c00010d7983 */ /* 0x002ea20000300800 */
[----:B------:R-:W-:Y:S01]  /*60530*/  ULDC UR6, c[0x0][0x228] ;  /* 0x00008a0000067ab9 */ /* 0x000fe20000000800 */
[C---:B------:R-:W-:Y:S01]  /*60540*/  VIADD R16, R0.reuse, UR4 ;  /* 0x0000000400107c36 */ /* 0x040fe20008000000 */
[----:B------:R-:W-:Y:S01]  /*60550*/  ULDC UR4, c[0x0][0x228] ;  /* 0x00008a0000047ab9 */ /* 0x000fe20000000800 */
[----:B------:R-:W-:Y:S01]  /*60560*/  IMAD.WIDE R28, R0, 0x2, R14 ;  /* 0x00000002001c7825 */ /* 0x000fe200078e020e */
[----:B------:R-:W-:Y:S01]  /*60570*/  ULDC UR12, c[0x0][0x228] ;  /* 0x00008a00000c7ab9 */ /* 0x000fe20000000800 */
[----:B------:R0:W-:Y:S01]  /*60580*/  @P5 STG.E.U16 desc[UR8][R24.64], R7 ;  /* 0x0000000718005986 */ /* 0x0001e2000c101508 */
[----:B------:R-:W-:Y:S01]  /*60590*/  PRMT R0, R2, 0x7632, R0 ;  /* 0x0000763202007816 */ /* 0x000fe20000000000 */
[----:B------:R-:W-:-:S02]  /*605a0*/  ULDC UR14, c[0x0][0x228] ;  /* 0x00008a00000e7ab9 */ /* 0x000fc40000000800 */
[----:B------:R1:W-:Y:S04]  /*605b0*/  @P4 STG.E.U16 desc[UR8][R18.64], R3 ;  /* 0x0000000312004986 */ /* 0x0003e8000c101508 */
[----:B------:R3:W-:Y:S04]  /*605c0*/  @P3 STG.E.U16 desc[UR8][R26.64], R2 ;  /* 0x000000021a003986 */ /* 0x0007e8000c101508 */
[----:B0-----:R-:W4:Y:S04]  /*605d0*/  LDL.LU R7, [R1+0x2458] ;  /* 0x0024580001077983 */ /* 0x001f280000300800 */
[----:B-1----:R-:W4:Y:S04]  /*605e0*/  LDL R3, [R1+0x21cc] ;  /* 0x0021cc0001037983 */ /* 0x002f280000100800 */
[----:B------:R-:W4:Y:S04]  /*605f0*/  LDL R18, [R1+0x21d0] ;  /* 0x0021d00001127983 */ /* 0x000f280000100800 */
[----:B------:R-:W4:Y:S04]  /*60600*/  LDL R19, [R1+0xf04] ;  /* 0x000f040001137983 */ /* 0x000f280000100800 */
[----:B---3--:R-:W3:Y:S04]  /*60610*/  LDL.LU R2, [R1+0x2454] ;  /* 0x0024540001027983 */ /* 0x008ee80000300800 */
[----:B------:R-:W3:Y:S04]  /*60620*/  LDL.LU R26, [R1+0x12c] ;  /* 0x00012c00011a7983 */ /* 0x000ee80000300800 */
[----:B------:R-:W3:Y:S04]  /*60630*/  LDL R27, [R1+0x21c0] ;  /* 0x0021c000011b7983 */ /* 0x000ee80000100800 */
[----:B------:R-:W-:Y:S04]  /*60640*/  @P1 STG.E.U16 desc[UR8][R28.64], R0 ;  /* 0x000000001c001986 */ /* 0x000fe8000c101508 */
[----:B------:R0:W-:Y:S04]  /*60650*/  STL [R1+0x2448], R29 ;  /* 0x0024481d01007387 */ /* 0x0001e80000100800 */
[----:B0-----:R-:W3:Y:S04]  /*60660*/  LDL.LU R29, [R1+0xe0] ;  /* 0x0000e000011d7983 */ /* 0x001ee80000300800 */
[----:B------:R-:W-:Y:S01]  /*60670*/  STL [R1+0x244c], R9 ;  /* 0x00244c0901007387 */ /* 0x000fe20000100800 */
[----:B--2---:R-:W-:Y:S01]  /*60680*/  PRMT R0, R13, 0x7632, R0 ;  /* 0x000076320d007816 */ /* 0x004fe20000000000 */
[----:B----4-:R-:W-:Y:S01]  /*60690*/  IMAD.WIDE R24, R16, 0x2, R6 ;  /* 0x0000000210187825 */ /* 0x010fe200078e0206 */
[----:B---3--:R-:W-:Y:S01]  /*606a0*/  ISETP.LT.AND P3, PT, R2, UR4, !P2 ;  /* 0x0000000402007c0c */ /* 0x008fe2000d761270 */
[----:B------:R-:W-:-:S02]  /*606b0*/  ULDC UR4, c[0x0][0x228] ;  /* 0x00008a0000047ab9 */ /* 0x000fc40000000800 */
[----:B------:R-:W-:Y:S02]  /*606c0*/  ISETP.LT.AND P5, PT, R3, UR4, !P2 ;  /* 0x0000000403007c0c */ /* 0x000fe4000d7a1270 */
[----:B------:R-:W-:Y:S01]  /*606d0*/  ISETP.LT.AND P4, PT, R27, UR6, !P2 ;  /* 0x000000061b007c0c */ /* 0x000fe2000d781270 */
[----:B------:R0:W-:Y:S01]  /*606e0*/  @P6 STG.E.U16 desc[UR8][R24.64], R26 ;  /* 0x0000001a18006986 */ /* 0x0001e2000c101508 */
[----:B------:R-:W-:Y:S01]  /*606f0*/  PRMT R17, R26, 0x7632, R17 ;  /* 0x000076321a117816 */ /* 0x000fe20000000011 */
[----:B------:R-:W-:Y:S01]  /*60700*/  ULDC UR6, c[0x0][0x228] ;  /* 0x00008a0000067ab9 */ /* 0x000fe20000000800 */
[----:B------:R-:W-:Y:S01]  /*60710*/  VIADD R3, R19, 0x10 ;  /* 0x0000001013037836 */ /* 0x000fe20000000000 */
[----:B------:R-:W-:Y:S01]  /*60720*/  ISETP.LT.AND P6, PT, R18, UR6, !P2 ;  /* 0x0000000612007c0c */ /* 0x000fe2000d7c1270 */
[----:B------:R-:W-:Y:S01]  /*60730*/  ULDC UR4, c[0x0][0x22c] ;  /* 0x00008b0000047ab9 */ /* 0x000fe20000000800 */
[----:B------:R-:W-:Y:S01]  /*60740*/  IMAD.WIDE R18, R16, 0x2, R22 ;  /* 0x0000000210127825 */ /* 0x000fe200078e0216 */
[----:B------:R-:W-:-:S03]  /*60750*/  ULDC UR6, c[0x0][0x228] ;  /* 0x00008a0000067ab9 */ /* 0x000fc60000000800 */
[----:B0-----:R-:W-:-:S04]  /*60760*/  IMAD.WIDE R26, R16, 0x2, R4 ;  /* 0x00000002101a7825 */ /* 0x001fc800078e0204 */
[----:B------:R-:W-:Y:S01]  /*60770*/  IMAD.WIDE R24, R16, 0x2, R8 ;  /* 0x0000000210187825 */ /* 0x000fe200078e0208 */
[----:B------:R-:W-:Y:S01]  /*60780*/  ISETP.GE.AND P1, PT, R3, UR4, PT ;  /* 0x0000000403007c0c */ /* 0x000fe2000bf26270 */
[----:B------:R-:W2:Y:S01]  /*60790*/  LDL.LU R9, [R1+0xfc] ;  /* 0x0000fc0001097983 */ /* 0x000ea20000300800 */
[----:B------:R-:W-:-:S03]  /*607a0*/  ULDC UR4, c[0x0][0x228] ;  /* 0x00008a0000047ab9 */ /* 0x000fc60000000800 */
[----:B------:R0:W-:Y:S04]  /*607b0*/  @P3 STG.E.U16 desc[UR8][R26.64], R17 ;  /* 0x000000111a003986 */ /* 0x0001e8000c101508 */
[----:B------:R-:W3:Y:S04]  /*607c0*/  LDL R3, [R1+0x1104] ;  /* 0x0011040001037983 */ /* 0x000ee80000100800 */
[----:B------:R1:W-:Y:S04]  /*607d0*/  @P4 STG.E.U16 desc[UR8][R24.64], R13 ;  /* 0x0000000d18004986 */ /* 0x0003e8000c101508 */
[----:B0-----:R-:W4:Y:S04]  /*607e0*/  LDL R17, [R1+0x21c0] ;  /* 0x0021c00001117983 */ /* 0x001f280000100800 */
[----:B------:R0:W-:Y:S04]  /*607f0*/  @P5 STG.E.U16 desc[UR8][R18.64], R0 ;  /* 0x0000000012005986 */ /* 0x0001e8000c101508 */
[----:B-1----:R-:W4:Y:S04]  /*60800*/  LDL.LU R13, [R1+0x2450] ;  /* 0x00245000010d7983 */ /* 0x002f280000300800 */
[----:B------:R-:W3:Y:S04]  /*60810*/  LDL R24, [R1+0x21bc] ;  /* 0x0021bc0001187983 */ /* 0x000ee80000100800 */
[----:B------:R-:W4:Y:S04]  /*60820*/  LDL R25, [R1+0x21b8] ;  /* 0x0021b80001197983 */ /* 0x000f280000100800 */
[----:B0-----:R-:W4:Y:S04]  /*60830*/  LDL.LU R18, [R1+0x10c] ;  /* 0x00010c0001127983 */ /* 0x001f280000300800 */
[----:B------:R-:W4:Y:S01]  /*60840*/  LDL R19, [R1+0x21c8] ;  /* 0x0021c80001137983 */ /* 0x000f220000100800 */
[----:B------:R-:W-:Y:S01]  /*60850*/  IMAD.WIDE R26, R16, 0x2, R20 ;  /* 0x00000002101a7825 */ /* 0x000fe200078e0214 */
[----:B------:R-:W-:Y:S01]  /*60860*/  ISETP.LT.AND P5, PT, R2, UR14, !P1 ;  /* 0x0000000e02007c0c */ /* 0x000fe2000cfa1270 */
[----:B------:R-:W-:Y:S01]  /*60870*/  ULDC UR14, c[0x0][0x228] ;  /* 0x00008a00000e7ab9 */ /* 0x000fe20000000800 */
[----:B------:R0:W-:Y:S04]  /*60880*/  STL [R1+0x2444], R2 ;  /* 0x0024440201007387 */ /* 0x0001e80000100800 */
[----:B0-----:R-:W4:Y:S01]  /*60890*/  LDL.LU R2, [R1+0xc0] ;  /* 0x0000c00001027983 */ /* 0x001f220000300800 */
[----:B--2---:R-:W-:-:S02]  /*608a0*/  PRMT R28, R9, 0x7632, R28 ;  /* 0x00007632091c7816 */ /* 0x004fc4000000001c */
[----:B---3--:R-:W-:Y:S01]  /*608b0*/  ISETP.LT.AND P3, PT, R24, UR6, !P2 ;  /* 0x0000000618007c0c */ /* 0x008fe2000d761270 */
[----:B------:R-:W-:Y:S01]  /*608c0*/  ULDC UR6, c[0x0][0x228] ;  /* 0x00008a0000067ab9 */ /* 0x000fe20000000800 */
[----:B----4-:R-:W-:Y:S01]  /*608d0*/  ISETP.LT.AND P4, PT, R19, UR4, !P2 ;  /* 0x0000000413007c0c */ /* 0x010fe2000d781270 */
[----:B------:R0:W-:Y:S01]  /*608e0*/  @P6 STG.E.U16 desc[UR8][R26.64], R18 ;  /* 0x000000121a006986 */ /* 0x0001e2000c101508 */
[----:B------:R-:W-:Y:S01]  /*608f0*/  ISETP.LT.AND P2, PT, R25, UR10, !P2 ;  /* 0x0000000a19007c0c */ /* 0x000fe2000d741270 */
[----:B------:R-:W-:Y:S01]  /*60900*/  ULDC UR4, c[0x0][0x248] ;  /* 0x0000920000047ab9 */ /* 0x000fe20000000800 */
[----:B------:R-:W-:Y:S02]  /*60910*/  ISETP.LT.AND P6, PT, R3, UR12, !P1 ;  /* 0x0000000c03007c0c */ /* 0x000fe4000cfc1270 */
[----:B------:R-:W-:Y:S01]  /*60920*/  PRMT R0, R18, 0x7632, R0 ;  /* 0x0000763212007816 */ /* 0x000fe20000000000 */
[C---:B------:R-:W-:Y:S01]  /*60930*/  VIADD R3, R16.reuse, UR4 ;  /* 0x0000000410037c36 */ /* 0x040fe20008000000 */
[----:B------:R-:W-:Y:S01]  /*60940*/  ULDC UR4, c[0x0][0x228] ;  /* 0x00008a0000047ab9 */ /* 0x000fe20000000800 */
[----:B------:R-:W-:Y:S01]  /*60950*/  IMAD.WIDE R24, R16, 0x2, R14 ;  /* 0x0000000210187825 */ /* 0x000fe200078e020e */
[----:B------:R-:W-:Y:S01]  /*60960*/  ULDC UR12, c[0x0][0x228] ;  /* 0x00008a00000c7ab9 */ /* 0x000fe20000000800 */
[----:B------:R-:W-:-:S02]  /*60970*/  ULDC UR10, c[0x0][0x228] ;  /* 0x00008a00000a7ab9 */ /* 0x000fc40000000800 */
[----:B0-----:R-:W-:-:S04]  /*60980*/  IMAD.WIDE R18, R16, 0x2, R12 ;  /* 0x0000000210127825 */ /* 0x001fc800078e020c */
[----:B------:R-:W-:Y:S01]  /*60990*/  IMAD.WIDE R26, R16, 0x2, R10 ;  /* 0x00000002101a7825 */ /* 0x000fe200078e020a */
[----:B------:R0:W-:Y:S01]  /*609a0*/  @P4 STG.E.U16 desc[UR8][R18.64], R0 ;  /* 0x0000000012004986 */ /* 0x0001e2000c101508 */
[----:B------:R-:W-:Y:S01]  /*609b0*/  ISETP.LT.AND P4, PT, R17, UR16, !P1 ;  /* 0x0000001011007c0c */ /* 0x000fe2000cf81270 */
[----:B------:R-:W-:Y:S01]  /*609c0*/  ULDC UR16, c[0x0][0x228] ;  /* 0x00008a0000107ab9 */ /* 0x000fe20000000800 */
[C---:B------:R-:W-:Y:S01]  /*609d0*/  IMAD.WIDE R16, R3.reuse, 0x2, R4 ;  /* 0x0000000203107825 */ /* 0x040fe200078e0204 */
[----:B------:R1:W-:Y:S04]  /*609e0*/  @P3 STG.E.U16 desc[UR8][R26.64], R9 ;  /* 0x000000091a003986 */ /* 0x0003e8000c101508 */
[----:B------:R2:W-:Y:S01]  /*609f0*/  @P2 STG.E.U16 desc[UR8][R24.64], R28 ;  /* 0x0000001c18002986 */ /* 0x0005e2000c101508 */
[----:B0-----:R-:W-:Y:S01]  /*60a00*/  IMAD.WIDE R18, R3, 0x2, R6 ;  /* 0x0000000203127825 */ /* 0x001fe200078e0206 */
[----:B------:R-:W-:-:S02]  /*60a10*/  PRMT R0, R29, 0x7632, R0 ;  /* 0x000076321d007816 */ /* 0x000fc40000000000 */
[----:B-1----:R-:W3:Y:S04]  /*60a20*/  LDL.LU R9, [R1+0x244c] ;  /* 0x00244c0001097983 */ /* 0x002ee80000300800 */
[----:B--2---:R-:W2:Y:S04]  /*60a30*/  LDL R28, [R1+0x21bc] ;  /* 0x0021bc00011c7983 */ /* 0x004ea80000100800 */
[----:B------:R-:W4:Y:S04]  /*60a40*/  LDL.LU R24, [R1+0xd0] ;  /* 0x0000d00001187983 */ /* 0x000f280000300800 */
[----:B------:R-:W2:Y:S04]  /*60a50*/  LDL R25, [R1+0xf04] ;  /* 0x000f040001197983 */ /* 0x000ea80000100800 */
[----:B------:R0:W-:Y:S04]  /*60a60*/  @P6 STG.E.U16 desc[UR8][R18.64], R29 ;  /* 0x0000001d12006986 */ /* 0x0001e8000c101508 */
[----:B------:R1:W-:Y:S04]  /*60a70*/  @P5 STG.E.U16 desc[UR8][R16.64], R0 ;  /* 0x0000000010005986 */ /* 0x0003e8000c101508 */
[----:B0-----:R-:W2:Y:S04]  /*60a80*/  LDL.LU R29, [R1+0x2448] ;  /* 0x00244800011d7983 */ /* 0x001ea80000300800 */
[----:B-1----:R-:W2:Y:S04]  /*60a90*/  LDL R17, [R1+0x21cc] ;  /* 0x0021cc0001117983 */ /* 0x002ea80000100800 */
[----:B------:R-:W2:Y:S04]  /*60aa0*/  LDL R18, [R1+0x21d0] ;  /* 0x0021d00001127983 */ /* 0x000ea80000100800 */
[----:B------:R-:W2:Y:S04]  /*60ab0*/  LDL R19, [R1+0x21c8] ;  /* 0x0021c80001137983 */ /* 0x000ea80000100800 */
[----:B------:R0:W-:Y:S01]  /*60ac0*/  STL [R1+0x2440], R23 ;  /* 0x0024401701007387 */ /* 0x0001e20000100800 */
[----:B---3--:R-:W-:-:S05]  /*60ad0*/  IMAD.WIDE R26, R3, 0x2, R8 ;  /* 0x00000002031a7825 */ /* 0x008fca00078e0208 */
[----:B----4-:R1:W-:Y:S01]  /*60ae0*/  @P4 STG.E.U16 desc[UR8][R26.64], R24 ;  /* 0x000000181a004986 */ /* 0x0103e2000c101508 */
[----:B--2---:R-:W-:Y:S01]  /*60af0*/  ISETP.LT.AND P6, PT, R28, UR12, !P1 ;  /* 0x0000000c1c007c0c */ /* 0x004fe2000cfc1270 */
[----:B------:R-:W-:Y:S01]  /*60b00*/  ULDC UR12, c[0x0][0x228] ;  /* 0x00008a00000c7ab9 */ /* 0x000fe20000000800 */
[----:B------:R-:W-:Y:S01]  /*60b10*/  PRMT R0, R24, 0x7632, R0 ;  /* 0x0000763218007816 */ /* 0x000fe20000000000 */
[----:B------:R-:W-:Y:S01]  /*60b20*/  VIADD R28, R25, 0x11 ;  /* 0x00000011191c7836 */ /* 0x000fe20000000000 */
[----:B------:R-:W-:Y:S02]  /*60b30*/  ISETP.LT.AND P3, PT, R17, UR4, !P1 ;  /* 0x0000000411007c0c */ /* 0x000fe4000cf61270 */
[----:B------:R-:W-:Y:S01]  /*60b40*/  ISETP.LT.AND P4, PT, R18, UR6, !P1 ;  /* 0x0000000612007c0c */ /* 0x000fe2000cf81270 */
[----:B------:R-:W-:Y:S01]  /*60b50*/  IMAD.WIDE R16, R3, 0x2, R22 ;  /* 0x0000000203107825 */ /* 0x000fe200078e0216 */
[----:B------:R-:W-:Y:S01]  /*60b60*/  ULDC UR4, c[0x0][0x22c] ;  /* 0x00008b0000047ab9 */ /* 0x000fe20000000800 */
[----:B0-----:R-:W2:Y:S01]  /*60b70*/  LDL.LU R23, [R1+0xa0] ;  /* 0x0000a00001177983 */ /* 0x001ea20000300800 */
[----:B------:R-:W-:Y:S01]  /*60b80*/  ISETP.LT.AND P5, PT, R19, UR10, !P1 ;  /* 0x0000000a13007c0c */ /* 0x000fe2000cfa1270 */
[C---:B------:R-:W-:Y:S01]  /*60b90*/  IMAD.WIDE R18, R3.reuse, 0x2, R20 ;  /* 0x0000000203127825 */ /* 0x040fe200078e0214 */
[----:B------:R-:W-:Y:S01]  /*60ba0*/  ISETP.GE.AND P2, PT, R28, UR4, PT ;  /* 0x000000041c007c0c */ /* 0x000fe2000bf46270 */
[----:B------:R-:W-:Y:S01]  /*60bb0*/  ULDC UR6, c[0x0][0x228] ;  /* 0x00008a0000067ab9 */ /* 0x000fe20000000800 */
[----:B------:R-:W3:Y:S01]  /*60bc0*/  LDL R28, [R1+0xf04] ;  /* 0x000f0400011c7983 */ /* 0x000ee20000100800 */
[----:B------:R-:W-:Y:S01]  /*60bd0*/  PRMT R29, R2, 0x7632, R29 ;  /* 0x00007632021d7816 */ /* 0x000fe2000000001d */
[----:B------:R-:W-:Y:S01]  /*60be0*/  ULDC UR10, c[0x0][0x228] ;  /* 0x00008a00000a7ab9 */ /* 0x000fe20000000800 */
[----:B-1----:R-:W-:Y:S01]  /*60bf0*/  IMAD.WIDE R24, R3, 0x2, R12 ;  /* 0x0000000203187825 */ /* 0x002fe200078e020c */
[----:B------:R0:W-:Y:S01]  /*60c00*/  @P3 STG.E.U16 desc[UR8][R16.64], R0 ;  /* 0x0000000010003986 */ /* 0x0001e2000c101508 */
[----:B------:R-:W-:-:S03]  /*60c10*/  ULDC UR4, c[0x0][0x248] ;  /* 0x0000920000047ab9 */ /* 0x000fc60000000800 */
[----:B------:R1:W-:Y:S04]  /*60c20*/  @P4 STG.E.U16 desc[UR8][R18.64], R2 ;  /* 0x0000000212004986 */ /* 0x0003e8000c101508 */
[----:B0-----:R-:W4:Y:S04]  /*60c30*/  LDL R0, [R1+0x1104] ;  /* 0x0011040001007983 */ /* 0x001f280000100800 */
[----:B------:R-:W2:Y:S04]  /*60c40*/  LDL R16, [R1+0x21c0] ;  /* 0x0021c00001107983 */ /* 0x000ea80000100800 */
[----:B------:R-:W2:Y:S04]  /*60c50*/  LDL.LU R17, [R1+0xb0] ;  /* 0x0000b00001117983 */ /* 0x000ea80000300800 */
[----:B-1----:R-:W2:Y:S04]  /*60c60*/  LDL.LU R2, [R1+0x2444] ;  /* 0x0024440001027983 */ /* 0x002ea80000300800 */
[----:B------:R-:W2:Y:S01]  /*60c70*/  LDL R19, [R1+0x21b8] ;  /* 0x0021b80001137983 */ /* 0x000ea20000100800 */
[----:B------:R-:W-:-:S03]  /*60c80*/  IMAD.WIDE R26, R3, 0x2, R10 ;  /* 0x00000002031a7825 */ /* 0x000fc600078e020a */
[----:B------:R0:W-:Y:S01]  /*60c90*/  @P5 STG.E.U16 desc[UR8][R24.64], R29 ;  /* 0x0000001d18005986 */ /* 0x0001e2000c101508 */
[----:B---3--:R-:W-:Y:S01]  /*60ca0*/  VIADD R28, R28, 0x12 ;  /* 0x000000121c1c7836 */ /* 0x008fe20000000000 */
[----:B----4-:R-:W-:Y:S01]  /*60cb0*/  ISETP.LT.AND P4, PT, R0, UR10, !P2 ;  /* 0x0000000a00007c0c */ /* 0x010fe2000d781270 */
[----:B------:R-:W-:Y:S01]  /*60cc0*/  VIADD R0, R3, UR4 ;  /* 0x0000000403007c36 */ /* 0x000fe20008000000 */
[----:B------:R-:W-:Y:S01]  /*60cd0*/  ULDC UR4, c[0x0][0x22c] ;  /* 0x00008b0000047ab9 */ /* 0x000fe20000000800 */
[----:B------:R-:W-:Y:S01]  /*60ce0*/  ULDC UR10, c[0x0][0x228] ;  /* 0x00008a00000a7ab9 */ /* 0x000fe20000000800 */
[----:B--2---:R1:W-:Y:S01]  /*60cf0*/  @P6 STG.E.U16 desc[UR8][R26.64], R17 ;  /* 0x000000111a006986 */ /* 0x0043e2000c101508 */
[----:B------:R-:W-:Y:S02]  /*60d00*/  ISETP.LT.AND P6, PT, R16, UR14, !P2 ;  /* 0x0000000e10007c0c */ /* 0x000fe4000d7c1270 */
[----:B------:R-:W-:Y:S01]  /*60d10*/  ISETP.LT.AND P3, PT, R19, UR6, !P1 ;  /* 0x0000000613007c0c */ /* 0x000fe2000cf61270 */
[----:B------:R-:W-:Y:S01]  /*60d20*/  STL [R1+0x2434], R2 ;  /* 0x0024340201007387 */ /* 0x000fe20000100800 */
[----:B0-----:R-:W-:Y:S01]  /*60d30*/  PRMT R29, R17, 0x7632, R29 ;  /* 0x00007632111d7816 */ /* 0x001fe2000000001d */
[----:B------:R-:W-:Y:S01]  /*60d40*/  IMAD.WIDE R18, R0, 0x2, R6 ;  /* 0x0000000200127825 */ /* 0x000fe200078e0206 */
[----:B------:R-:W-:Y:S01]  /*60d50*/  ISETP.LT.AND P5, PT, R2, UR12, !P2 ;  /* 0x0000000c02007c0c */ /* 0x000fe2000d7a1270 */
[----:B------:R0:W-:Y:S01]  /*60d60*/  STL [R1+0x2438], R6 ;  /* 0x0024380601007387 */ /* 0x0001e20000100800 */
[----:B------:R-:W-:Y:S01]  /*60d70*/  ISETP.GE.AND P1, PT, R28, UR4, PT ;  /* 0x000000041c007c0c */ /* 0x000fe2000bf26270 */
[----:B-1----:R-:W-:Y:S01]  /*60d80*/  IMAD.WIDE R16, R3, 0x2, R14 ;  /* 0x0000000203107825 */ /* 0x002fe200078e020e */
[----:B------:R-:W-:Y:S01]  /*60d90*/  PRMT R3, R23, 0x7632, R3 ;  /* 0x0000763217037816 */ /* 0x000fe20000000003 */
[----:B------:R-:W-:Y:S01]  /*60da0*/  ULDC UR4, c[0x0][0x228] ;  /* 0x00008a0000047ab9 */ /* 0x000fe20000000800 */
[----:B------:R-:W-:Y:S01]  /*60db0*/  ULDC UR6, c[0x0][0x228] ;  /* 0x00008a0000067ab9 */ /* 0x000fe20000000800 */
[C---:B------:R-:W-:Y:S01]  /*60dc0*/  IMAD.WIDE R24, R0.reuse, 0x2, R4 ;  /* 0x0000000200187825 */ /* 0x040fe200078e0204 */
[----:B------:R-:W-:Y:S01]  /*60dd0*/  ULDC UR12, c[0x0][0x228] ;  /* 0x00008a00000c7ab9 */ /* 0x000fe20000000800 */
[----:B------:R-:W-:Y:S01]  /*60de0*/  ULDC UR14, c[0x0][0x228] ;  /* 0x00008a00000e7ab9 */ /* 0x000fe20000000800 */
[----:B0-----:R-:W2:Y:S04]  /*60df0*/  LDL.LU R6, [R1+0x80] ;  /* 0x0000800001067983 */ /* 0x001ea80000300800 */
[----:B------:R0:W-:Y:S04]  /*60e00*/  STL [R1+0x2430], R7 ;  /* 0x0024300701007387 */ /* 0x0001e80000100800 */
[----:B------:R1:W-:Y:S04]  /*60e10*/  @P3 STG.E.U16 desc[UR8][R16.64], R29 ;  /* 0x0000001d10003986 */ /* 0x0003e8000c101508 */
[----:B0-----:R-:W3:Y:S04]  /*60e20*/  LDL.LU R7, [R1+0x70] ;  /* 0x0000700001077983 */ /* 0x001ee80000300800 */
[----:B------:R-:W-:Y:S04]  /*60e30*/  STL [R1+0x243c], R5 ;  /* 0x00243c0501007387 */ /* 0x000fe80000100800 */
[----:B------:R-:W4:Y:S04]  /*60e40*/  LDL.LU R28, [R1+0x90] ;  /* 0x00009000011c7983 */ /* 0x000f280000300800 */
[----:B-1----:R-:W3:Y:S04]  /*60e50*/  LDL R29, [R1+0x21c8] ;  /* 0x0021c800011d7983 */ /* 0x002ee80000100800 */
[----:B------:R-:W3:Y:S04]  /*60e60*/  LDL R16, [R1+0x21bc] ;  /* 0x0021bc0001107983 */ /* 0x000ee80000100800 */
[----:B------:R-:W3:Y:S04]  /*60e70*/  LDL R17, [R1+0x21b8] ;  /* 0x0021b80001117983 */ /* 0x000ee80000100800 */
[----:B------:R0:W-:Y:S04]  /*60e80*/  @P4 STG.E.U16 desc[UR8][R18.64], R23 ;  /* 0x0000001712004986 */ /* 0x0001e8000c101508 */
[----:B0-----:R-:W3:Y:S04]  /*60e90*/  LDL.LU R23, [R1+0x2440] ;  /* 0x0024400001177983 */ /* 0x001ee80000300800 */
[----:B------:R-:W3:Y:S04]  /*60ea0*/  LDL R18, [R1+0x21cc] ;  /* 0x0021cc0001127983 */ /* 0x000ee80000100800 */
[----:B------:R-:W3:Y:S01]  /*60eb0*/  LDL R19, [R1+0x21d0] ;  /* 0x0021d00001137983 */ /* 0x000ee20000100800 */
[----:B------:R-:W-:-:S03]  /*60ec0*/  IMAD.WIDE R26, R0, 0x2, R8 ;  /* 0x00000002001a7825 */ /* 0x000fc600078e0208 */
[----:B------:R0:W-:Y:S04]  /*60ed0*/  @P5 STG.E.U16 desc[UR8][R24.64], R3 ;  /* 0x0000000318005986 */ /* 0x0001e8000c101508 */
[----:B------:R-:W-:Y:S01]  /*60ee0*/  STL [R1+0x242c], R20 ;  /* 0x00242c1401007387 */ /* 0x000fe20000100800 */
[----:B0-----:R-:W-:Y:S01]  /*60ef0*/  IMAD.WIDE R24, R0, 0x2, R12 ;  /* 0x0000000200187825 */ /* 0x001fe200078e020c */
[----:B--2---:R-:W-:Y:S02]  /*60f00*/  PRMT R2, R6, 0x7632, R2 ;  /* 0x0000763206027816 */ /* 0x004fe40000000002 */
[----:B----4-:R0:W-:Y:S01]  /*60f10*/  @P6 STG.E.U16 desc[UR8][R26.64], R28 ;  /* 0x0000001c1a006986 */ /* 0x0101e2000c101508 */
[----:B---3--:R-:W-:Y:S01]  /*60f20*/  ISETP.LT.AND P4, PT, R29, UR10, !P2 ;  /* 0x0000000a1d007c0c */ /* 0x008fe2000d781270 */
[----:B------:R-:W-:Y:S01]  /*60f30*/  ULDC UR10, c[0x0][0x228] ;  /* 0x00008a00000a7ab9 */ /* 0x000fe20000000800 */
[----:B------:R-:W-:-:S02]  /*60f40*/  PRMT R5, R28, 0x7632, R5 ;  /* 0x000076321c057816 */ /* 0x000fc40000000005 */
[----:B------:R-:W-:Y:S01]  /*60f50*/  ISETP.LT.AND P3, PT, R16, UR12, !P2 ;  /* 0x0000000c10007c0c */ /* 0x000fe2000d761270 */
[----:B------:R-:W-:Y:S01]  /*60f60*/  ULDC UR12, c[0x0][0x228] ;  /* 0x00008a00000c7ab9 */ /* 0x000fe20000000800 */
[----:B0-----:R-:W-:Y:S01]  /*60f70*/  IMAD.WIDE R26, R0, 0x2, R10 ;  /* 0x00000002001a7825 */ /* 0x001fe200078e020a */
[----:B------:R-:W-:Y:S02]  /*60f80*/  ISETP.LT.AND P6, PT, R18, UR4, !P2 ;  /* 0x0000000412007c0c */ /* 0x000fe4000d7c1270 */
[----:B------:R-:W-:Y:S01]  /*60f90*/  ISETP.LT.AND P5, PT, R19, UR6, !P2 ;  /* 0x0000000613007c0c */ /* 0x000fe2000d7a1270 */
[C---:B------:R-:W-:Y:S01]  /*60fa0*/  IMAD.WIDE R18, R0.reuse, 0x2, R20 ;  /* 0x0000000200127825 */ /* 0x040fe200078e0214 */
[----:B------:R-:W-:Y:S01]  /*60fb0*/  ISETP.LT.AND P2, PT, R17, UR14, !P2 ;  /* 0x0000000e11007c0c */ /* 0x000fe2000d741270 */
[----:B------:R-:W2:Y:S01]  /*60fc0*/  LDL.LU R20, [R1+0xe4] ;  /* 0x0000e40001147983 */ /* 0x000ea20000300800 */
[----:B------:R-:W-:Y:S01]  /*60fd0*/  PRMT R3, R7, 0x7632, R3 ;  /* 0x0000763207037816 */ /* 0x000fe20000000003 */
[C---:B------:R-:W-:Y:S01]  /*60fe0*/  IMAD.WIDE R16, R0.reuse, 0x2, R22 ;  /* 0x0000000200107825 */ /* 0x040fe200078e0216 */
[----:B------:R-:W-:Y:S01]  /*60ff0*/  ULDC UR6, c[0x0][0x228] ;  /* 0x00008a0000067ab9 */ /* 0x000fe20000000800 */
[----:B------:R0:W-:Y:S01]  /*61000*/  STL [R1+0x2428], R21 ;  /* 0x0024281501007387 */ /* 0x0001e20000100800 */
[----:B------:R-:W-:Y:S01]  /*61010*/  ULDC UR4, c[0x0][0x248] ;  /* 0x0000920000047ab9 */ /* 0x000fe20000000800 */
[C---:B------:R-:W-:Y:S01]  /*61020*/  IMAD.WIDE R28, R0.reuse, 0x2, R14 ;  /* 0x00000002001c7825 */ /* 0x040fe200078e020e */
[----:B------:R-:W-:Y:S01]  /*61030*/  ULDC UR14, c[0x0][0x228] ;  /* 0x00008a00000e7ab9 */ /* 0x000fe20000000800 */
[----:B------:R1:W-:Y:S04]  /*61040*/  @P6 STG.E.U16 desc[UR8][R16.64], R5 ;  /* 0x0000000510006986 */ /* 0x0003e8000c101508 */
[----:B------:R3:W-:Y:S04]  /*61050*/  @P5 STG.E.U16 desc[UR8][R18.64], R6 ;  /* 0x0000000612005986 */ /* 0x0007e8000c101508 */
[----:B0-----:R-:W4:Y:S04]  /*61060*/  LDL.LU R21, [R1+0xd4] ;  /* 0x0000d40001157983 */ /* 0x001f280000300800 */
[----:B-1----:R-:W4:Y:S04]  /*61070*/  LDL.LU R5, [R1+0x243c] ;  /* 0x00243c0001057983 */ /* 0x002f280000300800 */
[----:B------:R-:W4:Y:S04]  /*61080*/  LDL R16, [R1+0x21cc] ;  /* 0x0021cc0001107983 */ /* 0x000f280000100800 */
[----:B------:R-:W4:Y:S04]  /*61090*/  LDL R17, [R1+0xf04] ;  /* 0x000f040001117983 */ /* 0x000f280000100800 */
[----:B---3--:R-:W3:Y:S04]  /*610a0*/  LDL.LU R6, [R1+0x2438] ;  /* 0x0024380001067983 */ /* 0x008ee80000300800 */
[----:B------:R-:W3:Y:S04]  /*610b0*/  LDL R18, [R1+0x1104] ;  /* 0x0011040001127983 */ /* 0x000ee80000100800 */
[----:B------:R-:W3:Y:S04]  /*610c0*/  LDL R19, [R1+0x21c0] ;  /* 0x0021c00001137983 */ /* 0x000ee80000100800 */
[----:B------:R0:W-:Y:S04]  /*610d0*/  @P4 STG.E.U16 desc[UR8][R24.64], R2 ;  /* 0x0000000218004986 */ /* 0x0001e8000c101508 */
[----:B------:R1:W-:Y:S04]  /*610e0*/  @P3 STG.E.U16 desc[UR8][R26.64], R7 ;  /* 0x000000071a003986 */ /* 0x0003e8000c101508 */
[----:B0-----:R-:W3:Y:S04]  /*610f0*/  LDL.LU R2, [R1+0x2434] ;  /* 0x0024340001027983 */ /* 0x001ee80000300800 */
[----:B-1----:R-:W3:Y:S04]  /*61100*/  LDL.LU R7, [R1+0x2430] ;  /* 0x0024300001077983 */ /* 0x002ee80000300800 */
[----:B------:R0:W-:Y:S02]  /*61110*/  @P2 STG.E.U16 desc[UR8][R28.64], R3 ;  /* 0x000000031c002986 */ /* 0x0001e4000c101508 */
[----:B0-----:R-:W-:Y:S01]  /*61120*/  VIADD R3, R0, UR4 ;  /* 0x0000000400037c36 */ /* 0x001fe20008000000 */
[----:B------:R-:W-:-:S03]  /*61130*/  ULDC UR4, c[0x0][0x22c] ;  /* 0x00008b0000047ab9 */ /* 0x000fc60000000800 */
[----:B------:R-:W-:Y:S01]  /*61140*/  IMAD.WIDE R24, R3, 0x2, R8 ;  /* 0x0000000203187825 */ /* 0x000fe200078e0208 */
[----:B--2---:R-:W-:Y:S02]  /*61150*/  PRMT R28, R20, 0x7632, R28 ;  /* 0x00007632141c7816 */ /* 0x004fe4000000001c */
[----:B----4-:R-:W-:Y:S01]  /*61160*/  ISETP.LT.AND P6, PT, R16, UR14, !P1 ;  /* 0x0000000e10007c0c */ /* 0x010fe2000cfc1270 */
        /* <DEDUP_REMOVED lines=28> */
[----:B------:R-:W-:Y:S01]  /*61330*/  @P6 STG.E.U16 desc[UR8][R26.64], R29 ;  /* 0x0000001d1a006986 */ /* 0x000fe2000c101508 */
[----:B------:R-:W-:-:S03]  /*61340*/  IMAD.WIDE R24, R3, 0x2, R12 ;  /* 0x0000000203187825 */ /* 0x000fc600078e020c */
[----:B------:R0:W-:Y:S04]  /*61350*/  STL [R1+0x241c], R13 ;  /* 0x00241c0d01007387 */ /* 0x0001e80000100800 */
[----:B0-----:R-:W2:Y:S01]  /*61360*/  LDL.LU R13, [R1+0x94] ;  /* 0x00009400010d7983 */ /* 0x001ea20000300800 */
[----:B----4-:R-:W-:Y:S02]  /*61370*/  PRMT R28, R7, 0x7632, R28 ;  /* 0x00007632071c7816 */ /* 0x010fe4000000001c */
[----:B---3--:R-:W-:Y:S01]  /*61380*/  ISETP.LT.AND P5, PT, R18, UR6, !P1 ;  /* 0x0000000612007c0c */ /* 0x008fe2000cfa1270 */
[----:B------:R-:W-:Y:S01]  /*61390*/  ULDC UR6, c[0x0][0x228] ;  /* 0x00008a0000067ab9 */ /* 0x000fe20000000800 */
[----:B--2---:R-:W-:Y:S02]  /*613a0*/  ISETP.LT.AND P4, PT, R19, UR10, !P1 ;  /* 0x0000000a13007c0c */ /* 0x004fe4000cf81270 */
[----:B------:R-:W-:Y:S01]  /*613b0*/  ISETP.LT.AND P3, PT, R16, UR12, !P1 ;  /* 0x0000000c10007c0c */ /* 0x000fe2000cf61270 */
[----:B------:R-:W-:Y:S01]  /*613c0*/  IMAD.WIDE R18, R3, 0x2, R10 ;  /* 0x0000000203127825 */ /* 0x000fe200078e020a */
[----:B------:R-:W-:Y:S01]  /*613d0*/  ISETP.LT.AND P6, PT, R0, UR6, !P2 ;  /* 0x0000000600007c0c */ /* 0x000fe2000d7c1270 */
[----:B------:R-:W-:Y:S01]  /*613e0*/  ULDC UR6, c[0x0][0x228] ;  /* 0x00008a0000067ab9 */ /* 0x000fe20000000800 */
[----:B------:R-:W-:Y:S01]  /*613f0*/  ISETP.LT.AND P1, PT, R17, UR14, !P1 ;  /* 0x0000000e11007c0c */ /* 0x000fe2000cf21270 */
[C---:B------:R-:W-:Y:S01]  /*61400*/  VIADD R0, R3.reuse, UR4 ;  /* 0x0000000403007c36 */ /* 0x040fe20008000000 */
[----:B------:R-:W-:Y:S01]  /*61410*/  ULDC UR4, c[0x0][0x228] ;  /* 0x00008a0000047ab9 */ /* 0x000fe20000000800 */
[C---:B------:R-:W-:Y:S01]  /*61420*/  IMAD.WIDE R16, R3.reuse, 0x2, R14 ;  /* 0x0000000203107825 */ /* 0x040fe200078e020e */
[----:B------:R-:W-:Y:S01]  /*61430*/  ULDC UR10, c[0x0][0x228] ;  /* 0x00008a00000a7ab9 */ /* 0x000fe20000000800 */
[----:B------:R-:W-:Y:S01]  /*61440*/  ULDC UR12, c[0x0][0x228] ;  /* 0x00008a00000c7ab9 */ /* 0x000fe20000000800 */
[----:B------:R-:W-:Y:S01]  /*61450*/  ULDC UR14, c[0x0][0x228] ;  /* 0x00008a00000e7ab9 */ /* 0x000fe20000000800 */
[----:B------:R-:W-:Y:S01]  /*61460*/  IMAD.WIDE R26, R3, 0x2, R20 ;  /* 0x00000002031a7825 */ /* 0x000fe200078e0214 */
[----:B------:R-:W-:-:S04]  /*61470*/  PRMT R3, R2, 0x7632, R3 ;  /* 0x0000763202037816 */ /* 0x000fc80000000003 */
[----:B------:R0:W-:Y:S04]  /*61480*/  @P5 STG.E.U16 desc[UR8][R26.64], R7 ;  /* 0x000000071a005986 */ /* 0x0001e8000c101508 */
[----:B------:R1:W-:Y:S04]  /*61490*/  @P4 STG.E.U16 desc[UR8][R24.64], R28 ;  /* 0x0000001c18004986 */ /* 0x0003e8000c101508 */
[----:B------:R2:W-:Y:S04]  /*614a0*/  @P3 STG.E.U16 desc[UR8][R18.64], R2 ;  /* 0x0000000212003986 */ /* 0x0005e8000c101508 */
[----:B0-----:R-:W3:Y:S04]  /*614b0*/  LDL.LU R7, [R1+0x2424] ;  /* 0x0024240001077983 */ /* 0x001ee80000300800 */
[----:B-1----:R-:W4:Y:S04]  /*614c0*/  LDL R28, [R1+0x21d0] ;  /* 0x0021d000011c7983 */ /* 0x002f280000100800 */
[----:B------:R-:W4:Y:S04]  /*614d0*/  LDL.LU R24, [R1+0xa4] ;  /* 0x0000a40001187983 */ /* 0x000f280000300800 */
[----:B------:R-:W4:Y:S04]  /*614e0*/  LDL R25, [R1+0xf04] ;  /* 0x000f040001197983 */ /* 0x000f280000100800 */
[----:B--2---:R-:W2:Y:S04]  /*614f0*/  LDL.LU R2, [R1+0x2420] ;  /* 0x0024200001027983 */ /* 0x004ea80000300800 */
[----:B------:R-:W2:Y:S04]  /*61500*/  LDL R18, [R1+0x21c0] ;  /* 0x0021c00001127983 */ /* 0x000ea80000100800 */
[----:B------:R-:W2:Y:S04]  /*61510*/  LDL R19, [R1+0x21cc] ;  /* 0x0021cc0001137983 */ /* 0x000ea80000100800 */
[----:B------:R0:W-:Y:S01]  /*61520*/  @P1 STG.E.U16 desc[UR8][R16.64], R3 ;  /* 0x0000000310001986 */ /* 0x0001e2000c101508 */
[----:B------:R-:W-:-:S03]  /*61530*/  PRMT R29, R13, 0x7632, R29 ;  /* 0x000076320d1d7816 */ /* 0x000fc6000000001d */
[----:B------:R1:W-:Y:S01]  /*61540*/  STL [R1+0x2418], R9 ;  /* 0x0024180901007387 */ /* 0x0003e20000100800 */
[----:B0-----:R-:W-:-:S04]  /*61550*/  IMAD.WIDE R16, R0, 0x2, R4 ;  /* 0x0000000200107825 */ /* 0x001fc800078e0204 */
[----:B---3--:R-:W-:-:S05]  /*61560*/  IMAD.WIDE R26, R0, 0x2, R6 ;  /* 0x00000002001a7825 */ /* 0x008fca00078e0206 */
[----:B----4-:R0:W-:Y:S01]  /*61570*/  @P6 STG.E.U16 desc[UR8][R26.64], R24 ;  /* 0x000000181a006986 */ /* 0x0101e2000c101508 */
[----:B--2---:R-:W-:Y:S01]  /*61580*/  ISETP.LT.AND P3, PT, R2, UR4, !P2 ;  /* 0x0000000402007c0c */ /* 0x004fe2000d761270 */
[----:B------:R-:W-:Y:S01]  /*61590*/  ULDC UR4, c[0x0][0x22c] ;  /* 0x00008b0000047ab9 */ /* 0x000fe20000000800 */
[----:B------:R-:W-:Y:S02]  /*615a0*/  ISETP.LT.AND P4, PT, R18, UR6, !P2 ;  /* 0x0000000612007c0c */ /* 0x000fe4000d781270 */
[----:B------:R-:W-:Y:S01]  /*615b0*/  ISETP.LT.AND P5, PT, R19, UR10, !P2 ;  /* 0x0000000a13007c0c */ /* 0x000fe2000d7a1270 */
[----:B------:R-:W-:Y:S01]  /*615c0*/  IMAD.WIDE R18, R0, 0x2, R8 ;  /* 0x0000000200127825 */ /* 0x000fe200078e0208 */
[----:B------:R-:W-:Y:S01]  /*615d0*/  PRMT R3, R24, 0x7632, R3 ;  /* 0x0000763218037816 */ /* 0x000fe20000000003 */
[----:B-1----:R-:W2:Y:S01]  /*615e0*/  LDL.LU R9, [R1+0x74] ;  /* 0x0000740001097983 */ /* 0x002ea20000300800 */
[----:B------:R-:W-:Y:S01]  /*615f0*/  ISETP.LT.AND P6, PT, R28, UR12, !P2 ;  /* 0x0000000c1c007c0c */ /* 0x000fe2000d7c1270 */
[----:B------:R-:W-:Y:S01]  /*61600*/  VIADD R28, R25, 0x14 ;  /* 0x00000014191c7836 */ /* 0x000fe20000000000 */
[----:B------:R-:W-:Y:S01]  /*61610*/  ULDC UR6, c[0x0][0x228] ;  /* 0x00008a0000067ab9 */ /* 0x000fe20000000800 */
[----:B0-----:R-:W-:Y:S01]  /*61620*/  IMAD.WIDE R24, R0, 0x2, R22 ;  /* 0x0000000200187825 */ /* 0x001fe200078e0216 */
[----:B------:R0:W-:Y:S01]  /*61630*/  STL [R1+0x2414], R23 ;  /* 0x0024141701007387 */ /* 0x0001e20000100800 */
[----:B------:R-:W-:Y:S01]  /*61640*/  ULDC UR10, c[0x0][0x228] ;  /* 0x00008a00000a7ab9 */ /* 0x000fe20000000800 */
        /* <DEDUP_REMOVED lines=8> */
[----:B------:R-:W3:Y:S04]  /*616d0*/  LDL R19, [R1+0x21c0] ;  /* 0x0021c00001137983 */ /* 0x000ee80000100800 */
[----:B------:R0:W-:Y:S04]  /*616e0*/  @P5 STG.E.U16 desc[UR8][R24.64], R29 ;  /* 0x0000001d18005986 */ /* 0x0001e8000c101508 */
[----:B0-----:R-:W3:Y:S04]  /*616f0*/  LDL.LU R24, [R1+0x84] ;  /* 0x0000840001187983 */ /* 0x001ee80000300800 */
[----:B------:R-:W3:Y:S01]  /*61700*/  LDL R25, [R1+0x21b8] ;  /* 0x0021b80001197983 */ /* 0x000ee20000100800 */
[----:B------:R-:W-:Y:S01]  /*61710*/  ISETP.GE.AND P1, PT, R28, UR4, PT ;  /* 0x000000041c007c0c */ /* 0x000fe2000bf26270 */
[----:B------:R-:W-:Y:S01]  /*61720*/  ULDC UR4, c[0x0][0x228] ;  /* 0x00008a0000047ab9 */ /* 0x000fe20000000800 */
[----:B------:R-:W-:-:S02]  /*61730*/  IMAD.WIDE R26, R0, 0x2, R20 ;  /* 0x00000002001a7825 */ /* 0x000fc400078e0214 */
[----:B------:R-:W-:Y:S01]  /*61740*/  ISETP.LT.AND P5, PT, R2, UR14, !P1 ;  /* 0x0000000e02007c0c */ /* 0x000fe2000cfa1270 */
[----:B------:R0:W-:Y:S01]  /*61750*/  STL [R1+0x2410], R2 ;  /* 0x0024100201007387 */ /* 0x0001e20000100800 */
[----:B------:R-:W-:-:S03]  /*61760*/  ULDC UR14, c[0x0][0x228] ;  /* 0x00008a00000e7ab9 */ /* 0x000fc60000000800 */
[----:B0-----:R-:W3:Y:S01]  /*61770*/  LDL.LU R2, [R1+0xc8] ;  /* 0x0000c80001027983 */ /* 0x001ee20000300800 */
[----:B--2---:R-:W-:Y:S02]  /*61780*/  PRMT R28, R9, 0x7632, R28 ;  /* 0x00007632091c7816 */ /* 0x004fe4000000001c */
[----:B----4-:R-:W-:Y:S01]  /*61790*/  ISETP.LT.AND P4, PT, R16, UR4, !P2 ;  /* 0x0000000410007c0c */ /* 0x010fe2000d781270 */
[----:B------:R-:W-:Y:S01]  /*617a0*/  ULDC UR4, c[0x0][0x248] ;  /* 0x0000920000047ab9 */ /* 0x000fe20000000800 */
[----:B------:R-:W-:Y:S01]  /*617b0*/  ISETP.LT.AND P3, PT, R17, UR6, !P2 ;  /* 0x0000000611007c0c */ /* 0x000fe2000d761270 */
[----:B------:R-:W-:Y:S01]  /*617c0*/  ULDC UR6, c[0x0][0x228] ;  /* 0x00008a0000067ab9 */ /* 0x000fe20000000800 */
[----:B---3--:R-:W-:Y:S01]  /*617d0*/  IMAD.WIDE R16, R0, 0x2, R12 ;  /* 0x0000000200107825 */ /* 0x008fe200078e020c */
[----:B------:R0:W-:Y:S01]  /*617e0*/  @P6 STG.E.U16 desc[UR8][R26.64], R24 ;  /* 0x000000181a006986 */ /* 0x0001e2000c101508 */
[----:B------:R-:W-:Y:S02]  /*617f0*/  ISETP.LT.AND P6, PT, R3, UR12, !P1 ;  /* 0x0000000c03007c0c */ /* 0x000fe4000cfc1270 */
[----:B------:R-:W-:-:S02]  /*61800*/  ISETP.LT.AND P2, PT, R25, UR10, !P2 ;  /* 0x0000000a19007c0c */ /* 0x000fc4000d741270 */
[----:B------:R-:W-:Y:S01]  /*61810*/  PRMT R18, R24, 0x7632, R18 ;  /* 0x0000763218127816 */ /* 0x000fe20000000012 */
[C---:B------:R-:W-:Y:S01]  /*61820*/  VIADD R3, R0.reuse, UR4 ;  /* 0x0000000400037c36 */ /* 0x040fe20008000000 */
[----:B------:R-:W-:Y:S01]  /*61830*/  ULDC UR4, c[0x0][0x228] ;  /* 0x00008a0000047ab9 */ /* 0x000fe20000000800 */
[----:B------:R-:W-:Y:S01]  /*61840*/  ULDC UR12, c[0x0][0x228] ;  /* 0x00008a00000c7ab9 */ /* 0x000fe20000000800 */
[----:B------:R-:W-:Y:S01]  /*61850*/  ULDC UR10, c[0x0][0x228] ;  /* 0x00008a00000a7ab9 */ /* 0x000fe20000000800 */
[C---:B0-----:R-:W-:Y:S01]  /*61860*/  IMAD.WIDE R26, R0.reuse, 0x2, R10 ;  /* 0x00000002001a7825 */ /* 0x041fe200078e020a */
[----:B------:R0:W-:Y:S01]  /*61870*/  @P4 STG.E.U16 desc[UR8][R16.64], R18 ;  /* 0x0000001210004986 */ /* 0x0001e2000c101508 */
[----:B------:R-:W-:Y:S01]  /*61880*/  ISETP.LT.AND P4, PT, R19, UR16, !P1 ;  /* 0x0000001013007c0c */ /* 0x000fe2000cf81270 */
[----:B------:R-:W-:Y:S01]  /*61890*/  ULDC UR16, c[0x0][0x228] ;  /* 0x00008a0000107ab9 */ /* 0x000fe20000000800 */
[----:B------:R-:W-:Y:S01]  /*618a0*/  IMAD.WIDE R24, R0, 0x2, R14 ;  /* 0x0000000200187825 */ /* 0x000fe200078e020e */
[----:B------:R-:W-:Y:S01]  /*618b0*/  PRMT R0, R23, 0x7632, R0 ;  /* 0x0000763217007816 */ /* 0x000fe20000000000 */
[----:B------:R1:W-:Y:S04]  /*618c0*/  @P3 STG.E.U16 desc[UR8][R26.64], R9 ;  /* 0x000000091a003986 */ /* 0x0003e8000c101508 */
[----:B------:R2:W-:Y:S01]  /*618d0*/  @P2 STG.E.U16 desc[UR8][R24.64], R28 ;  /* 0x0000001c18002986 */ /* 0x0005e2000c101508 */
[----:B0-----:R-:W-:-:S04]  /*618e0*/  IMAD.WIDE R18, R3, 0x2, R6 ;  /* 0x0000000203127825 */ /* 0x001fc800078e0206 */
[C---:B------:R-:W-:Y:S01]  /*618f0*/  IMAD.WIDE R16, R3.reuse, 0x2, R4 ;  /* 0x0000000203107825 */ /* 0x040fe200078e0204 */
        /* <DEDUP_REMOVED lines=9> */
[----:B------:R-:W2:Y:S01]  /*61990*/  LDL R19, [R1+0x21c8] ;  /* 0x0021c80001137983 */ /* 0x000ea20000100800 */
[----:B------:R-:W-:Y:S01]  /*619a0*/  PRMT R29, R2, 0x7632, R29 ;  /* 0x00007632021d7816 */ /* 0x000fe2000000001d */
        /* <DEDUP_REMOVED lines=10> */
[----:B------:R1:W-:Y:S01]  /*61a50*/  STL [R1+0x240c], R23 ;  /* 0x00240c1701007387 */ /* 0x0003e20000100800 */
[----:B------:R-:W-:Y:S01]  /*61a60*/  ISETP.LT.AND P5, PT, R19, UR10, !P1 ;  /* 0x0000000a13007c0c */ /* 0x000fe2000cfa1270 */
[----:B------:R-:W-:Y:S01]  /*61a70*/  IMAD.WIDE R18, R3, 0x2, R20 ;  /* 0x0000000203127825 */ /* 0x000fe200078e0214 */
[----:B------:R-:W-:Y:S01]  /*61a80*/  ISETP.GE.AND P2, PT, R28, UR4, PT ;  /* 0x000000041c007c0c */ /* 0x000fe2000bf46270 */
[----:B------:R-:W-:Y:S01]  /*61a90*/  ULDC UR6, c[0x0][0x228] ;  /* 0x00008a0000067ab9 */ /* 0x000fe20000000800 */
[----:B------:R-:W-:-:S03]  /*61aa0*/  ULDC UR10, c[0x0][0x228] ;  /* 0x00008a00000a7ab9 */ /* 0x000fc60000000800 */
[----:B------:R2:W-:Y:S01]  /*61ab0*/  @P3 STG.E.U16 desc[UR8][R16.64], R0 ;  /* 0x0000000010003986 */ /* 0x0005e2000c101508 */
[C---:B0-----:R-:W-:Y:S01]  /*61ac0*/  IMAD.WIDE R24, R3.reuse, 0x2, R12 ;  /* 0x0000000203187825 */ /* 0x041fe200078e020c */
[----:B------:R-:W-:Y:S02]  /*61ad0*/  ULDC UR4, c[0x0][0x248] ;  /* 0x0000920000047ab9 */ /* 0x000fe40000000800 */
[----:B-1----:R-:W3:Y:S04]  /*61ae0*/  LDL.LU R23, [R1+0xa8] ;  /* 0x0000a80001177983 */ /* 0x002ee80000300800 */
[----:B------:R-:W4:Y:S04]  /*61af0*/  LDL R28, [R1+0xf04] ;  /* 0x000f0400011c7983 */ /* 0x000f280000100800 */
[----:B--2---:R-:W2:Y:S04]  /*61b00*/  LDL R0, [R1+0x1104] ;  /* 0x0011040001007983 */ /* 0x004ea80000100800 */
[----:B------:R-:W3:Y:S04]  /*61b10*/  LDL R16, [R1+0x21c0] ;  /* 0x0021c00001107983 */ /* 0x000ee80000100800 */
[----:B------:R-:W3:Y:S04]  /*61b20*/  LDL.LU R17, [R1+0xb8] ;  /* 0x0000b80001117983 */ /* 0x000ee80000300800 */
[----:B------:R0:W-:Y:S04]  /*61b30*/  @P4 STG.E.U16 desc[UR8][R18.64], R2 ;  /* 0x0000000212004986 */ /* 0x0001e8000c101508 */
[----:B0-----:R-:W3:Y:S04]  /*61b40*/  LDL.LU R2, [R1+0x2410] ;  /* 0x0024100001027983 */ /* 0x001ee80000300800 */
[----:B------:R-:W3:Y:S01]  /*61b50*/  LDL R19, [R1+0x21b8] ;  /* 0x0021b80001137983 */ /* 0x000ee20000100800 */
[----:B------:R-:W-:-:S03]  /*61b60*/  IMAD.WIDE R26, R3, 0x2, R10 ;  /* 0x00000002031a7825 */ /* 0x000fc600078e020a */
[----:B------:R0:W-:Y:S01]  /*61b70*/  @P5 STG.E.U16 desc[UR8][R24.64], R29 ;  /* 0x0000001d18005986 */ /* 0x0001e2000c101508 */
[----:B--2---:R-:W-:Y:S01]  /*61b80*/  ISETP.LT.AND P4, PT, R0, UR10, !P2 ;  /* 0x0000000a00007c0c */ /* 0x004fe2000d781270 */
[----:B------:R-:W-:Y:S01]  /*61b90*/  VIADD R0, R3, UR4 ;  /* 0x0000000403007c36 */ /* 0x000fe20008000000 */
[----:B------:R-:W-:Y:S01]  /*61ba0*/  ULDC UR4, c[0x0][0x22c] ;  /* 0x00008b0000047ab9 */ /* 0x000fe20000000800 */
[----:B----4-:R-:W-:Y:S01]  /*61bb0*/  VIADD R28, R28, 0x16 ;  /* 0x000000161c1c7836 */ /* 0x010fe20000000000 */
[----:B------:R-:W-:Y:S01]  /*61bc0*/  ULDC UR10, c[0x0][0x228] ;  /* 0x00008a00000a7ab9 */ /* 0x000fe20000000800 */
[----:B---3--:R1:W-:Y:S01]  /*61bd0*/  @P6 STG.E.U16 desc[UR8][R26.64], R17 ;  /* 0x000000111a006986 */ /* 0x0083e2000c101508 */
[----:B------:R-:W-:Y:S02]  /*61be0*/  ISETP.LT.AND P6, PT, R16, UR14, !P2 ;  /* 0x0000000e10007c0c */ /* 0x000fe4000d7c1270 */
[----:B0-----:R-:W-:Y:S02]  /*61bf0*/  PRMT R29, R17, 0x7632, R29 ;  /* 0x00007632111d7816 */ /* 0x001fe4000000001d */
[----:B------:R-:W-:Y:S01]  /*61c00*/  ISETP.LT.AND P3, PT, R19, UR6, !P1 ;  /* 0x0000000613007c0c */ /* 0x000fe2000cf61270 */
[----:B------:R-:W-:Y:S01]  /*61c10*/  STL [R1+0x2400], R2 ;  /* 0x0024000201007387 */ /* 0x000fe20000100800 */
[----:B-1----:R-:W-:Y:S01]  /*61c20*/  IMAD.WIDE R16, R3, 0x2, R14 ;  /* 0x0000000203107825 */ /* 0x002fe200078e020e */
[----:B------:R-:W-:Y:S01]  /*61c30*/  ISETP.LT.AND P5, PT, R2, UR12, !P2 ;  /* 0x0000000c02007c0c */ /* 0x000fe2000d7a1270 */
[----:B------:R-:W-:Y:S01]  /*61c40*/  ULDC UR6, c[0x0][0x228] ;  /* 0x00008a0000067ab9 */ /* 0x000fe20000000800 */
[----:B------:R0:W-:Y:S01]  /*61c50*/  STL [R1+0x2404], R6 ;  /* 0x0024040601007387 */ /* 0x0001e20000100800 */
[----:B------:R-:W-:Y:S01]  /*61c60*/  IMAD.WIDE R18, R0, 0x2, R6 ;  /* 0x0000000200127825 */ /* 0x000fe200078e0206 */
[----:B------:R-:W-:Y:S01]  /*61c70*/  ISETP.GE.AND P1, PT, R28, UR4, PT ;  /* 0x000000041c007c0c */ /* 0x000fe2000bf26270 */
[----:B------:R-:W-:Y:S01]  /*61c80*/  ULDC UR4, c[0x0][0x228] ;  /* 0x00008a0000047ab9 */ /* 0x000fe20000000800 */
[----:B------:R-:W-:Y:S01]  /*61c90*/  PRMT R3, R23, 0x7632, R3 ;  /* 0x0000763217037816 */ /* 0x000fe20000000003 */
        /* <DEDUP_REMOVED lines=90> */
[----:B0-----:R-:W2:Y:S04]  /*62240*/  LDL R29, [R1+0xf04] ;  /* 0x000f0400011d7983 */ /* 0x001ea80000100800 */
[----:B------:R0:W-:Y:S04]  /*62250*/  STL [R1+0x23e8], R13 ;  /* 0x0023e80d01007387 */ /* 0x0001e80000100800 */
[----:B0-----:R-:W2:Y:S01]  /*62260*/  LDL.LU R13, [R1+0x9c] ;  /* 0x00009c00010d7983 */ /* 0x001ea20000300800 */
[----:B----4-:R-:W-:-:S02]  /*62270*/  PRMT R28, R7, 0x7632, R28 ;  /* 0x00007632071c7816 */ /* 0x010fc4000000001c */
        /* <DEDUP_REMOVED lines=21> */
[----:B------:R-:W4:Y:S04]  /*623d0*/  LDL R25, [R1+0x21d0] ;  /* 0x0021d00001197983 */ /* 0x000f280000100800 */
[----:B--2---:R-:W2:Y:S04]  /*623e0*/  LDL.LU R2, [R1+0x23ec] ;  /* 0x0023ec0001027983 */ /* 0x004ea80000300800 */
[----:B------:R-:W4:Y:S04]  /*623f0*/  LDL.LU R18, [R1+0xac] ;  /* 0x0000ac0001127983 */ /* 0x000f280000300800 */
[----:B------:R-:W4:Y:S04]  /*62400*/  LDL R19, [R1+0x21c0] ;  /* 0x0021c00001137983 */ /* 0x000f280000100800 */
[----:B------:R0:W-:Y:S02]  /*62410*/  @P1 STG.E.U16 desc[UR8][R16.64], R3 ;  /* 0x0000000310001986 */ /* 0x0001e4000c101508 */
[----:B0-----:R-:W-:-:S04]  /*62420*/  IMAD.WIDE R16, R0, 0x2, R4 ;  /* 0x0000000200107825 */ /* 0x001fc800078e0204 */
[----:B---3--:R-:W-:Y:S01]  /*62430*/  IMAD.WIDE R26, R0, 0x2, R6 ;  /* 0x00000002001a7825 */ /* 0x008fe200078e0206 */
[----:B--2---:R-:W-:Y:S01]  /*62440*/  ISETP.LT.AND P3, PT, R2, UR4, !P2 ;  /* 0x0000000402007c0c */ /* 0x004fe2000d761270 */
[----:B------:R-:W-:Y:S02]  /*62450*/  ULDC UR4, c[0x0][0x228] ;  /* 0x00008a0000047ab9 */ /* 0x000fe40000000800 */
[----:B----4-:R-:W-:Y:S02]  /*62460*/  ISETP.LT.AND P5, PT, R24, UR4, !P2 ;  /* 0x0000000418007c0c */ /* 0x010fe4000d7a1270 */
[----:B------:R-:W-:Y:S01]  /*62470*/  ISETP.LT.AND P4, PT, R19, UR6, !P2 ;  /* 0x0000000613007c0c */ /* 0x000fe2000d781270 */
[----:B------:R0:W-:Y:S01]  /*62480*/  @P6 STG.E.U16 desc[UR8][R26.64], R18 ;  /* 0x000000121a006986 */ /* 0x0001e2000c101508 */
[----:B------:R-:W-:Y:S01]  /*62490*/  PRMT R3, R18, 0x7632, R3 ;  /* 0x0000763212037816 */ /* 0x000fe20000000003 */
[----:B------:R-:W-:Y:S01]  /*624a0*/  ULDC UR6, c[0x0][0x228] ;  /* 0x00008a0000067ab9 */ /* 0x000fe20000000800 */
[----:B------:R-:W-:Y:S01]  /*624b0*/  ULDC UR4, c[0x0][0x22c] ;  /* 0x00008b0000047ab9 */ /* 0x000fe20000000800 */
[----:B------:R-:W-:Y:S01]  /*624c0*/  ISETP.LT.AND P6, PT, R25, UR6, !P2 ;  /* 0x0000000619007c0c */ /* 0x000fe2000d7c1270 */
[----:B------:R-:W-:-:S02]  /*624d0*/  IMAD.WIDE R24, R0, 0x2, R22 ;  /* 0x0000000200187825 */ /* 0x000fc400078e0216 */
[----:B------:R-:W-:Y:S01]  /*624e0*/  @P3 STG.E.U16 desc[UR8][R16.64], R3 ;  /* 0x0000000310003986 */ /* 0x000fe2000c101508 */
[----:B------:R-:W-:Y:S01]  /*624f0*/  ULDC UR6, c[0x0][0x228] ;  /* 0x00008a0000067ab9 */ /* 0x000fe20000000800 */
[----:B0-----:R-:W-:Y:S02]  /*62500*/  VIADD R27, R29, 0x18 ;  /* 0x000000181d1b7836 */ /* 0x001fe40000000000 */
[----:B------:R-:W-:Y:S01]  /*62510*/  IMAD.WIDE R18, R0, 0x2, R8 ;  /* 0x0000000200127825 */ /* 0x000fe200078e0208 */
[----:B------:R-:W2:Y:S01]  /*62520*/  LDL.LU R29, [R1+0x60] ;  /* 0x00006000011d7983 */ /* 0x000ea20000300800 */
[----:B------:R-:W-:Y:S02]  /*62530*/  PRMT R26, R13, 0x7632, R26 ;  /* 0x000076320d1a7816 */ /* 0x000fe4000000001a */
[----:B------:R-:W-:Y:S01]  /*62540*/  ISETP.GE.AND P1, PT, R27, UR4, PT ;  /* 0x000000041b007c0c */ /* 0x000fe2000bf26270 */
[----:B------:R0:W-:Y:S01]  /*62550*/  STL [R1+0x23e4], R9 ;  /* 0x0023e40901007387 */ /* 0x0001e20000100800 */
[----:B------:R-:W-:-:S03]  /*62560*/  ULDC UR4, c[0x0][0x228] ;  /* 0x00008a0000047ab9 */ /* 0x000fc60000000800 */
[----:B------:R1:W-:Y:S04]  /*62570*/  @P4 STG.E.U16 desc[UR8][R18.64], R13 ;  /* 0x0000000d12004986 */ /* 0x0003e8000c101508 */
[----:B0-----:R-:W3:Y:S04]  /*62580*/  LDL.LU R9, [R1+0x7c] ;  /* 0x00007c0001097983 */ /* 0x001ee80000300800 */
[----:B------:R-:W4:Y:S04]  /*62590*/  LDL R27, [R1+0x21c0] ;  /* 0x0021c000011b7983 */ /* 0x000f280000100800 */
[----:B------:R-:W2:Y:S04]  /*625a0*/  LDL R3, [R1+0x1104] ;  /* 0x0011040001037983 */ /* 0x000ea80000100800 */
[----:B-1----:R-:W4:Y:S04]  /*625b0*/  LDL.LU R13, [R1+0x23e8] ;  /* 0x0023e800010d7983 */ /* 0x002f280000300800 */
[----:B------:R-:W4:Y:S04]  /*625c0*/  LDL R19, [R1+0x21b8] ;  /* 0x0021b80001137983 */ /* 0x000f280000100800 */
[----:B------:R0:W-:Y:S04]  /*625d0*/  @P5 STG.E.U16 desc[UR8][R24.64], R26 ;  /* 0x0000001a18005986 */ /* 0x0001e8000c101508 */
[----:B0-----:R-:W2:Y:S04]  /*625e0*/  LDL.LU R26, [R1+0x8c] ;  /* 0x00008c00011a7983 */ /* 0x001ea80000300800 */
[----:B------:R-:W4:Y:S04]  /*625f0*/  LDL R24, [R1+0x21c8] ;  /* 0x0021c80001187983 */ /* 0x000f280000100800 */
[----:B------:R-:W2:Y:S01]  /*62600*/  LDL R25, [R1+0x21bc] ;  /* 0x0021bc0001197983 */ /* 0x000ea20000100800 */
[----:B------:R-:W-:Y:S01]  /*62610*/  IMAD.WIDE R16, R0, 0x2, R20 ;  /* 0x0000000200107825 */ /* 0x000fe200078e0214 */
[----:B------:R-:W-:Y:S01]  /*62620*/  ISETP.LT.AND P5, PT, R2, UR14, !P1 ;  /* 0x0000000e02007c0c */ /* 0x000fe2000cfa1270 */
[----:B------:R-:W-:Y:S01]  /*62630*/  ULDC UR14, c[0x0][0x228] ;  /* 0x00008a00000e7ab9 */ /* 0x000fe20000000800 */
[----:B------:R0:W-:Y:S04]  /*62640*/  STL [R1+0x23dc], R2 ;  /* 0x0023dc0201007387 */ /* 0x0001e80000100800 */
[----:B0-----:R-:W2:Y:S01]  /*62650*/  LDL.LU R2, [R1+0x40] ;  /* 0x0000400001027983 */ /* 0x001ea20000300800 */
[----:B---3--:R-:W-:-:S02]  /*62660*/  PRMT R28, R9, 0x7632, R28 ;  /* 0x00007632091c7816 */ /* 0x008fc4000000001c */
[----:B----4-:R-:W-:Y:S01]  /*62670*/  ISETP.LT.AND P4, PT, R24, UR4, !P2 ;  /* 0x0000000418007c0c */ /* 0x010fe2000d781270 */
[----:B--2---:R0:W-:Y:S01]  /*62680*/  @P6 STG.E.U16 desc[UR8][R16.64], R26 ;  /* 0x0000001a10006986 */ /* 0x0041e2000c101508 */
[----:B------:R-:W-:Y:S01]  /*62690*/  PRMT R18, R26, 0x7632, R18 ;  /* 0x000076321a127816 */ /* 0x000fe20000000012 */
[----:B------:R-:W-:Y:S01]  /*626a0*/  ULDC UR4, c[0x0][0x248] ;  /* 0x0000920000047ab9 */ /* 0x000fe20000000800 */
[----:B------:R-:W-:Y:S02]  /*626b0*/  ISETP.LT.AND P3, PT, R25, UR6, !P2 ;  /* 0x0000000619007c0c */ /* 0x000fe4000d761270 */
[----:B------:R-:W-:Y:S01]  /*626c0*/  ISETP.LT.AND P6, PT, R3, UR12, !P1 ;  /* 0x0000000c03007c0c */ /* 0x000fe2000cfc1270 */
[C---:B0-----:R-:W-:Y:S01]  /*626d0*/  IMAD.WIDE R16, R0.reuse, 0x2, R12 ;  /* 0x0000000200107825 */ /* 0x041fe200078e020c */
[----:B------:R-:W-:Y:S01]  /*626e0*/  ISETP.LT.AND P2, PT, R19, UR10, !P2 ;  /* 0x0000000a13007c0c */ /* 0x000fe2000d741270 */
[----:B------:R-:W-:Y:S01]  /*626f0*/  ULDC UR6, c[0x0][0x228] ;  /* 0x00008a0000067ab9 */ /* 0x000fe20000000800 */
[----:B------:R-:W-:Y:S01]  /*62700*/  ULDC UR12, c[0x0][0x228] ;  /* 0x00008a00000c7ab9 */ /* 0x000fe20000000800 */
[----:B------:R-:W-:-:S02]  /*62710*/  VIADD R3, R0, UR4 ;  /* 0x0000000400037c36 */ /* 0x000fc40008000000 */
[----:B------:R0:W-:Y:S01]  /*62720*/  @P4 STG.E.U16 desc[UR8][R16.64], R18 ;  /* 0x0000001210004986 */ /* 0x0001e2000c101508 */
[----:B------:R-:W-:Y:S01]  /*62730*/  ISETP.LT.AND P4, PT, R27, UR16, !P1 ;  /* 0x000000101b007c0c */ /* 0x000fe2000cf81270 */
[C---:B------:R-:W-:Y:S01]  /*62740*/  IMAD.WIDE R26, R0.reuse, 0x2, R10 ;  /* 0x00000002001a7825 */ /* 0x040fe200078e020a */
[----:B------:R-:W-:Y:S01]  /*62750*/  ULDC UR4, c[0x0][0x228] ;  /* 0x00008a0000047ab9 */ /* 0x000fe20000000800 */
[----:B------:R-:W-:Y:S01]  /*62760*/  ULDC UR10, c[0x0][0x228] ;  /* 0x00008a00000a7ab9 */ /* 0x000fe20000000800 */
[----:B------:R-:W-:Y:S01]  /*62770*/  ULDC UR16, c[0x0][0x228] ;  /* 0x00008a0000107ab9 */ /* 0x000fe20000000800 */
[----:B------:R-:W-:Y:S01]  /*62780*/  IMAD.WIDE R24, R0, 0x2, R14 ;  /* 0x0000000200187825 */ /* 0x000fe200078e020e */
[----:B------:R-:W-:Y:S01]  /*62790*/  PRMT R0, R29, 0x7632, R0 ;  /* 0x000076321d007816 */ /* 0x000fe20000000000 */
[----:B------:R1:W-:Y:S02]  /*627a0*/  @P3 STG.E.U16 desc[UR8][R26.64], R9 ;  /* 0x000000091a003986 */ /* 0x0003e4000c101508 */
[----:B0-----:R-:W-:-:S02]  /*627b0*/  IMAD.WIDE R18, R3, 0x2, R6 ;  /* 0x0000000203127825 */ /* 0x001fc400078e0206 */
[----:B------:R0:W-:Y:S02]  /*627c0*/  @P2 STG.E.U16 desc[UR8][R24.64], R28 ;  /* 0x0000001c18002986 */ /* 0x0001e4000c101508 */
[C---:B------:R-:W-:Y:S02]  /*627d0*/  IMAD.WIDE R16, R3.reuse, 0x2, R4 ;  /* 0x0000000203107825 */ /* 0x040fe400078e0204 */
[----:B------:R2:W-:Y:S04]  /*627e0*/  @P6 STG.E.U16 desc[UR8][R18.64], R29 ;  /* 0x0000001d12006986 */ /* 0x0005e8000c101508 */
[----:B-1----:R-:W3:Y:S04]  /*627f0*/  LDL.LU R9, [R1+0x23e4] ;  /* 0x0023e40001097983 */ /* 0x002ee80000300800 */
[----:B0-----:R-:W4:Y:S04]  /*62800*/  LDL R28, [R1+0x21bc] ;  /* 0x0021bc00011c7983 */ /* 0x001f280000100800 */
[----:B------:R-:W4:Y:S04]  /*62810*/  LDL.LU R24, [R1+0x50] ;  /* 0x0000500001187983 */ /* 0x000f280000300800 */
[----:B------:R-:W4:Y:S04]  /*62820*/  LDL R25, [R1+0xf04] ;  /* 0x000f040001197983 */ /* 0x000f280000100800 */
[----:B--2---:R-:W2:Y:S04]  /*62830*/  LDL.LU R29, [R1+0x23e0] ;  /* 0x0023e000011d7983 */ /* 0x004ea80000300800 */
[----:B------:R0:W-:Y:S04]  /*62840*/  @P5 STG.E.U16 desc[UR8][R16.64], R0 ;  /* 0x0000000010005986 */ /* 0x0001e8000c101508 */
[----:B------:R-:W2:Y:S04]  /*62850*/  LDL R18, [R1+0x21d0] ;  /* 0x0021d00001127983 */ /* 0x000ea80000100800 */
[----:B------:R-:W2:Y:S04]  /*62860*/  LDL R19, [R1+0x21c8] ;  /* 0x0021c80001137983 */ /* 0x000ea80000100800 */
[----:B0-----:R-:W2:Y:S04]  /*62870*/  LDL R17, [R1+0x21cc] ;  /* 0x0021cc0001117983 */ /* 0x001ea80000100800 */
[----:B------:R0:W-:Y:S01]  /*62880*/  STL [R1+0x23d8], R23 ;  /* 0x0023d81701007387 */ /* 0x0001e20000100800 */
[----:B---3--:R-:W-:-:S05]  /*62890*/  IMAD.WIDE R26, R3, 0x2, R8 ;  /* 0x00000002031a7825 */ /* 0x008fca00078e0208 */
[----:B----4-:R1:W-:Y:S01]  /*628a0*/  @P4 STG.E.U16 desc[UR8][R26.64], R24 ;  /* 0x000000181a004986 */ /* 0x0103e2000c101508 */
[----:B------:R-:W-:Y:S01]  /*628b0*/  ISETP.LT.AND P6, PT, R28, UR12, !P1 ;  /* 0x0000000c1c007c0c */ /* 0x000fe2000cfc1270 */
[----:B------:R-:W-:Y:S01]  /*628c0*/  ULDC UR12, c[0x0][0x228] ;  /* 0x00008a00000c7ab9 */ /* 0x000fe20000000800 */
[----:B------:R-:W-:Y:S01]  /*628d0*/  PRMT R0, R24, 0x7632, R0 ;  /* 0x0000763218007816 */ /* 0x000fe20000000000 */
[----:B------:R-:W-:Y:S01]  /*628e0*/  VIADD R28, R25, 0x19 ;  /* 0x00000019191c7836 */ /* 0x000fe20000000000 */
[----:B--2---:R-:W-:Y:S01]  /*628f0*/  ISETP.LT.AND P4, PT, R18, UR6, !P1 ;  /* 0x0000000612007c0c */ /* 0x004fe2000cf81270 */
[----:B------:R-:W-:Y:S01]  /*62900*/  ULDC UR6, c[0x0][0x228] ;  /* 0x00008a0000067ab9 */ /* 0x000fe20000000800 */
[----:B------:R-:W-:Y:S01]  /*62910*/  ISETP.LT.AND P3, PT, R17, UR4, !P1 ;  /* 0x0000000411007c0c */ /* 0x000fe2000cf61270 */
[----:B------:R-:W-:Y:S01]  /*62920*/  IMAD.WIDE R16, R3, 0x2, R22 ;  /* 0x0000000203107825 */ /* 0x000fe200078e0216 */
[----:B------:R-:W-:Y:S01]  /*62930*/  ISETP.LT.AND P5, PT, R19, UR10, !P1 ;  /* 0x0000000a13007c0c */ /* 0x000fe2000cfa1270 */
[----:B------:R-:W-:Y:S01]  /*62940*/  ULDC UR4, c[0x0][0x22c] ;  /* 0x00008b0000047ab9 */ /* 0x000fe20000000800 */
[----:B0-----:R-:W2:Y:S01]  /*62950*/  LDL.LU R23, [R1+0x20] ;  /* 0x0000200001177983 */ /* 0x001ea20000300800 */
[C---:B------:R-:W-:Y:S01]  /*62960*/  IMAD.WIDE R18, R3.reuse, 0x2, R20 ;  /* 0x0000000203127825 */ /* 0x040fe200078e0214 */
[----:B------:R-:W-:Y:S01]  /*62970*/  ISETP.GE.AND P2, PT, R28, UR4, PT ;  /* 0x000000041c007c0c */ /* 0x000fe2000bf46270 */
[----:B------:R-:W-:Y:S01]  /*62980*/  ULDC UR10, c[0x0][0x228] ;  /* 0x00008a00000a7ab9 */ /* 0x000fe20000000800 */
[----:B------:R-:W3:Y:S01]  /*62990*/  LDL R28, [R1+0xf04] ;  /* 0x000f0400011c7983 */ /* 0x000ee20000100800 */
[----:B------:R-:W-:Y:S01]  /*629a0*/  PRMT R29, R2, 0x7632, R29 ;  /* 0x00007632021d7816 */ /* 0x000fe2000000001d */
[----:B-1----:R-:W-:Y:S01]  /*629b0*/  IMAD.WIDE R24, R3, 0x2, R12 ;  /* 0x0000000203187825 */ /* 0x002fe200078e020c */
[----:B------:R-:W-:-:S02]  /*629c0*/  ULDC UR4, c[0x0][0x248] ;  /* 0x0000920000047ab9 */ /* 0x000fc40000000800 */
[----:B------:R0:W-:Y:S04]  /*629d0*/  @P3 STG.E.U16 desc[UR8][R16.64], R0 ;  /* 0x0000000010003986 */ /* 0x0001e8000c101508 */
        /* <DEDUP_REMOVED lines=1507> */
[----:B------:R2:W-:Y:S01]  /*68810*/  @P2 STG.E.U16 desc[UR8][R28.64], R3 ;  /* 0x000000031c002986 */ /* 0x0005e2000c101508 */
[----:B------:R-:W-:Y:S01]  /*68820*/  VIADD R0, R0, UR4 ;  /* 0x0000000400007c36 */ /* 0x000fe20008000000 */
[----:B------:R-:W-:-:S03]  /*68830*/  ULDC UR4, c[0x0][0x22c] ;  /* 0x00008b0000047ab9 */ /* 0x000fc60000000800 */
[----:B------:R-:W-:Y:S01]  /*68840*/  IMAD.WIDE R24, R0, 0x2, R8 ;  /* 0x0000000200187825 */ /* 0x000fe200078e0208 */
[----:B--2---:R-:W-:Y:S02]  /*68850*/  PRMT R28, R20, 0x7632, R28 ;  /* 0x00007632141c7816 */ /* 0x004fe4000000001c */
[----:B----4-:R-:W-:Y:S01]  /*68860*/  ISETP.LT.AND P6, PT, R16, UR14, !P1 ;  /* 0x0000000e10007c0c */ /* 0x010fe2000cfc1270 */
[----:B------:R-:W-:Y:S01]  /*68870*/  VIADD R3, R17, 0x33 ;  /* 0x0000003311037836 */ /* 0x000fe20000000000 */
[----:B---3--:R-:W-:Y:S02]  /*68880*/  ISETP.LT.AND P5, PT, R19, UR12, !P1 ;  /* 0x0000000c13007c0c */ /* 0x008fe4000cfa1270 */
        /* <DEDUP_REMOVED lines=35> */
[C---:B------:R-:W-:Y:S01]  /*68ac0*/  IMAD.WIDE R18, R0.reuse, 0x2, R10 ;  /* 0x0000000200127825 */ /* 0x040fe200078e020a */
        /* <DEDUP_REMOVED lines=25> */
[----:B---3--:R-:W-:Y:S01]  /*68c60*/  IMAD.WIDE R26, R3, 0x2, R6 ;  /* 0x00000002031a7825 */ /* 0x008fe200078e0206 */
[----:B----4-:R-:W-:Y:S02]  /*68c70*/  PRMT R0, R24, 0x7632, R0 ;  /* 0x0000763218007816 */ /* 0x010fe40000000000 */
[----:B--2---:R-:W-:Y:S02]  /*68c80*/  ISETP.LT.AND P1, PT, R2, UR4, !P3 ;  /* 0x0000000402007c0c */ /* 0x004fe4000df21270 */
[----:B------:R-:W-:Y:S02]  /*68c90*/  ISETP.LT.AND P4, PT, R18, UR6, !P3 ;  /* 0x0000000612007c0c */ /* 0x000fe4000df81270 */
[----:B------:R-:W-:Y:S01]  /*68ca0*/  ISETP.LT.AND P5, PT, R19, UR10, !P3 ;  /* 0x0000000a13007c0c */ /* 0x000fe2000dfa1270 */
[----:B------:R0:W-:Y:S01]  /*68cb0*/  @P6 STG.E.U16 desc[UR8][R26.64], R24 ;  /* 0x000000181a006986 */ /* 0x0001e2000c101508 */
[----:B------:R-:W-:Y:S01]  /*68cc0*/  ISETP.LT.AND P6, PT, R28, UR12, !P3 ;  /* 0x0000000c1c007c0c */ /* 0x000fe2000dfc1270 */
[----:B------:R-:W-:Y:S01]  /*68cd0*/  IMAD.WIDE R18, R3, 0x2, R8 ;  /* 0x0000000203127825 */ /* 0x000fe200078e0208 */
[----:B------:R-:W-:Y:S01]  /*68ce0*/  ULDC UR4, c[0x0][0x22c] ;  /* 0x00008b0000047ab9 */ /* 0x000fe20000000800 */
[----:B-1----:R-:W2:Y:S01]  /*68cf0*/  LDL.LU R9, [R1+0x2f4] ;  /* 0x0002f40001097983 */ /* 0x002ea20000300800 */
[----:B------:R-:W-:Y:S01]  /*68d00*/  ULDC UR6, c[0x0][0x228] ;  /* 0x00008a0000067ab9 */ /* 0x000fe20000000800 */
[----:B------:R-:W-:Y:S01]  /*68d10*/  VIADD R28, R25, 0x34 ;  /* 0x00000034191c7836 */ /* 0x000fe20000000000 */
[----:B------:R-:W-:Y:S01]  /*68d20*/  ULDC UR10, c[0x0][0x228] ;  /* 0x00008a00000a7ab9 */ /* 0x000fe20000000800 */
[----:B------:R1:W-:Y:S01]  /*68d30*/  @P1 STG.E.U16 desc[UR8][R16.64], R0 ;  /* 0x0000000010001986 */ /* 0x0003e2000c101508 */
[----:B------:R-:W-:Y:S01]  /*68d40*/  ULDC UR12, c[0x0][0x228] ;  /* 0x00008a00000c7ab9 */ /* 0x000fe20000000800 */
[----:B0-----:R-:W-:-:S02]  /*68d50*/  IMAD.WIDE R24, R3, 0x2, R22 ;  /* 0x0000000203187825 */ /* 0x001fc400078e0216 */
[----:B------:R0:W-:Y:S04]  /*68d60*/  @P4 STG.E.U16 desc[UR8][R18.64], R13 ;  /* 0x0000000d12004986 */ /* 0x0001e8000c101508 */
[----:B-1----:R-:W3:Y:S04]  /*68d70*/  LDL R16, [R1+0x21c8] ;  /* 0x0021c80001107983 */ /* 0x002ee80000100800 */
[----:B------:R-:W4:Y:S04]  /*68d80*/  LDL R17, [R1+0x21bc] ;  /* 0x0021bc0001117983 */ /* 0x000f280000100800 */
[----:B------:R-:W4:Y:S04]  /*68d90*/  LDL R0, [R1+0x1104] ;  /* 0x0011040001007983 */ /* 0x000f280000100800 */
[----:B0-----:R-:W4:Y:S04]  /*68da0*/  LDL.LU R13, [R1+0x227c] ;  /* 0x00227c00010d7983 */ /* 0x001f280000300800 */
[----:B------:R-:W4:Y:S04]  /*68db0*/  LDL R19, [R1+0x21c0] ;  /* 0x0021c00001137983 */ /* 0x000f280000100800 */
[----:B------:R0:W-:Y:S04]  /*68dc0*/  @P5 STG.E.U16 desc[UR8][R24.64], R29 ;  /* 0x0000001d18005986 */ /* 0x0001e8000c101508 */
[----:B0-----:R-:W4:Y:S04]  /*68dd0*/  LDL.LU R24, [R1+0x304] ;  /* 0x0003040001187983 */ /* 0x001f280000300800 */
[----:B------:R-:W4:Y:S04]  /*68de0*/  LDL R25, [R1+0x21b8] ;  /* 0x0021b80001197983 */ /* 0x000f280000100800 */
[----:B------:R0:W-:Y:S04]  /*68df0*/  STL [R1+0x2270], R29 ;  /* 0x0022701d01007387 */ /* 0x0001e80000100800 */
[----:B0-----:R-:W4:Y:S01]  /*68e00*/  LDL.LU R29, [R1+0x278] ;  /* 0x00027800011d7983 */ /* 0x001f220000300800 */
[----:B------:R-:W-:Y:S01]  /*68e10*/  ISETP.GE.AND P2, PT, R28, UR4, PT ;  /* 0x000000041c007c0c */ /* 0x000fe2000bf46270 */
[----:B------:R-:W-:Y:S01]  /*68e20*/  ULDC UR4, c[0x0][0x228] ;  /* 0x00008a0000047ab9 */ /* 0x000fe20000000800 */
[----:B------:R-:W-:-:S02]  /*68e30*/  IMAD.WIDE R26, R3, 0x2, R20 ;  /* 0x00000002031a7825 */ /* 0x000fc400078e0214 */
[----:B------:R-:W-:Y:S01]  /*68e40*/  ISETP.LT.AND P5, PT, R2, UR14, !P2 ;  /* 0x0000000e02007c0c */ /* 0x000fe2000d7a1270 */
[----:B------:R0:W-:Y:S01]  /*68e50*/  STL [R1+0x2274], R2 ;  /* 0x0022740201007387 */ /* 0x0001e20000100800 */
[----:B------:R-:W-:-:S03]  /*68e60*/  ULDC UR14, c[0x0][0x228] ;  /* 0x00008a00000e7ab9 */ /* 0x000fc60000000800 */
[----:B0-----:R-:W4:Y:S01]  /*68e70*/  LDL R2, [R1+0x2c8] ;  /* 0x0002c80001027983 */ /* 0x001f220000100800 */
[----:B--2---:R-:W-:Y:S02]  /*68e80*/  PRMT R28, R9, 0x7632, R28 ;  /* 0x00007632091c7816 */ /* 0x004fe4000000001c */
[----:B---3--:R-:W-:Y:S01]  /*68e90*/  ISETP.LT.AND P4, PT, R16, UR4, !P3 ;  /* 0x0000000410007c0c */ /* 0x008fe2000df81270 */
[----:B------:R-:W-:Y:S01]  /*68ea0*/  ULDC UR4, c[0x0][0x248] ;  /* 0x0000920000047ab9 */ /* 0x000fe20000000800 */
[----:B----4-:R-:W-:Y:S01]  /*68eb0*/  ISETP.LT.AND P1, PT, R17, UR6, !P3 ;  /* 0x0000000611007c0c */ /* 0x010fe2000df21270 */
[----:B------:R-:W-:Y:S01]  /*68ec0*/  ULDC UR6, c[0x0][0x228] ;  /* 0x00008a0000067ab9 */ /* 0x000fe20000000800 */
[----:B------:R-:W-:Y:S01]  /*68ed0*/  IMAD.WIDE R16, R3, 0x2, R12 ;  /* 0x0000000203107825 */ /* 0x000fe200078e020c */
        /* <DEDUP_REMOVED lines=8> */
[----:B------:R1:W-:Y:S01]  /*68f60*/  @P4 STG.E.U16 desc[UR8][R16.64], R18 ;  /* 0x0000001210004986 */ /* 0x0003e2000c101508 */
[----:B0-----:R-:W-:Y:S01]  /*68f70*/  IMAD.WIDE R26, R3, 0x2, R10 ;  /* 0x00000002031a7825 */ /* 0x001fe200078e020a */
[----:B------:R-:W-:-:S03]  /*68f80*/  ISETP.LT.AND P4, PT, R19, UR16, !P2 ;  /* 0x0000001013007c0c */ /* 0x000fc6000d781270 */
[----:B------:R-:W-:Y:S01]  /*68f90*/  IMAD.WIDE R24, R3, 0x2, R14 ;  /* 0x0000000203187825 */ /* 0x000fe200078e020e */
[----:B------:R0:W-:Y:S01]  /*68fa0*/  @P1 STG.E.U16 desc[UR8][R26.64], R9 ;  /* 0x000000091a001986 */ /* 0x0001e2000c101508 */
[----:B------:R-:W-:Y:S02]  /*68fb0*/  PRMT R3, R29, 0x7632, R3 ;  /* 0x000076321d037816 */ /* 0x000fe40000000003 */
[C---:B-1----:R-:W-:Y:S01]  /*68fc0*/  IMAD.WIDE R18, R0.reuse, 0x2, R6 ;  /* 0x0000000200127825 */ /* 0x042fe200078e0206 */
[----:B------:R1:W-:Y:S03]  /*68fd0*/  @P3 STG.E.U16 desc[UR8][R24.64], R28 ;  /* 0x0000001c18003986 */ /* 0x0003e6000c101508 */
[C---:B------:R-:W-:Y:S01]  /*68fe0*/  IMAD.WIDE R16, R0.reuse, 0x2, R4 ;  /* 0x0000000200107825 */ /* 0x040fe200078e0204 */
[----:B------:R2:W-:Y:S04]  /*68ff0*/  @P6 STG.E.U16 desc[UR8][R18.64], R29 ;  /* 0x0000001d12006986 */ /* 0x0005e8000c101508 */
[----:B0-----:R-:W3:Y:S04]  /*69000*/  LDL.LU R9, [R1+0x2278] ;  /* 0x0022780001097983 */ /* 0x001ee80000300800 */
[----:B-1----:R-:W4:Y:S04]  /*69010*/  LDL R24, [R1+0x21bc] ;  /* 0x0021bc0001187983 */ /* 0x002f280000100800 */
[----:B------:R-:W4:Y:S04]  /*69020*/  LDL R25, [R1+0x21b8] ;  /* 0x0021b80001197983 */ /* 0x000f280000100800 */
[----:B------:R-:W4:Y:S04]  /*69030*/  LDL R28, [R1+0xf04] ;  /* 0x000f0400011c7983 */ /* 0x000f280000100800 */
[----:B--2---:R-:W2:Y:S04]  /*69040*/  LDL R18, [R1+0x21d0] ;  /* 0x0021d00001127983 */ /* 0x004ea80000100800 */
[----:B------:R-:W4:Y:S04]  /*69050*/  LDL R19, [R1+0x21c8] ;  /* 0x0021c80001137983 */ /* 0x000f280000100800 */
[----:B------:R-:W2:Y:S04]  /*69060*/  LDL.LU R29, [R1+0x2a8] ;  /* 0x0002a800011d7983 */ /* 0x000ea80000300800 */
[----:B------:R0:W-:Y:S04]  /*69070*/  @P5 STG.E.U16 desc[UR8][R16.64], R3 ;  /* 0x0000000310005986 */ /* 0x0001e8000c101508 */
[----:B0-----:R-:W2:Y:S04]  /*69080*/  LDL.LU R16, [R1+0x298] ;  /* 0x0002980001107983 */ /* 0x001ea80000300800 */
[----:B------:R-:W2:Y:S04]  /*69090*/  LDL R17, [R1+0x21cc] ;  /* 0x0021cc0001117983 */ /* 0x000ea80000100800 */
[----:B------:R-:W-:Y:S01]  /*690a0*/  STL [R1+0x226c], R13 ;  /* 0x00226c0d01007387 */ /* 0x000fe20000100800 */
[----:B---3--:R-:W-:Y:S01]  /*690b0*/  IMAD.WIDE R26, R0, 0x2, R8 ;  /* 0x00000002001a7825 */ /* 0x008fe200078e0208 */
[----:B----4-:R-:W-:Y:S01]  /*690c0*/  ISETP.LT.AND P5, PT, R19, UR10, !P2 ;  /* 0x0000000a13007c0c */ /* 0x010fe2000d7a1270 */
[----:B------:R-:W-:Y:S01]  /*690d0*/  ULDC UR10, c[0x0][0x228] ;  /* 0x00008a00000a7ab9 */ /* 0x000fe20000000800 */
[----:B--2---:R-:W-:-:S02]  /*690e0*/  ISETP.LT.AND P3, PT, R17, UR4, !P2 ;  /* 0x0000000411007c0c */ /* 0x004fc4000d761270 */
[----:B------:R0:W-:Y:S01]  /*690f0*/  @P4 STG.E.U16 desc[UR8][R26.64], R16 ;  /* 0x000000101a004986 */ /* 0x0001e2000c101508 */
[----:B------:R-:W-:Y:S01]  /*69100*/  ISETP.LT.AND P4, PT, R18, UR6, !P2 ;  /* 0x0000000612007c0c */ /* 0x000fe2000d781270 */
[----:B------:R-:W-:Y:S01]  /*69110*/  ULDC UR4, c[0x0][0x228] ;  /* 0x00008a0000047ab9 */ /* 0x000fe20000000800 */
[----:B------:R-:W-:Y:S01]  /*69120*/  PRMT R3, R16, 0x7632, R3 ;  /* 0x0000763210037816 */ /* 0x000fe20000000003 */
[----:B------:R-:W-:Y:S01]  /*69130*/  ULDC UR6, c[0x0][0x228] ;  /* 0x00008a0000067ab9 */ /* 0x000fe20000000800 */
[----:B------:R-:W-:Y:S01]  /*69140*/  ISETP.LT.AND P6, PT, R24, UR4, !P2 ;  /* 0x0000000418007c0c */ /* 0x000fe2000d7c1270 */
[----:B0-----:R-:W-:Y:S01]  /*69150*/  VIADD R27, R28, 0x35 ;  /* 0x000000351c1b7836 */ /* 0x001fe20000000000 */
[----:B------:R-:W-:Y:S01]  /*69160*/  ISETP.LT.AND P2, PT, R25, UR6, !P2 ;  /* 0x0000000619007c0c */ /* 0x000fe2000d741270 */
[----:B------:R-:W-:Y:S01]  /*69170*/  IMAD.WIDE R16, R0, 0x2, R22 ;  /* 0x0000000200107825 */ /* 0x000fe200078e0216 */
[----:B------:R-:W-:Y:S01]  /*69180*/  PRMT R26, R2, 0x7632, R26 ;  /* 0x00007632021a7816 */ /* 0x000fe2000000001a */
[----:B------:R-:W-:Y:S01]  /*69190*/  ULDC UR4, c[0x0][0x228] ;  /* 0x00008a0000047ab9 */ /* 0x000fe20000000800 */
[----:B------:R-:W-:Y:S01]  /*691a0*/  ISETP.GE.AND P1, PT, R27, UR19, PT ;  /* 0x000000131b007c0c */ /* 0x000fe2000bf26270 */
[C---:B------:R-:W-:Y:S01]  /*691b0*/  IMAD.WIDE R24, R0.reuse, 0x2, R12 ;  /* 0x0000000200187825 */ /* 0x040fe200078e020c */
[----:B------:R-:W-:Y:S01]  /*691c0*/  ULDC UR6, c[0x0][0x228] ;  /* 0x00008a0000067ab9 */ /* 0x000fe20000000800 */
[----:B------:R-:W2:Y:S04]  /*691d0*/  LDL.LU R13, [R1+0x2e8] ;  /* 0x0002e800010d7983 */ /* 0x000ea80000300800 */
[----:B------:R-:W3:Y:S04]  /*691e0*/  LDL.LU R2, [R1+0x2274] ;  /* 0x0022740001027983 */ /* 0x000ee80000300800 */
[----:B------:R-:W4:Y:S04]  /*691f0*/  LDL.LU R27, [R1+0x2d8] ;  /* 0x0002d800011b7983 */ /* 0x000f280000300800 */
[----:B------:R0:W-:Y:S04]  /*69200*/  @P3 STG.E.U16 desc[UR8][R16.64], R3 ;  /* 0x0000000310003986 */ /* 0x0001e8000c101508 */
[----:B0-----:R-:W2:Y:S01]  /*69210*/  LDL.LU R17, [R1+0x2c8] ;  /* 0x0002c80001117983 */ /* 0x001ea20000300800 */
[----:B------:R-:W-:Y:S01]  /*69220*/  IMAD.WIDE R18, R0, 0x2, R20 ;  /* 0x0000000200127825 */ /* 0x000fe200078e0214 */
[----:B------:R-:W-:-:S04]  /*69230*/  PRMT R3, R29, 0x7632, R3 ;  /* 0x000076321d037816 */ /* 0x000fc80000000003 */
[----:B--2---:R0:W-:Y:S04]  /*69240*/  @P4 STG.E.U16 desc[UR8][R18.64], R17 ;  /* 0x0000001112004986 */ /* 0x0041e8000c101508 */
[----:B------:R1:W-:Y:S01]  /*69250*/  @P5 STG.E.U16 desc[UR8][R24.64], R26 ;  /* 0x0000001a18005986 */ /* 0x0003e2000c101508 */
[----:B0-----:R-:W-:-:S03]  /*69260*/  IMAD.WIDE R16, R0, 0x2, R10 ;  /* 0x0000000200107825 */ /* 0x001fc600078e020a */
[----:B-1----:R-:W2:Y:S04]  /*69270*/  LDL R26, [R1+0x21c0] ;  /* 0x0021c000011a7983 */ /* 0x002ea80000100800 */
[----:B------:R-:W3:Y:S04]  /*69280*/  LDL R24, [R1+0x21cc] ;  /* 0x0021cc0001187983 */ /* 0x000ee80000100800 */
[----:B------:R-:W3:Y:S04]  /*69290*/  LDL R25, [R1+0x21d0] ;  /* 0x0021d00001197983 */ /* 0x000ee80000100800 */
[----:B------:R0:W-:Y:S04]  /*692a0*/  @P6 STG.E.U16 desc[UR8][R16.64], R29 ;  /* 0x0000001d10006986 */ /* 0x0001e8000c101508 */
[----:B0-----:R-:W3:Y:S04]  /*692b0*/  LDL.LU R29, [R1+0x2270] ;  /* 0x00227000011d7983 */ /* 0x001ee80000300800 */
[----:B------:R-:W3:Y:S01]  /*692c0*/  LDL R17, [R1+0x1104] ;  /* 0x0011040001117983 */ /* 0x000ee20000100800 */
[----:B------:R-:W-:-:S05]  /*692d0*/  IMAD.WIDE R18, R0, 0x2, R14 ;  /* 0x0000000200127825 */ /* 0x000fca00078e020e */
[----:B------:R4:W-:Y:S04]  /*692e0*/  @P2 STG.E.U16 desc[UR8][R18.64], R3 ;  /* 0x0000000312002986 */ /* 0x0009e8000c101508 */
[----:B------:R0:W-:Y:S01]  /*692f0*/  STL [R1+0x2268], R9 ;  /* 0x0022680901007387 */ /* 0x0001e20000100800 */
[----:B----4-:R-:W-:Y:S02]  /*69300*/  PRMT R3, R27, 0x7632, R3 ;  /* 0x000076321b037816 */ /* 0x010fe40000000003 */
[----:B--2---:R-:W-:Y:S01]  /*69310*/  ISETP.LT.AND P5, PT, R26, UR6, !P1 ;  /* 0x000000061a007c0c */ /* 0x004fe2000cfa1270 */
[----:B------:R-:W-:Y:S01]  /*69320*/  ULDC UR6, c[0x0][0x228] ;  /* 0x00008a0000067ab9 */ /* 0x000fe20000000800 */
[----:B---3--:R-:W-:Y:S01]  /*69330*/  ISETP.LT.AND P4, PT, R24, UR10, !P1 ;  /* 0x0000000a18007c0c */ /* 0x008fe2000cf81270 */
[----:B------:R-:W-:Y:S01]  /*69340*/  VIADD R28, R28, 0x36 ;  /* 0x000000361c1c7836 */ /* 0x000fe20000000000 */
[----:B------:R-:W-:Y:S01]  /*69350*/  ULDC UR10, c[0x0][0x228] ;  /* 0x00008a00000a7ab9 */ /* 0x000fe20000000800 */
[----:B------:R-:W-:Y:S01]  /*69360*/  ISETP.LT.AND P3, PT, R17, UR4, !P1 ;  /* 0x0000000411007c0c */ /* 0x000fe2000cf61270 */
[----:B------:R-:W-:-:S02]  /*69370*/  ULDC UR4, c[0x0][0x248] ;  /* 0x0000920000047ab9 */ /* 0x000fc40000000800 */
[----:B------:R-:W-:Y:S01]  /*69380*/  VIADD R0, R0, UR4 ;  /* 0x0000000400007c36 */ /* 0x000fe20008000000 */
[----:B------:R-:W-:Y:S02]  /*69390*/  ULDC UR4, c[0x0][0x228] ;  /* 0x00008a0000047ab9 */ /* 0x000fe40000000800 */
[----:B------:R-:W-:Y:S01]  /*693a0*/  ISETP.LT.AND P6, PT, R2, UR4, !P1 ;  /* 0x0000000402007c0c */ /* 0x000fe2000cfc1270 */
[----:B------:R-:W-:Y:S01]  /*693b0*/  IMAD.WIDE R16, R0, 0x2, R6 ;  /* 0x0000000200107825 */ /* 0x000fe200078e0206 */
[----:B------:R-:W-:Y:S01]  /*693c0*/  PRMT R29, R13, 0x7632, R29 ;  /* 0x000076320d1d7816 */ /* 0x000fe2000000001d */
[----:B------:R-:W-:-:S04]  /*693d0*/  ULDC UR4, c[0x0][0x228] ;  /* 0x00008a0000047ab9 */ /* 0x000fc80000000800 */
[----:B------:R1:W-:Y:S01]  /*693e0*/  @P3 STG.E.U16 desc[UR8][R16.64], R27 ;  /* 0x0000001b10003986 */ /* 0x0003e2000c101508 */
[----:B------:R-:W-:-:S03]  /*693f0*/  IMAD.WIDE R18, R0, 0x2, R8 ;  /* 0x0000000200127825 */ /* 0x000fc600078e0208 */
[----:B0-----:R-:W2:Y:S01]  /*69400*/  LDL R9, [R1+0x27c] ;  /* 0x00027c0001097983 */ /* 0x001ea20000100800 */
[----:B-1----:R-:W-:-:S05]  /*69410*/  IMAD.WIDE R16, R0, 0x2, R4 ;  /* 0x0000000200107825 */ /* 0x002fca00078e0204 */
[----:B------:R0:W-:Y:S04]  /*69420*/  @P6 STG.E.U16 desc[UR8][R16.64], R3 ;  /* 0x0000000310006986 */ /* 0x0001e8000c101508 */
[----:B------:R1:W-:Y:S04]  /*69430*/  @P5 STG.E.U16 desc[UR8][R18.64], R13 ;  /* 0x0000000d12005986 */ /* 0x0003e8000c101508 */
[----:B0-----:R-:W3:Y:S04]  /*69440*/  LDL.LU R16, [R1+0x308] ;  /* 0x0003080001107983 */ /* 0x001ee80000300800 */
[----:B------:R-:W4:Y:S04]  /*69450*/  LDL R17, [R1+0x21b8] ;  /* 0x0021b80001117983 */ /* 0x000f280000100800 */
[----:B------:R-:W2:Y:S04]  /*69460*/  LDL R3, [R1+0x1104] ;  /* 0x0011040001037983 */ /* 0x000ea80000100800 */
[----:B-1----:R-:W2:Y:S04]  /*69470*/  LDL.LU R13, [R1+0x226c] ;  /* 0x00226c00010d7983 */ /* 0x002ea80000300800 */
[----:B------:R-:W4:Y:S04]  /*69480*/  LDL R18, [R1+0x21c8] ;  /* 0x0021c80001127983 */ /* 0x000f280000100800 */
[----:B------:R-:W2:Y:S01]  /*69490*/  LDL R19, [R1+0x21bc] ;  /* 0x0021bc0001137983 */ /* 0x000ea20000100800 */
[----:B------:R-:W-:Y:S01]  /*694a0*/  ISETP.LT.AND P2, PT, R25, UR12, !P1 ;  /* 0x0000000c19007c0c */ /* 0x000fe2000cf41270 */
[----:B------:R-:W-:-:S04]  /*694b0*/  IMAD.WIDE R24, R0, 0x2, R22 ;  /* 0x0000000200187825 */ /* 0x000fc800078e0216 */
[----:B------:R-:W-:Y:S01]  /*694c0*/  IMAD.WIDE R26, R0, 0x2, R20 ;  /* 0x00000002001a7825 */ /* 0x000fe200078e0214 */
[----:B------:R0:W-:Y:S01]  /*694d0*/  @P4 STG.E.U16 desc[UR8][R24.64], R29 ;  /* 0x0000001d18004986 */ /* 0x0001e2000c101508 */
[----:B------:R-:W-:Y:S01]  /*694e0*/  ISETP.GE.AND P3, PT, R28, UR17, PT ;  /* 0x000000111c007c0c */ /* 0x000fe2000bf66270 */
[----:B------:R-:W-:Y:S02]  /*694f0*/  ULDC UR12, c[0x0][0x228] ;  /* 0x00008a00000c7ab9 */ /* 0x000fe40000000800 */
[----:B0-----:R-:W2:Y:S04]  /*69500*/  LDL.LU R25, [R1+0x2f8] ;  /* 0x0002f80001197983 */ /* 0x001ea80000300800 */
[----:B------:R0:W-:Y:S04]  /*69510*/  STL [R1+0x225c], R29 ;  /* 0x00225c1d01007387 */ /* 0x0001e80000100800 */
[----:B0-----:R-:W2:Y:S04]  /*69520*/  LDL R29, [R1+0x21cc] ;  /* 0x0021cc00011d7983 */ /* 0x001ea80000100800 */
[----:B---3--:R0:W-:Y:S01]  /*69530*/  @P2 STG.E.U16 desc[UR8][R26.64], R16 ;  /* 0x000000101a002986 */ /* 0x0081e2000c101508 */
[----:B------:R-:W-:-:S03]  /*69540*/  PRMT R24, R16, 0x7632, R24 ;  /* 0x0000763210187816 */ /* 0x000fc60000000018 */
[----:B0-----:R-:W3:Y:S01]  /*69550*/  LDL R27, [R1+0xf04] ;  /* 0x000f0400011b7983 */ /* 0x001ee20000100800 */
[----:B----4-:R-:W-:Y:S01]  /*69560*/  ISETP.LT.AND P4, PT, R18, UR4, !P1 ;  /* 0x0000000412007c0c */ /* 0x010fe2000cf81270 */
[----:B------:R-:W-:Y:S01]  /*69570*/  ULDC UR4, c[0x0][0x248] ;  /* 0x0000920000047ab9 */ /* 0x000fe20000000800 */
[----:B--2---:R-:W-:Y:S01]  /*69580*/  ISETP.LT.AND P2, PT, R19, UR6, !P1 ;  /* 0x0000000613007c0c */ /* 0x004fe2000cf41270 */
[----:B------:R-:W-:Y:S02]  /*69590*/  ULDC UR6, c[0x0][0x228] ;  /* 0x00008a0000067ab9 */ /* 0x000fe40000000800 */
[----:B------:R-:W-:Y:S01]  /*695a0*/  ISETP.LT.AND P6, PT, R17, UR6, !P1 ;  /* 0x0000000611007c0c */ /* 0x000fe2000cfc1270 */
[----:B------:R-:W-:Y:S01]  /*695b0*/  IMAD.WIDE R16, R0, 0x2, R12 ;  /* 0x0000000200107825 */ /* 0x000fe200078e020c */
[----:B------:R-:W-:Y:S01]  /*695c0*/  ISETP.LT.AND P1, PT, R3, UR10, !P3 ;  /* 0x0000000a03007c0c */ /* 0x000fe2000df21270 */
[----:B------:R-:W-:Y:S01]  /*695d0*/  ULDC UR10, c[0x0][0x228] ;  /* 0x00008a00000a7ab9 */ /* 0x000fe20000000800 */
[----:B------:R-:W-:Y:S01]  /*695e0*/  ISETP.LT.AND P5, PT, R2, UR12, !P3 ;  /* 0x0000000c02007c0c */ /* 0x000fe2000dfa1270 */
[----:B------:R-:W-:-:S03]  /*695f0*/  IMAD.WIDE R18, R0, 0x2, R10 ;  /* 0x0000000200127825 */ /* 0x000fc600078e020a */
[----:B------:R0:W-:Y:S01]  /*69600*/  @P4 STG.E.U16 desc[UR8][R16.64], R24 ;  /* 0x0000001810004986 */ /* 0x0001e2000c101508 */
[----:B------:R-:W-:Y:S01]  /*69610*/  ULDC UR12, c[0x0][0x228] ;  /* 0x00008a00000c7ab9 */ /* 0x000fe20000000800 */
[----:B------:R-:W-:Y:S01]  /*69620*/  ULDC UR6, c[0x0][0x228] ;  /* 0x00008a0000067ab9 */ /* 0x000fe20000000800 */
[C---:B------:R-:W-:Y:S01]  /*69630*/  VIADD R3, R0.reuse, UR4 ;  /* 0x0000000400037c36 */ /* 0x040fe20008000000 */
[----:B------:R-:W-:Y:S01]  /*69640*/  ULDC UR4, c[0x0][0x228] ;  /* 0x00008a0000047ab9 */ /* 0x000fe20000000800 */
[----:B------:R-:W-:Y:S01]  /*69650*/  PRMT R26, R25, 0x7632, R26 ;  /* 0x00007632191a7816 */ /* 0x000fe2000000001a */
[----:B0-----:R-:W-:Y:S01]  /*69660*/  IMAD.WIDE R16, R0, 0x2, R14 ;  /* 0x0000000200107825 */ /* 0x001fe200078e020e */
[----:B------:R-:W-:Y:S01]  /*69670*/  @P2 STG.E.U16 desc[UR8][R18.64], R25 ;  /* 0x0000001912002986 */ /* 0x000fe2000c101508 */
[----:B------:R-:W-:-:S03]  /*69680*/  PRMT R0, R9, 0x7632, R0 ;  /* 0x0000763209007816 */ /* 0x000fc60000000000 */
[----:B------:R-:W2:Y:S04]  /*69690*/  LDL.LU R9, [R1+0x2268] ;  /* 0x0022680001097983 */ /* 0x000ea80000300800 */
[----:B------:R0:W-:Y:S04]  /*696a0*/  @P6 STG.E.U16 desc[UR8][R16.64], R26 ;  /* 0x0000001a10006986 */ /* 0x0001e8000c101508 */
[----:B0-----:R-:W4:Y:S04]  /*696b0*/  LDL R16, [R1+0x21c0] ;  /* 0x0021c00001107983 */ /* 0x001f280000100800 */
[----:B------:R-:W3:Y:S01]  /*696c0*/  LDL.LU R17, [R1+0x27c] ;  /* 0x00027c0001117983 */ /* 0x000ee20000300800 */
[----:B------:R-:W-:-:S03]  /*696d0*/  IMAD.WIDE R18, R3, 0x2, R6 ;  /* 0x0000000203127825 */ /* 0x000fc600078e0206 */
[----:B------:R-:W2:Y:S01]  /*696e0*/  LDL.LU R26, [R1+0x29c] ;  /* 0x00029c00011a7983 */ /* 0x000ea20000300800 */
[----:B------:R-:W-:-:S03]  /*696f0*/  IMAD.WIDE R24, R3, 0x2, R4 ;  /* 0x0000000203187825 */ /* 0x000fc600078e0204 */
[----:B---3--:R0:W-:Y:S04]  /*69700*/  @P1 STG.E.U16 desc[UR8][R18.64], R17 ;  /* 0x0000001112001986 */ /* 0x0081e8000c101508 */
[----:B0-----:R-:W3:Y:S04]  /*69710*/  LDL R18, [R1+0x21c8] ;  /* 0x0021c80001127983 */ /* 0x001ee80000100800 */
[----:B------:R-:W3:Y:S01]  /*69720*/  LDL R19, [R1+0x21bc] ;  /* 0x0021bc0001137983 */ /* 0x000ee20000100800 */
[----:B----4-:R-:W-:-:S03]  /*69730*/  ISETP.LT.AND P2, PT, R16, UR4, !P3 ;  /* 0x0000000410007c0c */ /* 0x010fc6000df41270 */
[----:B------:R0:W-:Y:S01]  /*69740*/  @P5 STG.E.U16 desc[UR8][R24.64], R0 ;  /* 0x0000000018005986 */ /* 0x0001e2000c101508 */
[C---:B--2---:R-:W-:Y:S01]  /*69750*/  IMAD.WIDE R16, R3.reuse, 0x2, R8 ;  /* 0x0000000203107825 */ /* 0x044fe200078e0208 */
[----:B------:R-:W-:Y:S02]  /*69760*/  ULDC UR4, c[0x0][0x228] ;  /* 0x00008a0000047ab9 */ /* 0x000fe40000000800 */
[----:B0-----:R-:W2:Y:S06]  /*69770*/  LDL R25, [R1+0x21d0] ;  /* 0x0021d00001197983 */ /* 0x001eac0000100800 */
[----:B------:R0:W-:Y:S04]  /*69780*/  @P2 STG.E.U16 desc[UR8][R16.64], R26 ;  /* 0x0000001a10002986 */ /* 0x0001e8000c101508 */
[----:B------:R1:W-:Y:S01]  /*69790*/  STL [R1+0x2264], R23 ;  /* 0x0022641701007387 */ /* 0x0003e20000100800 */
[----:B0-----:R-:W-:-:S03]  /*697a0*/  IMAD.WIDE R16, R3, 0x2, R22 ;  /* 0x0000000203107825 */ /* 0x001fc600078e0216 */
[----:B-1----:R-:W4:Y:S04]  /*697b0*/  LDL.LU R23, [R1+0x2dc] ;  /* 0x0002dc0001177983 */ /* 0x002f280000300800 */
[----:B------:R0:W-:Y:S01]  /*697c0*/  STL [R1+0x2260], R21 ;  /* 0x0022601501007387 */ /* 0x0001e20000100800 */
[----:B---3--:R-:W-:Y:S01]  /*697d0*/  ISETP.LT.AND P5, PT, R18, UR10, !P3 ;  /* 0x0000000a12007c0c */ /* 0x008fe2000dfa1270 */
[----:B------:R-:W-:Y:S01]  /*697e0*/  ULDC UR10, c[0x0][0x228] ;  /* 0x00008a00000a7ab9 */ /* 0x000fe20000000800 */
[----:B------:R-:W-:Y:S01]  /*697f0*/  ISETP.LT.AND P6, PT, R19, UR12, !P3 ;  /* 0x0000000c13007c0c */ /* 0x000fe2000dfc1270 */
[----:B------:R-:W-:Y:S01]  /*69800*/  IMAD.WIDE R18, R3, 0x2, R20 ;  /* 0x0000000203127825 */ /* 0x000fe200078e0214 */
[----:B------:R-:W-:Y:S01]  /*69810*/  ISETP.LT.AND P1, PT, R29, UR4, !P3 ;  /* 0x000000041d007c0c */ /* 0x000fe2000df21270 */
[----:B0-----:R-:W3:Y:S01]  /*69820*/  LDL.LU R21, [R1+0x2cc] ;  /* 0x0002cc0001157983 */ /* 0x001ee20000300800 */
[----:B------:R-:W-:Y:S01]  /*69830*/  PRMT R0, R26, 0x7632, R0 ;  /* 0x000076321a007816 */ /* 0x000fe20000000000 */
[----:B------:R-:W-:Y:S01]  /*69840*/  ULDC UR12, c[0x0][0x228] ;  /* 0x00008a00000c7ab9 */ /* 0x000fe20000000800 */
[----:B------:R-:W-:Y:S01]  /*69850*/  ULDC UR4, c[0x0][0x248] ;  /* 0x0000920000047ab9 */ /* 0x000fe20000000800 */
[----:B--2---:R-:W-:-:S08]  /*69860*/  ISETP.LT.AND P4, PT, R25, UR6, !P3 ;  /* 0x0000000619007c0c */ /* 0x004fd0000df81270 */
[----:B------:R0:W-:Y:S01]  /*69870*/  @P1 STG.E.U16 desc[UR8][R16.64], R0 ;  /* 0x0000000010001986 */ /* 0x0001e2000c101508 */
[----:B------:R-:W-:Y:S01]  /*69880*/  IMAD.WIDE R24, R3, 0x2, R12 ;  /* 0x0000000203187825 */ /* 0x000fe200078e020c */
[----:B------:R-:W-:Y:S02]  /*69890*/  ULDC UR6, c[0x0][0x228] ;  /* 0x00008a0000067ab9 */ /* 0x000fe40000000800 */
[----:B0-----:R-:W2:Y:S04]  /*698a0*/  LDL R16, [R1+0xf04] ;  /* 0x000f040001107983 */ /* 0x001ea80000100800 */
[----:B------:R-:W4:Y:S01]  /*698b0*/  LDL R17, [R1+0x21c0] ;  /* 0x0021c00001117983 */ /* 0x000f220000100800 */
[----:B---3--:R-:W-:-:S03]  /*698c0*/  PRMT R28, R21, 0x7632, R28 ;  /* 0x00007632151c7816 */ /* 0x008fc6000000001c */
[----:B------:R0:W-:Y:S04]  /*698d0*/  @P4 STG.E.U16 desc[UR8][R18.64], R21 ;  /* 0x0000001512004986 */ /* 0x0001e8000c101508 */
[----:B------:R1:W-:Y:S04]  /*698e0*/  @P5 STG.E.U16 desc[UR8][R24.64], R28 ;  /* 0x0000001c18005986 */ /* 0x0003e8000c101508 */
[----:B0-----:R-:W3:Y:S04]  /*698f0*/  LDL R18, [R1+0x21b8] ;  /* 0x0021b80001127983 */ /* 0x001ee80000100800 */
[----:B------:R-:W2:Y:S04]  /*69900*/  LDL R19, [R1+0x1104] ;  /* 0x0011040001137983 */ /* 0x000ea80000100800 */
[----:B------:R-:W4:Y:S04]  /*69910*/  LDL.LU R21, [R1+0x2ec] ;  /* 0x0002ec0001157983 */ /* 0x000f280000300800 */
[----:B-1----:R-:W4:Y:S01]  /*69920*/  LDL.LU R25, [R1+0x2ac] ;  /* 0x0002ac0001197983 */ /* 0x002f220000300800 */
[----:B------:R-:W-:-:S05]  /*69930*/  VIADD R26, R27, 0x37 ;  /* 0x000000371b1a7836 */ /* 0x000fca0000000000 */
[----:B------:R-:W-:Y:S01]  /*69940*/  ISETP.GE.AND P2, PT, R26, UR15, PT ;  /* 0x0000000f1a007c0c */ /* 0x000fe2000bf46270 */
[----:B------:R-:W-:-:S03]  /*69950*/  IMAD.WIDE R26, R3, 0x2, R10 ;  /* 0x00000002031a7825 */ /* 0x000fc600078e020a */
[----:B------:R-:W-:Y:S01]  /*69960*/  ISETP.LT.AND P5, PT, R2, UR12, !P2 ;  /* 0x0000000c02007c0c */ /* 0x000fe2000d7a1270 */
[----:B------:R-:W-:Y:S01]  /*69970*/  ULDC UR12, c[0x0][0x228] ;  /* 0x00008a00000c7ab9 */ /* 0x000fe20000000800 */
[----:B------:R-:W4:Y:S01]  /*69980*/  LDL.LU R2, [R1+0x30c] ;  /* 0x00030c0001027983 */ /* 0x000f220000300800 */
[----:B------:R-:W-:-:S03]  /*69990*/  ISETP.LT.AND P4, PT, R29, UR14, !P2 ;  /* 0x0000000e1d007c0c */ /* 0x000fc6000d781270 */
[----:B------:R-:W4:Y:S01]  /*699a0*/  LDL.LU R29, [R1+0x2fc] ;  /* 0x0002fc00011d7983 */ /* 0x000f220000300800 */
[----:B---3--:R-:W-:Y:S01]  /*699b0*/  ISETP.LT.AND P1, PT, R18, UR6, !P3 ;  /* 0x0000000612007c0c */ /* 0x008fe2000df21270 */
[----:B------:R-:W-:Y:S01]  /*699c0*/  ULDC UR6, c[0x0][0x228] ;  /* 0x00008a0000067ab9 */ /* 0x000fe20000000800 */
[----:B--2---:R-:W-:Y:S01]  /*699d0*/  ISETP.LT.AND P3, PT, R19, UR10, !P2 ;  /* 0x0000000a13007c0c */ /* 0x004fe2000d761270 */
[----:B------:R-:W-:Y:S01]  /*699e0*/  ULDC UR10, c[0x0][0x228] ;  /* 0x00008a00000a7ab9 */ /* 0x000fe20000000800 */
[----:B----4-:R0:W-:Y:S01]  /*699f0*/  @P6 STG.E.U16 desc[UR8][R26.64], R25 ;  /* 0x000000191a006986 */ /* 0x0101e2000c101508 */
[----:B------:R-:W-:Y:S01]  /*69a00*/  ISETP.LT.AND P6, PT, R17, UR6, !P2 ;  /* 0x0000000611007c0c */ /* 0x000fe2000d7c1270 */
[----:B------:R-:W-:Y:S01]  /*69a10*/  ULDC UR6, c[0x0][0x228] ;  /* 0x00008a0000067ab9 */ /* 0x000fe20000000800 */
[----:B------:R-:W-:Y:S01]  /*69a20*/  PRMT R0, R25, 0x7632, R0 ;  /* 0x0000763219007816 */ /* 0x000fe20000000000 */
[----:B0-----:R-:W-:Y:S02]  /*69a30*/  VIADD R27, R16, 0x38 ;  /* 0x00000038101b7836 */ /* 0x001fe40000000000 */
[C---:B------:R-:W-:Y:S01]  /*69a40*/  VIADD R26, R3.reuse, UR4 ;  /* 0x00000004031a7c36 */ /* 0x040fe20008000000 */
[----:B------:R-:W-:Y:S01]  /*69a50*/  ULDC UR4, c[0x0][0x228] ;  /* 0x00008a0000047ab9 */ /* 0x000fe20000000800 */
[----:B------:R-:W-:Y:S01]  /*69a60*/  IMAD.WIDE R16, R3, 0x2, R14 ;  /* 0x0000000203107825 */ /* 0x000fe200078e020e */
[----:B------:R-:W-:-:S03]  /*69a70*/  PRMT R3, R23, 0x7632, R3 ;  /* 0x0000763217037816 */ /* 0x000fc60000000003 */
[C---:B------:R-:W-:Y:S01]  /*69a80*/  IMAD.WIDE R18, R26.reuse, 0x2, R6 ;  /* 0x000000021a127825 */ /* 0x040fe200078e0206 */
[----:B------:R0:W-:Y:S03]  /*69a90*/  @P1 STG.E.U16 desc[UR8][R16.64], R0 ;  /* 0x0000000010001986 */ /* 0x0001e6000c101508 */
[----:B------:R-:W-:Y:S01]  /*69aa0*/  IMAD.WIDE R24, R26, 0x2, R4 ;  /* 0x000000021a187825 */ /* 0x000fe200078e0204 */
[----:B------:R-:W-:Y:S01]  /*69ab0*/  ISETP.GE.AND P1, PT, R27, UR13, PT ;  /* 0x0000000d1b007c0c */ /* 0x000fe2000bf26270 */
[----:B------:R1:W-:Y:S01]  /*69ac0*/  @P3 STG.E.U16 desc[UR8][R18.64], R23 ;  /* 0x0000001712003986 */ /* 0x0003e2000c101508 */
[----:B------:R-:W-:-:S03]  /*69ad0*/  ULDC UR13, c[0x0][0x228] ;  /* 0x00008a00000d7ab9 */ /* 0x000fc60000000800 */
[----:B------:R-:W2:Y:S01]  /*69ae0*/  LDL R27, [R1+0x21bc] ;  /* 0x0021bc00011b7983 */ /* 0x000ea20000100800 */
[----:B0-----:R-:W-:-:S03]  /*69af0*/  IMAD.WIDE R16, R26, 0x2, R8 ;  /* 0x000000021a107825 */ /* 0x001fc600078e0208 */
[----:B------:R0:W-:Y:S01]  /*69b00*/  @P5 STG.E.U16 desc[UR8][R24.64], R3 ;  /* 0x0000000318005986 */ /* 0x0001e2000c101508 */
[----:B------:R-:W-:-:S03]  /*69b10*/  PRMT R0, R21, 0x7632, R0 ;  /* 0x0000763215007816 */ /* 0x000fc60000000000 */
[----:B-1----:R-:W3:Y:S04]  /*69b20*/  LDL.LU R23, [R1+0x2264] ;  /* 0x0022640001177983 */ /* 0x002ee80000300800 */
[----:B------:R1:W-:Y:S04]  /*69b30*/  @P6 STG.E.U16 desc[UR8][R16.64], R21 ;  /* 0x0000001510006986 */ /* 0x0003e8000c101508 */
[----:B0-----:R-:W4:Y:S04]  /*69b40*/  LDL R3, [R1+0x21c8] ;  /* 0x0021c80001037983 */ /* 0x001f280000100800 */
[----:B------:R-:W2:Y:S04]  /*69b50*/  LDL R24, [R1+0x21b8] ;  /* 0x0021b80001187983 */ /* 0x000ea80000100800 */
[----:B------:R-:W2:Y:S04]  /*69b60*/  LDL R25, [R1+0x1104] ;  /* 0x0011040001197983 */ /* 0x000ea80000100800 */
[----:B-1----:R-:W2:Y:S04]  /*69b70*/  LDL.LU R21, [R1+0x2260] ;  /* 0x0022600001157983 */ /* 0x002ea80000300800 */
[----:B------:R-:W2:Y:S01]  /*69b80*/  LDL R17, [R1+0x21d0] ;  /* 0x0021d00001117983 */ /* 0x000ea20000100800 */
[----:B---3--:R-:W-:Y:S01]  /*69b90*/  IMAD.WIDE R18, R26, 0x2, R22 ;  /* 0x000000021a127825 */ /* 0x008fe200078e0216 */
[----:B----4-:R-:W-:-:S04]  /*69ba0*/  ISETP.LT.AND P5, PT, R3, UR6, !P2 ;  /* 0x0000000603007c0c */ /* 0x010fc8000d7a1270 */
[----:B------:R0:W-:Y:S01]  /*69bb0*/  @P4 STG.E.U16 desc[UR8][R18.64], R0 ;  /* 0x0000000012004986 */ /* 0x0001e2000c101508 */
[----:B------:R-:W-:Y:S01]  /*69bc0*/  ULDC UR6, c[0x0][0x228] ;  /* 0x00008a0000067ab9 */ /* 0x000fe20000000800 */
[----:B--2---:R-:W-:Y:S01]  /*69bd0*/  ISETP.LT.AND P3, PT, R17, UR4, !P2 ;  /* 0x0000000411007c0c */ /* 0x004fe2000d761270 */
[----:B------:R-:W-:Y:S01]  /*69be0*/  ULDC UR4, c[0x0][0x228] ;  /* 0x00008a0000047ab9 */ /* 0x000fe20000000800 */
[----:B0-----:R-:W-:Y:S01]  /*69bf0*/  IMAD.WIDE R18, R26, 0x2, R20 ;  /* 0x000000021a127825 */ /* 0x001fe200078e0214 */
[----:B------:R-:W-:Y:S01]  /*69c00*/  ISETP.LT.AND P6, PT, R27, UR4, !P2 ;  /* 0x000000041b007c0c */ /* 0x000fe2000d7c1270 */
[----:B------:R-:W-:Y:S01]  /*69c10*/  ULDC UR4, c[0x0][0x248] ;  /* 0x0000920000047ab9 */ /* 0x000fe20000000800 */
[----:B------:R-:W-:Y:S01]  /*69c20*/  PRMT R0, R2, 0x7632, R0 ;  /* 0x0000763202007816 */ /* 0x000fe20000000000 */
[----:B------:R-:W-:Y:S01]  /*69c30*/  IMAD.WIDE R16, R26, 0x2, R12 ;  /* 0x000000021a107825 */ /* 0x000fe200078e020c */
[----:B------:R-:W-:Y:S01]  /*69c40*/  ISETP.LT.AND P2, PT, R24, UR6, !P2 ;  /* 0x0000000618007c0c */ /* 0x000fe2000d741270 */
[----:B------:R-:W2:Y:S01]  /*69c50*/  LDL R27, [R1+0xf04] ;  /* 0x000f0400011b7983 */ /* 0x000ea20000100800 */
[----:B------:R-:W-:-:S04]  /*69c60*/  ISETP.LT.AND P4, PT, R25, UR10, !P1 ;  /* 0x0000000a19007c0c */ /* 0x000fc8000cf81270 */
[----:B------:R0:W-:Y:S01]  /*69c70*/  @P3 STG.E.U16 desc[UR8][R18.64], R2 ;  /* 0x0000000212003986 */ /* 0x0001e2000c101508 */
[----:B------:R-:W-:Y:S01]  /*69c80*/  VIADD R3, R26, UR4 ;  /* 0x000000041a037c36 */ /* 0x000fe20008000000 */
[----:B------:R-:W-:Y:S01]  /*69c90*/  ULDC UR6, c[0x0][0x228] ;  /* 0x00008a0000067ab9 */ /* 0x000fe20000000800 */
[----:B------:R-:W-:Y:S01]  /*69ca0*/  ULDC UR10, c[0x0][0x228] ;  /* 0x00008a00000a7ab9 */ /* 0x000fe20000000800 */
[----:B------:R1:W-:Y:S01]  /*69cb0*/  @P5 STG.E.U16 desc[UR8][R16.64], R0 ;  /* 0x0000000010005986 */ /* 0x0003e2000c101508 */
[----:B------:R-:W-:-:S03]  /*69cc0*/  ULDC UR4, c[0x0][0x228] ;  /* 0x00008a0000047ab9 */ /* 0x000fc60000000800 */
[----:B0-----:R-:W3:Y:S01]  /*69cd0*/  LDL.LU R2, [R1+0x350] ;  /* 0x0003500001027983 */ /* 0x001ee20000300800 */
[----:B-1----:R-:W-:Y:S01]  /*69ce0*/  IMAD.WIDE R16, R26, 0x2, R10 ;  /* 0x000000021a107825 */ /* 0x002fe200078e020a */
[----:B------:R-:W-:-:S03]  /*69cf0*/  PRMT R0, R29, 0x7632, R0 ;  /* 0x000076321d007816 */ /* 0x000fc60000000000 */
[----:B------:R-:W-:Y:S01]  /*69d00*/  IMAD.WIDE R18, R26, 0x2, R14 ;  /* 0x000000021a127825 */ /* 0x000fe200078e020e */
[----:B------:R0:W-:Y:S04]  /*69d10*/  @P6 STG.E.U16 desc[UR8][R16.64], R29 ;  /* 0x0000001d10006986 */ /* 0x0001e8000c101508 */
[----:B------:R-:W4:Y:S04]  /*69d20*/  LDL R26, [R1+0x21c8] ;  /* 0x0021c800011a7983 */ /* 0x000f280000100800 */
[----:B0-----:R-:W3:Y:S04]  /*69d30*/  LDL.LU R29, [R1+0x225c] ;  /* 0x00225c00011d7983 */ /* 0x001ee80000300800 */
[----:B------:R-:W2:Y:S04]  /*69d40*/  LDL R16, [R1+0x21c4] ;  /* 0x0021c40001107983 */ /* 0x000ea80000100800 */
[----:B------:R-:W4:Y:S04]  /*69d50*/  LDL.LU R17, [R1+0x310] ;  /* 0x0003100001117983 */ /* 0x000f280000300800 */
[----:B------:R0:W-:Y:S04]  /*69d60*/  @P2 STG.E.U16 desc[UR8][R18.64], R0 ;  /* 0x0000000012002986 */ /* 0x0001e8000c101508 */
[----:B0-----:R-:W3:Y:S04]  /*69d70*/  LDL R18, [R1+0x21cc] ;  /* 0x0021cc0001127983 */ /* 0x001ee80000100800 */
[----:B------:R-:W2:Y:S01]  /*69d80*/  LDL R19, [R1+0x21d0] ;  /* 0x0021d00001137983 */ /* 0x000ea20000100800 */
[----:B------:R-:W-:-:S05]  /*69d90*/  IMAD.WIDE R24, R3, 0x2, R6 ;  /* 0x0000000203187825 */ /* 0x000fca00078e0206 */
[----:B----4-:R0:W-:Y:S04]  /*69da0*/  @P4 STG.E.U16 desc[UR8][R24.64], R17 ;  /* 0x0000001118004986 */ /* 0x0101e8000c101508 */
[----:B0-----:R-:W4:Y:S01]  /*69db0*/  LDL R25, [R1+0x21c0] ;  /* 0x0021c00001197983 */ /* 0x001f220000100800 */
[----:B---3--:R-:W-:-:S03]  /*69dc0*/  ISETP.LT.AND P5, PT, R18, UR6, !P1 ;  /* 0x0000000612007c0c */ /* 0x008fc6000cfa1270 */
[----:B------:R-:W-:Y:S01]  /*69dd0*/  STL [R1+0x2248], R22 ;  /* 0x0022481601007387 */ /* 0x000fe20000100800 */
[----:B--2---:R-:W-:Y:S01]  /*69de0*/  ISETP.LT.AND P3, PT, R16, UR4, !P1 ;  /* 0x0000000410007c0c */ /* 0x004fe2000cf61270 */
[----:B------:R-:W-:Y:S01]  /*69df0*/  ULDC UR4, c[0x0][0x228] ;  /* 0x00008a0000047ab9 */ /* 0x000fe20000000800 */
[----:B------:R-:W-:Y:S01]  /*69e00*/  ISETP.LT.AND P4, PT, R19, UR10, !P1 ;  /* 0x0000000a13007c0c */ /* 0x000fe2000cf81270 */
[----:B------:R-:W-:Y:S01]  /*69e10*/  IMAD.WIDE R18, R3, 0x2, R22 ;  /* 0x0000000203127825 */ /* 0x000fe200078e0216 */
[----:B------:R0:W-:Y:S01]  /*69e20*/  STL [R1+0x2244], R23 ;  /* 0x0022441701007387 */ /* 0x0001e20000100800 */
[----:B------:R-:W-:Y:S01]  /*69e30*/  PRMT R0, R17, 0x7632, R0 ;  /* 0x0000763211007816 */ /* 0x000fe20000000000 */
[----:B------:R-:W-:Y:S01]  /*69e40*/  ULDC UR6, c[0x0][0x228] ;  /* 0x00008a0000067ab9 */ /* 0x000fe20000000800 */
[----:B------:R-:W-:Y:S01]  /*69e50*/  ISETP.LT.AND P2, PT, R26, UR12, !P1 ;  /* 0x0000000c1a007c0c */ /* 0x000fe2000cf41270 */
[----:B------:R-:W-:Y:S01]  /*69e60*/  ULDC UR10, c[0x0][0x228] ;  /* 0x00008a00000a7ab9 */ /* 0x000fe20000000800 */
[----:B0-----:R-:W2:Y:S01]  /*69e70*/  LDL.LU R23, [R1+0x330] ;  /* 0x0003300001177983 */ /* 0x001ea20000300800 */
[----:B------:R-:W-:Y:S01]  /*69e80*/  IMAD.WIDE R16, R3, 0x2, R4 ;  /* 0x0000000203107825 */ /* 0x000fe200078e0204 */
[----:B------:R-:W-:Y:S01]  /*69e90*/  PRMT R29, R2, 0x7632, R29 ;  /* 0x00007632021d7816 */ /* 0x000fe2000000001d */
[----:B------:R-:W-:-:S03]  /*69ea0*/  ULDC UR12, c[0x0][0x228] ;  /* 0x00008a00000c7ab9 */ /* 0x000fc60000000800 */
[----:B------:R0:W-:Y:S04]  /*69eb0*/  @P3 STG.E.U16 desc[UR8][R16.64], R0 ;  /* 0x0000000010003986 */ /* 0x0001e8000c101508 */
[----:B------:R1:W-:Y:S01]  /*69ec0*/  STL [R1+0x224c], R21 ;  /* 0x00224c1501007387 */ /* 0x0003e20000100800 */
[----:B0-----:R-:W-:Y:S02]  /*69ed0*/  VIADD R0, R27, 0x39 ;  /* 0x000000391b007836 */ /* 0x001fe40000000000 */
[----:B------:R-:W-:-:S03]  /*69ee0*/  IMAD.WIDE R16, R3, 0x2, R8 ;  /* 0x0000000203107825 */ /* 0x000fc600078e0208 */
[----:B------:R-:W-:Y:S01]  /*69ef0*/  ISETP.GE.AND P3, PT, R0, UR11, PT ;  /* 0x0000000b00007c0c */ /* 0x000fe2000bf66270 */
[----:B------:R-:W-:Y:S01]  /*69f00*/  IMAD.WIDE R26, R3, 0x2, R12 ;  /* 0x00000002031a7825 */ /* 0x000fe200078e020c */
[----:B------:R-:W-:Y:S01]  /*69f10*/  ULDC UR11, c[0x0][0x228] ;  /* 0x00008a00000b7ab9 */ /* 0x000fe20000000800 */
[----:B----4-:R-:W-:Y:S02]  /*69f20*/  ISETP.LT.AND P6, PT, R25, UR4, !P1 ;  /* 0x0000000419007c0c */ /* 0x010fe4000cfc1270 */
[----:B------:R-:W-:Y:S01]  /*69f30*/  IMAD.WIDE R24, R3, 0x2, R20 ;  /* 0x0000000203187825 */ /* 0x000fe200078e0214 */
[----:B------:R-:W-:Y:S01]  /*69f40*/  ULDC UR4, c[0x0][0x248] ;  /* 0x0000920000047ab9 */ /* 0x000fe20000000800 */
[----:B-1----:R-:W3:Y:S04]  /*69f50*/  LDL.LU R21, [R1+0x420] ;  /* 0x0004200001157983 */ /* 0x002ee80000300800 */
[----:B------:R0:W-:Y:S04]  /*69f60*/  STL.64 [R1+0x2250], R12 ;  /* 0x0022500c01007387 */ /* 0x0001e80000100a00 */
[----:B------:R-:W4:Y:S04]  /*69f70*/  LDL R0, [R1+0x1104] ;  /* 0x0011040001007983 */ /* 0x000f280000100800 */
[----:B0-----:R-:W3:Y:S01]  /*69f80*/  LDL R12, [R1+0x21c4] ;  /* 0x0021c400010c7983 */ /* 0x001ee20000100800 */
[----:B--2---:R-:W-:-:S03]  /*69f90*/  PRMT R28, R23, 0x7632, R28 ;  /* 0x00007632171c7816 */ /* 0x004fc6000000001c */
[----:B------:R0:W-:Y:S04]  /*69fa0*/  @P6 STG.E.U16 desc[UR8][R16.64], R23 ;  /* 0x0000001710006986 */ /* 0x0001e8000c101508 */
[----:B------:R-:W2:Y:S04]  /*69fb0*/  LDL R13, [R1+0x21c0] ;  /* 0x0021c000010d7983 */ /* 0x000ea80000100800 */
[----:B------:R-:W-:Y:S04]  /*69fc0*/  @P5 STG.E.U16 desc[UR8][R18.64], R28 ;  /* 0x0000001c12005986 */ /* 0x000fe8000c101508 */
[----:B0-----:R-:W4:Y:S04]  /*69fd0*/  LDL R16, [R1+0x21bc] ;  /* 0x0021bc0001107983 */ /* 0x001f280000100800 */
[----:B------:R-:W3:Y:S04]  /*69fe0*/  LDL R17, [R1+0x21b8] ;  /* 0x0021b80001117983 */ /* 0x000ee80000100800 */
[----:B------:R-:W2:Y:S04]  /*69ff0*/  LDL.LU R23, [R1+0x360] ;  /* 0x0003600001177983 */ /* 0x000ea80000300800 */
[----:B------:R0:W-:Y:S04]  /*6a000*/  @P4 STG.E.U16 desc[UR8][R24.64], R2 ;  /* 0x0000000218004986 */ /* 0x0001e8000c101508 */
[----:B0-----:R-:W2:Y:S04]  /*6a010*/  LDL.LU R2, [R1+0x2258] ;  /* 0x0022580001027983 */ /* 0x001ea80000300800 */
[----:B------:R-:W-:Y:S01]  /*6a020*/  @P2 STG.E.U16 desc[UR8][R26.64], R29 ;  /* 0x0000001d1a002986 */ /* 0x000fe2000c101508 */
[----:B----4-:R-:W-:Y:S01]  /*6a030*/  ISETP.LT.AND P2, PT, R16, UR6, !P1 ;  /* 0x0000000610007c0c */ /* 0x010fe2000cf41270 */
[----:B------:R-:W-:Y:S01]  /*6a040*/  ULDC UR6, c[0x0][0x228] ;  /* 0x00008a0000067ab9 */ /* 0x000fe20000000800 */
[----:B---3--:R-:W-:Y:S01]  /*6a050*/  ISETP.LT.AND P1, PT, R17, UR10, !P1 ;  /* 0x0000000a11007c0c */ /* 0x008fe2000cf21270 */
[----:B------:R-:W-:Y:S01]  /*6a060*/  ULDC UR10, c[0x0][0x228] ;  /* 0x00008a00000a7ab9 */ /* 0x000fe20000000800 */
[----:B--2---:R0:W1:Y:S01]  /*6a070*/  LDS.128 R16, [R2] ;  /* 0x0000000002107984 */ /* 0x0040620000000c00 */
[----:B------:R-:W-:Y:S01]  /*6a080*/  ISETP.LT.AND P4, PT, R0, UR11, !P3 ;  /* 0x0000000b00007c0c */ /* 0x000fe2000df81270 */
[----:B------:R-:W-:Y:S01]  /*6a090*/  VIADD R0, R3, UR4 ;  /* 0x0000000403007c36 */ /* 0x000fe20008000000 */
[----:B------:R-:W-:Y:S01]  /*6a0a0*/  ISETP.LT.AND P5, PT, R12, UR12, !P3 ;  /* 0x0000000c0c007c0c */ /* 0x000fe2000dfa1270 */
[----:B------:R-:W-:Y:S01]  /*6a0b0*/  ULDC UR4, c[0x0][0x228] ;  /* 0x00008a0000047ab9 */ /* 0x000fe20000000800 */
[----:B------:R-:W-:Y:S01]  /*6a0c0*/  ISETP.LT.AND P6, PT, R13, UR13, !P3 ;  /* 0x0000000d0d007c0c */ /* 0x000fe2000dfc1270 */
[----:B------:R-:W-:Y:S01]  /*6a0d0*/  IMAD.WIDE R12, R3, 0x2, R10 ;  /* 0x00000002030c7825 */ /* 0x000fe200078e020a */
[----:B------:R-:W-:-:S03]  /*6a0e0*/  PRMT R22, R21, 0x7632, R22 ;  /* 0x0000763215167816 */ /* 0x000fc60000000016 */
[----:B0-----:R-:W-:Y:S01]  /*6a0f0*/  IMAD.WIDE R2, R3, 0x2, R14 ;  /* 0x0000000203027825 */ /* 0x001fe200078e020e */
[----:B------:R-:W-:Y:S03]  /*6a100*/  @P2 STG.E.U16 desc[UR8][R12.64], R21 ;  /* 0x000000150c002986 */ /* 0x000fe6000c101508 */
[----:B------:R-:W-:Y:S01]  /*6a110*/  IMAD.WIDE R24, R0, 0x2, R6 ;  /* 0x0000000200187825 */ /* 0x000fe200078e0206 */
[----:B------:R-:W-:Y:S04]  /*6a120*/  @P1 STG.E.U16 desc[UR8][R2.64], R22 ;  /* 0x0000001602001986 */ /* 0x000fe8000c101508 */
[----:B------:R-:W-:Y:S04]  /*6a130*/  @P4 STG.E.U16 desc[UR8][R24.64], R23 ;  /* 0x0000001718004986 */ /* 0x000fe8000c101508 */
[----:B-1----:R-:W-:Y:S04]  /*6a140*/  STL [R1+0x2240], R16 ;  /* 0x0022401001007387 */ /* 0x002fe80000100800 */
[----:B------:R-:W-:Y:S04]  /*6a150*/  STL [R1+0x2220], R17 ;  /* 0x0022201101007387 */ /* 0x000fe80000100800 */
[----:B------:R0:W-:Y:S04]  /*6a160*/  STL [R1+0x2224], R17 ;  /* 0x0022241101007387 */ /* 0x0001e80000100800 */
[----:B0-----:R-:W2:Y:S04]  /*6a170*/  LDL R17, [R1+0xf04] ;  /* 0x000f040001117983 */ /* 0x001ea80000100800 */
[----:B------:R0:W-:Y:S04]  /*6a180*/  STL [R1+0x2204], R18 ;  /* 0x0022041201007387 */ /* 0x0001e80000100800 */
[----:B0-----:R-:W3:Y:S04]  /*6a190*/  LDL R18, [R1+0x21d0] ;  /* 0x0021d00001127983 */ /* 0x001ee80000100800 */
[----:B------:R0:W-:Y:S04]  /*6a1a0*/  STL [R1+0x21fc], R19 ;  /* 0x0021fc1301007387 */ /* 0x0001e80000100800 */
[----:B0-----:R-:W4:Y:S04]  /*6a1b0*/  LDL.LU R19, [R1+0x21b8] ;  /* 0x0021b80001137983 */ /* 0x001f280000300800 */
[----:B------:R0:W-:Y:S04]  /*6a1c0*/  STL [R1+0x223c], R7 ;  /* 0x00223c0701007387 */ /* 0x0001e80000100800 */
[----:B------:R-:W2:Y:S04]  /*6a1d0*/  LDL.LU.64 R12, [R1+0x2250] ;  /* 0x00225000010c7983 */ /* 0x000ea80000300a00 */
[----:B------:R-:W4:Y:S01]  /*6a1e0*/  LDL.LU R21, [R1+0x224c] ;  /* 0x00224c0001157983 */ /* 0x000f220000300800 */
[----:B0-----:R-:W-:-:S03]  /*6a1f0*/  PRMT R7, R23, 0x7632, R7 ;  /* 0x0000763217077816 */ /* 0x001fc60000000007 */
[----:B------:R-:W3:Y:S04]  /*6a200*/  LDL.LU R22, [R1+0x2248] ;  /* 0x0022480001167983 */ /* 0x000ee80000300800 */
[----:B------:R-:W4:Y:S04]  /*6a210*/  LDL R2, [R1+0x21c8] ;  /* 0x0021c80001027983 */ /* 0x000f280000100800 */
[----:B------:R-:W3:Y:S04]  /*6a220*/  LDL R3, [R1+0x21bc] ;  /* 0x0021bc0001037983 */ /* 0x000ee80000100800 */
[----:B------:R-:W3:Y:S04]  /*6a230*/  LDL.LU R23, [R1+0x2244] ;  /* 0x0022440001177983 */ /* 0x000ee80000300800 */
[----:B------:R-:W3:Y:S04]  /*6a240*/  LDL.LU R24, [R1+0x340] ;  /* 0x0003400001187983 */ /* 0x000ee80000300800 */
[----:B------:R-:W3:Y:S01]  /*6a250*/  LDL R25, [R1+0x21cc] ;  /* 0x0021cc0001197983 */ /* 0x000ee20000100800 */
[----:B------:R-:W-:-:S04]  /*6a260*/  IMAD.WIDE R26, R0, 0x2, R4 ;  /* 0x00000002001a7825 */ /* 0x000fc800078e0204 */
[C---:B------:R-:W-:Y:S01]  /*6a270*/  IMAD.WIDE R28, R0.reuse, 0x2, R8 ;  /* 0x00000002001c7825 */ /* 0x040fe200078e0208 */
[----:B------:R0:W-:Y:S04]  /*6a280*/  @P5 STG.E.U16 desc[UR8][R26.64], R7 ;  /* 0x000000071a005986 */ /* 0x0001e8000c101508 */
[----:B0-----:R-:W3:Y:S04]  /*6a290*/  LDL R7, [R1+0x1104] ;  /* 0x0011040001077983 */ /* 0x001ee80000100800 */
[----:B--2---:R-:W-:Y:S01]  /*6a2a0*/  STL [R1+0x2238], R12 ;  /* 0x0022380c01007387 */ /* 0x004fe20000100800 */
[----:B------:R-:W-:-:S03]  /*6a2b0*/  IMAD.WIDE R26, R0, 0x2, R12 ;  /* 0x00000002001a7825 */ /* 0x000fc600078e020c */
[----:B------:R0:W-:Y:S01]  /*6a2c0*/  STL [R1+0x2234], R13 ;  /* 0x0022340d01007387 */ /* 0x0001e20000100800 */
[----:B----4-:R-:W-:Y:S01]  /*6a2d0*/  ISETP.LT.AND P5, PT, R2, UR10, !P3 ;  /* 0x0000000a02007c0c */ /* 0x010fe2000dfa1270 */
[----:B------:R-:W-:Y:S02]  /*6a2e0*/  ULDC UR10, c[0x0][0x228] ;  /* 0x00008a00000a7ab9 */ /* 0x000fe40000000800 */
[----:B0-----:R-:W2:Y:S01]  /*6a2f0*/  LDL.LU R13, [R1+0x320] ;  /* 0x00032000010d7983 */ /* 0x001ea20000300800 */
[----:B---3--:R-:W-:Y:S01]  /*6a300*/  ISETP.LT.AND P2, PT, R25, UR4, !P3 ;  /* 0x0000000419007c0c */ /* 0x008fe2000df41270 */
[----:B------:R-:W-:Y:S02]  /*6a310*/  ULDC UR4, c[0x0][0x228] ;  /* 0x00008a0000047ab9 */ /* 0x000fe40000000800 */
[----:B------:R0:W-:Y:S01]  /*6a320*/  @P6 STG.E.U16 desc[UR8][R28.64], R24 ;  /* 0x000000181c006986 */ /* 0x0001e2000c101508 */
[----:B------:R-:W-:Y:S01]  /*6a330*/  ISETP.LT.AND P4, PT, R3, UR4, !P3 ;  /* 0x0000000403007c0c */ /* 0x000fe2000df81270 */
[----:B------:R-:W-:Y:S01]  /*6a340*/  IMAD.WIDE R2, R0, 0x2, R22 ;  /* 0x0000000200027825 */ /* 0x000fe200078e0216 */
[----:B------:R-:W-:Y:S01]  /*6a350*/  PRMT R16, R24, 0x7632, R16 ;  /* 0x0000763218107816 */ /* 0x000fe20000000010 */
[----:B------:R-:W-:-:S02]  /*6a360*/  ULDC UR4, c[0x0][0x228] ;  /* 0x00008a0000047ab9 */ /* 0x000fc40000000800 */
[----:B0-----:R-:W-:-:S04]  /*6a370*/  VIADD R28, R17, 0x3a ;  /* 0x0000003a111c7836 */ /* 0x001fc80000000000 */
[----:B------:R0:W-:Y:S01]  /*6a380*/  @P2 STG.E.U16 desc[UR8][R2.64], R16 ;  /* 0x0000001002002986 */ /* 0x0001e2000c101508 */
[----:B------:R-:W-:Y:S02]  /*6a390*/  ISETP.GE.AND P1, PT, R28, UR7, PT ;  /* 0x000000071c007c0c */ /* 0x000fe4000bf26270 */
[----:B------:R-:W-:Y:S01]  /*6a3a0*/  ISETP.LT.AND P6, PT, R18, UR6, !P3 ;  /* 0x0000000612007c0c */ /* 0x000fe2000dfc1270 */
[----:B------:R-:W3:Y:S01]  /*6a3b0*/  LDL.LU R28, [R1+0x314] ;  /* 0x00031400011c7983 */ /* 0x000ee20000300800 */
[----:B------:R-:W-:Y:S01]  /*6a3c0*/  IMAD.WIDE R24, R0, 0x2, R20 ;  /* 0x0000000200187825 */ /* 0x000fe200078e0214 */
[----:B------:R-:W-:Y:S01]  /*6a3d0*/  ISETP.LT.AND P2, PT, R7, UR4, !P1 ;  /* 0x0000000407007c0c */ /* 0x000fe2000cf41270 */
[----:B------:R-:W-:Y:S01]  /*6a3e0*/  ULDC UR6, c[0x0][0x228] ;  /* 0x00008a0000067ab9 */ /* 0x000fe20000000800 */
[----:B------:R-:W-:Y:S01]  /*6a3f0*/  ULDC UR4, c[0x0][0x248] ;  /* 0x0000920000047ab9 */ /* 0x000fe20000000800 */
[----:B0-----:R-:W4:Y:S01]  /*6a400*/  LDL.LU R16, [R1+0x2240] ;  /* 0x0022400001107983 */ /* 0x001f220000300800 */
[----:B--2---:R-:W-:-:S06]  /*6a410*/  PRMT R29, R13, 0x7632, R29 ;  /* 0x000076320d1d7816 */ /* 0x004fcc000000001d */
[----:B------:R0:W-:Y:S01]  /*6a420*/  @P6 STG.E.U16 desc[UR8][R24.64], R13 ;  /* 0x0000000d18006986 */ /* 0x0001e2000c101508 */
[C---:B------:R-:W-:Y:S01]  /*6a430*/  IMAD.WIDE R2, R0.reuse, 0x2, R14 ;  /* 0x0000000200027825 */ /* 0x040fe200078e020e */
[----:B------:R-:W-:Y:S02]  /*6a440*/  ULDC UR7, c[0x0][0x228] ;  /* 0x00008a0000077ab9 */ /* 0x000fe40000000800 */
[----:B------:R1:W-:Y:S01]  /*6a450*/  @P5 STG.E.U16 desc[UR8][R26.64], R29 ;  /* 0x0000001d1a005986 */ /* 0x0003e2000c101508 */
[----:B0-----:R-:W-:-:S03]  /*6a460*/  IMAD.WIDE R24, R0, 0x2, R10 ;  /* 0x0000000200187825 */ /* 0x001fc600078e020a */
[----:B------:R-:W2:Y:S04]  /*6a470*/  LDL.LU R13, [R1+0x334] ;  /* 0x00033400010d7983 */ /* 0x000ea80000300800 */
[----:B-1----:R-:W2:Y:S04]  /*6a480*/  LDL R29, [R1+0x21c0] ;  /* 0x0021c000011d7983 */ /* 0x002ea80000100800 */
[----:B------:R-:W2:Y:S04]  /*6a490*/  LDL R27, [R1+0x21cc] ;  /* 0x0021cc00011b7983 */ /* 0x000ea80000100800 */
[----:B------:R-:W2:Y:S04]  /*6a4a0*/  LDL.LU R7, [R1+0x223c] ;  /* 0x00223c0001077983 */ /* 0x000ea80000300800 */
[----:B----4-:R0:W-:Y:S04]  /*6a4b0*/  @P4 STG.E.U16 desc[UR8][R24.64], R16 ;  /* 0x0000001018004986 */ /* 0x0101e8000c101508 */
[----:B0-----:R-:W4:Y:S01]  /*6a4c0*/  LDL R25, [R1+0x21c4] ;  /* 0x0021c40001197983 */ /* 0x001f220000100800 */
[----:B------:R-:W-:Y:S01]  /*6a4d0*/  ISETP.LT.AND P3, PT, R19, UR6, !P3 ;  /* 0x0000000613007c0c */ /* 0x000fe2000df61270 */
[----:B------:R-:W-:Y:S01]  /*6a4e0*/  ULDC UR6, c[0x0][0x228] ;  /* 0x00008a0000067ab9 */ /* 0x000fe20000000800 */
[----:B------:R-:W-:Y:S01]  /*6a4f0*/  PRMT R26, R16, 0x7632, R26 ;  /* 0x00007632101a7816 */ /* 0x000fe2000000001a */
[----:B------:R-:W-:Y:S01]  /*6a500*/  VIADD R16, R0, UR4 ;  /* 0x0000000400107c36 */ /* 0x000fe20008000000 */
[----:B------:R-:W-:Y:S01]  /*6a510*/  ULDC UR4, c[0x0][0x228] ;  /* 0x00008a0000047ab9 */ /* 0x000fe20000000800 */
[----:B---3--:R-:W-:-:S08]  /*6a520*/  PRMT R12, R28, 0x7632, R12 ;  /* 0x000076321c0c7816 */ /* 0x008fd0000000000c */
[----:B------:R0:W-:Y:S04]  /*6a530*/  @P3 STG.E.U16 desc[UR8][R2.64], R26 ;  /* 0x0000001a02003986 */ /* 0x0001e8000c101508 */
[----:B------:R-:W-:Y:S01]  /*6a540*/  STL [R1+0x2228], R18 ;  /* 0x0022281201007387 */ /* 0x000fe20000100800 */
[----:B--2---:R-:W-:Y:S01]  /*6a550*/  ISETP.LT.AND P5, PT, R29, UR6, !P1 ;  /* 0x000000061d007c0c */ /* 0x004fe2000cfa1270 */
[----:B------:R-:W-:Y:S01]  /*6a560*/  ULDC UR6, c[0x0][0x228] ;  /* 0x00008a0000067ab9 */ /* 0x000fe20000000800 */
[----:B------:R-:W-:Y:S01]  /*6a570*/  ISETP.LT.AND P4, PT, R27, UR7, !P1 ;  /* 0x000000071b007c0c */ /* 0x000fe2000cf81270 */
[----:B0-----:R-:W-:Y:S01]  /*6a580*/  IMAD.WIDE R2, R16, 0x2, R6 ;  /* 0x0000000210027825 */ /* 0x001fe200078e0206 */
[----:B------:R-:W-:Y:S01]  /*6a590*/  PRMT R0, R13, 0x7632, R0 ;  /* 0x000076320d007816 */ /* 0x000fe20000000000 */
[----:B------:R-:W-:-:S03]  /*6a5a0*/  ULDC UR7, c[0x0][0x228] ;  /* 0x00008a0000077ab9 */ /* 0x000fc60000000800 */
[----:B------:R0:W-:Y:S01]  /*6a5b0*/  @P2 STG.E.U16 desc[UR8][R2.64], R28 ;  /* 0x0000001c02002986 */ /* 0x0001e2000c101508 */
[----:B------:R-:W-:-:S04]  /*6a5c0*/  IMAD.WIDE R26, R16, 0x2, R22 ;  /* 0x00000002101a7825 */ /* 0x000fc800078e0216 */
[----:B0-----:R-:W-:Y:S02]  /*6a5d0*/  VIADD R28, R17, 0x3b ;  /* 0x0000003b111c7836 */ /* 0x001fe40000000000 */
[C---:B------:R-:W-:Y:S01]  /*6a5e0*/  IMAD.WIDE R2, R16.reuse, 0x2, R4 ;  /* 0x0000000210027825 */ /* 0x040fe200078e0204 */
[----:B------:R-:W2:Y:S01]  /*6a5f0*/  LDL.LU R17, [R1+0x364] ;  /* 0x0003640001117983 */ /* 0x000ea20000300800 */
[----:B----4-:R-:W-:Y:S02]  /*6a600*/  ISETP.LT.AND P3, PT, R25, UR4, !P1 ;  /* 0x0000000419007c0c */ /* 0x010fe4000cf61270 */
[----:B------:R-:W-:Y:S01]  /*6a610*/  IMAD.WIDE R24, R16, 0x2, R8 ;  /* 0x0000000210187825 */ /* 0x000fe200078e0208 */
[----:B------:R0:W-:Y:S01]  /*6a620*/  STL [R1+0x2230], R8 ;  /* 0x0022300801007387 */ /* 0x0001e20000100800 */
[----:B------:R-:W-:Y:S01]  /*6a630*/  ISETP.LT.AND P6, PT, R18, UR10, !P1 ;  /* 0x0000000a12007c0c */ /* 0x000fe2000cfc1270 */
[----:B------:R-:W-:Y:S01]  /*6a640*/  ULDC UR4, c[0x0][0x228] ;  /* 0x00008a0000047ab9 */ /* 0x000fe20000000800 */
[----:B------:R-:W-:Y:S01]  /*6a650*/  ISETP.GE.AND P2, PT, R28, UR5, PT ;  /* 0x000000051c007c0c */ /* 0x000fe2000bf46270 */
[----:B0-----:R-:W3:Y:S06]  /*6a660*/  LDL R8, [R1+0x21c0] ;  /* 0x0021c00001087983 */ /* 0x001eec0000100800 */
[----:B------:R-:W-:Y:S01]  /*6a670*/  @P3 STG.E.U16 desc[UR8][R2.64], R12 ;  /* 0x0000000c02003986 */ /* 0x000fe2000c101508 */
[----:B------:R-:W-:Y:S01]  /*6a680*/  IMAD.WIDE R28, R16, 0x2, R20 ;  /* 0x00000002101c7825 */ /* 0x000fe200078e0214 */
[----:B------:R-:W-:Y:S01]  /*6a690*/  ULDC UR5, c[0x0][0x228] ;  /* 0x00008a0000057ab9 */ /* 0x000fe20000000800 */
[----:B------:R-:W-:Y:S01]  /*6a6a0*/  ULDC UR10, c[0x0][0x228] ;  /* 0x00008a00000a7ab9 */ /* 0x000fe20000000800 */
[----:B------:R0:W-:Y:S04]  /*6a6b0*/  STL [R1+0x222c], R9 ;  /* 0x00222c0901007387 */ /* 0x0001e80000100800 */
[----:B------:R1:W-:Y:S04]  /*6a6c0*/  @P5 STG.E.U16 desc[UR8][R24.64], R13 ;  /* 0x0000000d18005986 */ /* 0x0003e8000c101508 */
[----:B0-----:R-:W4:Y:S04]  /*6a6d0*/  LDL.LU R9, [R1+0x424] ;  /* 0x0004240001097983 */ /* 0x001f280000300800 */
[----:B------:R-:W2:Y:S04]  /*6a6e0*/  LDL.LU R12, [R1+0x2238] ;  /* 0x00223800010c7983 */ /* 0x000ea80000300800 */
[----:B------:R-:W3:Y:S04]  /*6a6f0*/  LDL.LU R2, [R1+0x354] ;  /* 0x0003540001027983 */ /* 0x000ee80000300800 */
[----:B------:R-:W2:Y:S04]  /*6a700*/  LDL R3, [R1+0x21bc] ;  /* 0x0021bc0001037983 */ /* 0x000ea80000100800 */
[----:B-1----:R-:W2:Y:S04]  /*6a710*/  LDL.LU R13, [R1+0x2234] ;  /* 0x00223400010d7983 */ /* 0x002ea80000300800 */
[----:B------:R0:W-:Y:S04]  /*6a720*/  @P4 STG.E.U16 desc[UR8][R26.64], R0 ;  /* 0x000000001a004986 */ /* 0x0001e8000c101508 */
[----:B------:R-:W2:Y:S04]  /*6a730*/  LDL R25, [R1+0x21c4] ;  /* 0x0021c40001197983 */ /* 0x000ea80000100800 */
[----:B0-----:R-:W2:Y:S04]  /*6a740*/  LDL R26, [R1+0x21c8] ;  /* 0x0021c800011a7983 */ /* 0x001ea80000100800 */
[----:B------:R-:W2:Y:S04]  /*6a750*/  LDL R27, [R1+0x1104] ;  /* 0x00110400011b7983 */ /* 0x000ea80000100800 */
[----:B------:R-:W-:Y:S01]  /*6a760*/  STL [R1+0x221c], R15 ;  /* 0x00221c0f01007387 */ /* 0x000fe20000100800 */
[----:B----4-:R-:W-:-:S03]  /*6a770*/  PRMT R18, R9, 0x7632, R18 ;  /* 0x0000763209127816 */ /* 0x010fc60000000012 */
[----:B---3--:R0:W-:Y:S01]  /*6a780*/  @P6 STG.E.U16 desc[UR8][R28.64], R2 ;  /* 0x000000021c006986 */ /* 0x0081e2000c101508 */
[----:B--2---:R-:W-:Y:S01]  /*6a790*/  ISETP.LT.AND P3, PT, R3, UR5, !P1 ;  /* 0x0000000503007c0c */ /* 0x004fe2000cf61270 */
[----:B------:R-:W-:Y:S01]  /*6a7a0*/  ULDC UR5, c[0x0][0x228] ;  /* 0x00008a0000057ab9 */ /* 0x000fe20000000800 */
[----:B------:R-:W-:Y:S01]  /*6a7b0*/  PRMT R24, R2, 0x7632, R24 ;  /* 0x0000763202187816 */ /* 0x000fe20000000018 */
[----:B0-----:R-:W-:Y:S01]  /*6a7c0*/  IMAD.WIDE R2, R16, 0x2, R12 ;  /* 0x0000000210027825 */ /* 0x001fe200078e020c */
[----:B------:R-:W-:Y:S02]  /*6a7d0*/  ISETP.LT.AND P5, PT, R25, UR10, !P2 ;  /* 0x0000000a19007c0c */ /* 0x000fe4000d7a1270 */
[----:B------:R-:W-:Y:S01]  /*6a7e0*/  ISETP.LT.AND P4, PT, R26, UR4, !P1 ;  /* 0x000000041a007c0c */ /* 0x000fe2000cf81270 */
[----:B------:R-:W-:Y:S01]  /*6a7f0*/  ULDC UR4, c[0x0][0x248] ;  /* 0x0000920000047ab9 */ /* 0x000fe20000000800 */
[----:B------:R-:W-:Y:S02]  /*6a800*/  ISETP.LT.AND P1, PT, R19, UR6, !P1 ;  /* 0x0000000613007c0c */ /* 0x000fe4000cf21270 */
[----:B------:R-:W-:Y:S01]  /*6a810*/  ISETP.LT.AND P6, PT, R27, UR7, !P2 ;  /* 0x000000071b007c0c */ /* 0x000fe2000d7c1270 */
[C---:B------:R-:W-:Y:S01]  /*6a820*/  VIADD R0, R16.reuse, UR4 ;  /* 0x0000000410007c36 */ /* 0x040fe20008000000 */
[----:B------:R-:W-:Y:S01]  /*6a830*/  ULDC UR4, c[0x0][0x228] ;  /* 0x00008a0000047ab9 */ /* 0x000fe20000000800 */
[----:B------:R-:W-:Y:S01]  /*6a840*/  IMAD.WIDE R28, R16, 0x2, R10 ;  /* 0x00000002101c7825 */ /* 0x000fe200078e020a */
[----:B------:R-:W-:Y:S01]  /*6a850*/  ULDC UR6, c[0x0][0x228] ;  /* 0x00008a0000067ab9 */ /* 0x000fe20000000800 */
[----:B------:R-:W-:Y:S01]  /*6a860*/  ULDC UR7, c[0x0][0x228] ;  /* 0x00008a0000077ab9 */ /* 0x000fe20000000800 */
[----:B------:R-:W-:-:S03]  /*6a870*/  ULDC UR10, c[0x0][0x228] ;  /* 0x00008a00000a7ab9 */ /* 0x000fc60000000800 */
[----:B------:R0:W-:Y:S01]  /*6a880*/  @P4 STG.E.U16 desc[UR8][R2.64], R24 ;  /* 0x0000001802004986 */ /* 0x0001e2000c101508 */
[----:B------:R-:W-:Y:S01]  /*6a890*/  ISETP.LT.AND P4, PT, R8, UR4, !P2 ;  /* 0x0000000408007c0c */ /* 0x000fe2000d781270 */
[----:B------:R-:W-:Y:S01]  /*6a8a0*/  IMAD.WIDE R26, R0, 0x2, R4 ;  /* 0x00000002001a7825 */ /* 0x000fe200078e0204 */
[----:B------:R-:W-:Y:S01]  /*6a8b0*/  ULDC UR4, c[0x0][0x228] ;  /* 0x00008a0000047ab9 */ /* 0x000fe20000000800 */
[----:B------:R1:W-:Y:S02]  /*6a8c0*/  @P3 STG.E.U16 desc[UR8][R28.64], R9 ;  /* 0x000000091c003986 */ /* 0x0003e4000c101508 */
[----:B0-----:R-:W-:Y:S01]  /*6a8d0*/  IMAD.WIDE R2, R16, 0x2, R14 ;  /* 0x0000000210027825 */ /* 0x001fe200078e020e */
[----:B------:R-:W-:Y:S01]  /*6a8e0*/  PRMT R16, R17, 0x7632, R16 ;  /* 0x0000763211107816 */ /* 0x000fe20000000010 */
[----:B------:R-:W2:Y:S02]  /*6a8f0*/  LDL.LU R15, [R1+0x324] ;  /* 0x00032400010f7983 */ /* 0x000ea40000300800 */
[----:B------:R-:W-:-:S02]  /*6a900*/  IMAD.WIDE R24, R0, 0x2, R6 ;  /* 0x0000000200187825 */ /* 0x000fc400078e0206 */
[----:B------:R-:W3:Y:S04]  /*6a910*/  LDL.LU R8, [R1+0x2230] ;  /* 0x0022300001087983 */ /* 0x000ee80000300800 */
[----:B-1----:R-:W3:Y:S04]  /*6a920*/  LDL.LU R9, [R1+0x222c] ;  /* 0x00222c0001097983 */ /* 0x002ee80000300800 */
[----:B------:R-:W4:Y:S04]  /*6a930*/  LDL.LU R28, [R1+0x344] ;  /* 0x00034400011c7983 */ /* 0x000f280000300800 */
[----:B------:R-:W4:Y:S04]  /*6a940*/  LDL R29, [R1+0xf04] ;  /* 0x000f0400011d7983 */ /* 0x000f280000100800 */
[----:B------:R0:W-:Y:S04]  /*6a950*/  @P1 STG.E.U16 desc[UR8][R2.64], R18 ;  /* 0x0000001202001986 */ /* 0x0001e8000c101508 */
[----:B------:R1:W-:Y:S04]  /*6a960*/  @P6 STG.E.U16 desc[UR8][R24.64], R17 ;  /* 0x0000001118006986 */ /* 0x0003e8000c101508 */
[----:B------:R1:W-:Y:S04]  /*6a970*/  @P5 STG.E.U16 desc[UR8][R26.64], R16 ;  /* 0x000000101a005986 */ /* 0x0003e8000c101508 */
[----:B0-----:R-:W4:Y:S04]  /*6a980*/  LDL.LU R18, [R1+0x2228] ;  /* 0x0022280001127983 */ /* 0x001f280000300800 */
[----:B-1----:R-:W4:Y:S04]  /*6a990*/  LDL.LU R17, [R1+0x2224] ;  /* 0x0022240001117983 */ /* 0x002f280000300800 */
[----:B------:R-:W4:Y:S04]  /*6a9a0*/  LDL R27, [R1+0x21cc] ;  /* 0x0021cc00011b7983 */ /* 0x000f280000100800 */
[----:B------:R-:W4:Y:S04]  /*6a9b0*/  LDL R24, [R1+0x21c8] ;  /* 0x0021c80001187983 */ /* 0x000f280000100800 */
[----:B------:R-:W4:Y:S01]  /*6a9c0*/  LDL R25, [R1+0x21bc] ;  /* 0x0021bc0001197983 */ /* 0x000f220000100800 */
[----:B---3--:R-:W-:Y:S01]  /*6a9d0*/  IMAD.WIDE R2, R0, 0x2, R8 ;  /* 0x0000000200027825 */ /* 0x008fe200078e0208 */
[----:B--2---:R-:W-:-:S04]  /*6a9e0*/  PRMT R16, R15, 0x7632, R16 ;  /* 0x000076320f107816 */ /* 0x004fc80000000010 */
[----:B----4-:R0:W-:Y:S02]  /*6a9f0*/  @P4 STG.E.U16 desc[UR8][R2.64], R28 ;  /* 0x0000001c02004986 */ /* 0x0101e4000c101508 */
[----:B0-----:R-:W-:Y:S01]  /*6aa00*/  IMAD.WIDE R2, R0, 0x2, R22 ;  /* 0x0000000200027825 */ /* 0x001fe200078e0216 */
[----:B------:R-:W-:Y:S02]  /*6aa10*/  ISETP.LT.AND P6, PT, R18, UR5, !P2 ;  /* 0x0000000512007c0c */ /* 0x000fe4000d7c1270 */
[----:B------:R-:W-:Y:S02]  /*6aa20*/  ISETP.LT.AND P3, PT, R27, UR4, !P2 ;  /* 0x000000041b007c0c */ /* 0x000fe4000d761270 */
[----:B------:R-:W-:Y:S01]  /*6aa30*/  ISETP.LT.AND P5, PT, R24, UR6, !P2 ;  /* 0x0000000618007c0c */ /* 0x000fe2000d7a1270 */
[----:B------:R-:W-:Y:S01]  /*6aa40*/  STL [R1+0x2214], R18 ;  /* 0x0022141201007387 */ /* 0x000fe20000100800 */
[----:B------:R-:W-:Y:S02]  /*6aa50*/  PRMT R17, R28, 0x7632, R17 ;  /* 0x000076321c117816 */ /* 0x000fe40000000011 */
[----:B------:R-:W-:Y:S01]  /*6aa60*/  ISETP.LT.AND P4, PT, R25, UR7, !P2 ;  /* 0x0000000719007c0c */ /* 0x000fe2000d781270 */
[C---:B------:R-:W-:Y:S01]  /*6aa70*/  IMAD.WIDE R24, R0.reuse, 0x2, R20 ;  /* 0x0000000200187825 */ /* 0x040fe200078e0214 */
[----:B------:R0:W-:Y:S01]  /*6aa80*/  STL [R1+0x2218], R20 ;  /* 0x0022181401007387 */ /* 0x0001e20000100800 */
[----:B------:R-:W-:Y:S01]  /*6aa90*/  ULDC UR4, c[0x0][0x228] ;  /* 0x00008a0000047ab9 */ /* 0x000fe20000000800 */
[----:B------:R-:W-:Y:S01]  /*6aaa0*/  ULDC UR5, c[0x0][0x228] ;  /* 0x00008a0000057ab9 */ /* 0x000fe20000000800 */
[----:B------:R-:W-:-:S02]  /*6aab0*/  IMAD.WIDE R26, R0, 0x2, R12 ;  /* 0x00000002001a7825 */ /* 0x000fc400078e020c */
[----:B------:R-:W-:Y:S01]  /*6aac0*/  @P3 STG.E.U16 desc[UR8][R2.64], R17 ;  /* 0x0000001102003986 */ /* 0x000fe2000c101508 */
[----:B------:R-:W-:Y:S01]  /*6aad0*/  ULDC UR6, c[0x0][0x228] ;  /* 0x00008a0000067ab9 */ /* 0x000fe20000000800 */
[----:B------:R-:W-:Y:S02]  /*6aae0*/  ULDC UR7, c[0x0][0x228] ;  /* 0x00008a0000077ab9 */ /* 0x000fe40000000800 */
[----:B0-----:R-:W2:Y:S04]  /*6aaf0*/  LDL.LU R20, [R1+0x318] ;  /* 0x0003180001147983 */ /* 0x001ea80000300800 */
[----:B------:R0:W-:Y:S04]  /*6ab00*/  STL [R1+0x2210], R21 ;  /* 0x0022101501007387 */ /* 0x0001e80000100800 */
[----:B------:R1:W-:Y:S04]  /*6ab10*/  @P6 STG.E.U16 desc[UR8][R24.64], R15 ;  /* 0x0000000f18006986 */ /* 0x0003e8000c101508 */
[----:B0-----:R-:W3:Y:S04]  /*6ab20*/  LDL.LU R21, [R1+0x338] ;  /* 0x0003380001157983 */ /* 0x001ee80000300800 */
[----:B------:R-:W4:Y:S04]  /*6ab30*/  LDL.LU R17, [R1+0x2220] ;  /* 0x0022200001117983 */ /* 0x000f280000300800 */
[----:B------:R-:W3:Y:S04]  /*6ab40*/  LDL R3, [R1+0x1104] ;  /* 0x0011040001037983 */ /* 0x000ee80000100800 */
[----:B-1----:R-:W3:Y:S04]  /*6ab50*/  LDL.LU R15, [R1+0x221c] ;  /* 0x00221c00010f7983 */ /* 0x002ee80000300800 */
[----:B------:R0:W-:Y:S04]  /*6ab60*/  @P5 STG.E.U16 desc[UR8][R26.64], R16 ;  /* 0x000000101a005986 */ /* 0x0001e8000c101508 */
[----:B------:R-:W3:Y:S04]  /*6ab70*/  LDL R24, [R1+0x21cc] ;  /* 0x0021cc0001187983 */ /* 0x000ee80000100800 */
[----:B------:R-:W3:Y:S04]  /*6ab80*/  LDL R25, [R1+0xf04] ;  /* 0x000f040001197983 */ /* 0x000ee80000100800 */
[----:B0-----:R-:W3:Y:S04]  /*6ab90*/  LDL R26, [R1+0x21c4] ;  /* 0x0021c400011a7983 */ /* 0x001ee80000100800 */
[----:B------:R-:W3:Y:S01]  /*6aba0*/  LDL R27, [R1+0x21c0] ;  /* 0x0021c000011b7983 */ /* 0x000ee20000100800 */
[----:B------:R-:W-:Y:S01]  /*6abb0*/  VIADD R28, R29, 0x3c ;  /* 0x0000003c1d1c7836 */ /* 0x000fe20000000000 */
[----:B------:R-:W-:Y:S01]  /*6abc0*/  ISETP.LT.AND P2, PT, R19, UR4, !P2 ;  /* 0x0000000413007c0c */ /* 0x000fe2000d741270 */
[----:B------:R-:W-:-:S03]  /*6abd0*/  ULDC UR4, c[0x0][0x248] ;  /* 0x0000920000047ab9 */ /* 0x000fc60000000800 */
[----:B------:R-:W-:Y:S01]  /*6abe0*/  ISETP.GE.AND P1, PT, R28, UR25, PT ;  /* 0x000000191c007c0c */ /* 0x000fe2000bf26270 */
[----:B------:R-:W-:Y:S01]  /*6abf0*/  IMAD.WIDE R28, R0, 0x2, R10 ;  /* 0x00000002001c7825 */ /* 0x000fe200078e020a */
[----:B------:R-:W-:Y:S01]  /*6ac00*/  STL [R1+0x220c], R7 ;  /* 0x00220c0701007387 */ /* 0x000fe20000100800 */
[----:B--2---:R-:W-:-:S03]  /*6ac10*/  PRMT R18, R20, 0x7632, R18 ;  /* 0x0000763214127816 */ /* 0x004fc60000000012 */
[----:B----4-:R0:W-:Y:S01]  /*6ac20*/  @P4 STG.E.U16 desc[UR8][R28.64], R17 ;  /* 0x000000111c004986 */ /* 0x0101e2000c101508 */
[----:B---3--:R-:W-:Y:S01]  /*6ac30*/  ISETP.LT.AND P3, PT, R3, UR5, !P1 ;  /* 0x0000000503007c0c */ /* 0x008fe2000cf61270 */
[----:B------:R-:W-:Y:S01]  /*6ac40*/  ULDC UR5, c[0x0][0x228] ;  /* 0x00008a0000057ab9 */ /* 0x000fe20000000800 */
[----:B------:R-:W-:Y:S01]  /*6ac50*/  IMAD.WIDE R2, R0, 0x2, R14 ;  /* 0x0000000200027825 */ /* 0x000fe200078e020e */
[----:B0-----:R-:W-:-:S03]  /*6ac60*/  PRMT R17, R17, 0x7632, R17 ;  /* 0x0000763211117816 */ /* 0x001fc60000000011 */
[----:B------:R-:W-:Y:S01]  /*6ac70*/  VIADD R0, R0, UR4 ;  /* 0x0000000400007c36 */ /* 0x000fe20008000000 */
[----:B------:R-:W-:Y:S01]  /*6ac80*/  ISETP.LT.AND P6, PT, R24, UR10, !P1 ;  /* 0x0000000a18007c0c */ /* 0x000fe2000cfc1270 */
[----:B------:R0:W-:Y:S01]  /*6ac90*/  @P2 STG.E.U16 desc[UR8][R2.64], R17 ;  /* 0x0000001102002986 */ /* 0x0001e2000c101508 */
[----:B------:R-:W-:Y:S02]  /*6aca0*/  ISETP.LT.AND P5, PT, R27, UR7, !P1 ;  /* 0x000000071b007c0c */ /* 0x000fe4000cfa1270 */
[----:B------:R-:W-:Y:S01]  /*6acb0*/  ISETP.LT.AND P4, PT, R26, UR6, !P1 ;  /* 0x000000061a007c0c */ /* 0x000fe2000cf81270 */
[C---:B0-----:R-:W-:Y:S01]  /*6acc0*/  IMAD.WIDE R2, R0.reuse, 0x2, R6 ;  /* 0x0000000200027825 */ /* 0x041fe200078e0206 */
[----:B------:R-:W-:Y:S01]  /*6acd0*/  PRMT R29, R21, 0x7632, R29 ;  /* 0x00007632151d7816 */ /* 0x000fe2000000001d */
[----:B------:R-:W2:Y:S01]  /*6ace0*/  LDL.LU R7, [R1+0x358] ;  /* 0x0003580001077983 */ /* 0x000ea20000300800 */
[----:B------:R-:W-:Y:S01]  /*6acf0*/  ULDC UR4, c[0x0][0x228] ;  /* 0x00008a0000047ab9 */ /* 0x000fe20000000800 */
[C---:B------:R-:W-:Y:S01]  /*6ad00*/  IMAD.WIDE R16, R0.reuse, 0x2, R4 ;  /* 0x0000000200107825 */ /* 0x040fe200078e0204 */
[----:B------:R-:W-:Y:S01]  /*6ad10*/  ULDC UR6, c[0x0][0x228] ;  /* 0x00008a0000067ab9 */ /* 0x000fe20000000800 */
[----:B------:R0:W-:Y:S01]  /*6ad20*/  STL [R1+0x2208], R5 ;  /* 0x0022080501007387 */ /* 0x0001e20000100800 */
[----:B------:R-:W-:Y:S01]  /*6ad30*/  ULDC UR10, c[0x0][0x228] ;  /* 0x00008a00000a7ab9 */ /* 0x000fe20000000800 */
[----:B------:R-:W-:Y:S01]  /*6ad40*/  VIADD R28, R25, 0x3d ;  /* 0x0000003d191c7836 */ /* 0x000fe20000000000 */
[----:B------:R-:W-:Y:S01]  /*6ad50*/  ULDC UR7, c[0x0][0x228] ;  /* 0x00008a0000077ab9 */ /* 0x000fe20000000800 */
[----:B------:R1:W-:Y:S01]  /*6ad60*/  @P3 STG.E.U16 desc[UR8][R2.64], R20 ;  /* 0x0000001402003986 */ /* 0x0003e2000c101508 */
[----:B------:R-:W-:-:S03]  /*6ad70*/  IMAD.WIDE R24, R0, 0x2, R8 ;  /* 0x0000000200187825 */ /* 0x000fc600078e0208 */
[----:B------:R3:W-:Y:S04]  /*6ad80*/  @P4 STG.E.U16 desc[UR8][R16.64], R18 ;  /* 0x0000001210004986 */ /* 0x0007e8000c101508 */
[----:B0-----:R-:W4:Y:S04]  /*6ad90*/  LDL.LU R5, [R1+0x428] ;  /* 0x0004280001057983 */ /* 0x001f280000300800 */
[----:B-1----:R-:W4:Y:S04]  /*6ada0*/  LDL.LU R20, [R1+0x2218] ;  /* 0x0022180001147983 */ /* 0x002f280000300800 */
[----:B------:R-:W4:Y:S04]  /*6adb0*/  LDL R2, [R1+0x21bc] ;  /* 0x0021bc0001027983 */ /* 0x000f280000100800 */
[----:B------:R-:W4:Y:S04]  /*6adc0*/  LDL R3, [R1+0x1104] ;  /* 0x0011040001037983 */ /* 0x000f280000100800 */
[----:B---3--:R-:W3:Y:S04]  /*6add0*/  LDL.LU R18, [R1+0x2214] ;  /* 0x0022140001127983 */ /* 0x008ee80000300800 */
[----:B------:R-:W3:Y:S04]  /*6ade0*/  LDL R17, [R1+0x21c8] ;  /* 0x0021c80001117983 */ /* 0x000ee80000100800 */
[----:B------:R0:W-:Y:S04]  /*6adf0*/  @P5 STG.E.U16 desc[UR8][R24.64], R21 ;  /* 0x0000001518005986 */ /* 0x0001e8000c101508 */
[----:B0-----:R-:W3:Y:S01]  /*6ae00*/  LDL.LU R21, [R1+0x2210] ;  /* 0x0022100001157983 */ /* 0x001ee20000300800 */
[----:B------:R-:W-:Y:S01]  /*6ae10*/  IMAD.WIDE R26, R0, 0x2, R22 ;  /* 0x00000002001a7825 */ /* 0x000fe200078e0216 */
[----:B------:R-:W-:-:S04]  /*6ae20*/  ISETP.GE.AND P2, PT, R28, UR23, PT ;  /* 0x000000171c007c0c */ /* 0x000fc8000bf46270 */
[----:B------:R0:W-:Y:S01]  /*6ae30*/  @P6 STG.E.U16 desc[UR8][R26.64], R29 ;  /* 0x0000001d1a006986 */ /* 0x0001e2000c101508 */
[----:B------:R-:W-:Y:S01]  /*6ae40*/  IMAD.WIDE R24, R0, 0x2, R10 ;  /* 0x0000000200187825 */ /* 0x000fe200078e020a */
[----:B--2---:R-:W-:Y:S02]  /*6ae50*/  PRMT R28, R7, 0x7632, R28 ;  /* 0x00007632071c7816 */ /* 0x004fe4000000001c */
[----:B----4-:R-:W-:Y:S02]  /*6ae60*/  ISETP.LT.AND P3, PT, R2, UR6, !P1 ;  /* 0x0000000602007c0c */ /* 0x010fe4000cf61270 */
[----:B---3--:R-:W-:Y:S01]  /*6ae70*/  ISETP.LT.AND P5, PT, R18, UR4, !P1 ;  /* 0x0000000412007c0c */ /* 0x008fe2000cfa1270 */
[----:B------:R-:W-:Y:S01]  /*6ae80*/  ULDC UR4, c[0x0][0x248] ;  /* 0x0000920000047ab9 */ /* 0x000fe20000000800 */
[----:B------:R-:W-:Y:S02]  /*6ae90*/  ISETP.LT.AND P4, PT, R17, UR5, !P1 ;  /* 0x0000000511007c0c */ /* 0x000fe4000cf81270 */
[----:B0-----:R-:W-:Y:S01]  /*6aea0*/  PRMT R29, R5, 0x7632, R29 ;  /* 0x00007632051d7816 */ /* 0x001fe2000000001d */
[C---:B------:R-:W-:Y:S01]  /*6aeb0*/  IMAD.WIDE R26, R0.reuse, 0x2, R14 ;  /* 0x00000002001a7825 */ /* 0x040fe200078e020e */
[----:B------:R-:W-:Y:S01]  /*6aec0*/  ISETP.LT.AND P6, PT, R3, UR10, !P2 ;  /* 0x0000000a03007c0c */ /* 0x000fe2000d7c1270 */
[----:B------:R-:W-:Y:S01]  /*6aed0*/  ULDC UR5, c[0x0][0x228] ;  /* 0x00008a0000057ab9 */ /* 0x000fe20000000800 */
[----:B------:R-:W-:Y:S01]  /*6aee0*/  ULDC UR6, c[0x0][0x228] ;  /* 0x00008a0000067ab9 */ /* 0x000fe20000000800 */
[----:B------:R-:W-:-:S04]  /*6aef0*/  IMAD.WIDE R2, R0, 0x2, R12 ;  /* 0x0000000200027825 */ /* 0x000fc800078e020c */
[----:B------:R-:W-:-:S05]  /*6af00*/  IMAD.WIDE R16, R0, 0x2, R20 ;  /* 0x0000000200107825 */ /* 0x000fca00078e0214 */
[----:B------:R0:W-:Y:S04]  /*6af10*/  @P5 STG.E.U16 desc[UR8][R16.64], R7 ;  /* 0x0000000710005986 */ /* 0x0001e8000c101508 */
[----:B------:R1:W-:Y:S04]  /*6af20*/  @P4 STG.E.U16 desc[UR8][R2.64], R28 ;  /* 0x0000001c02004986 */ /* 0x0003e8000c101508 */
[----:B------:R2:W-:Y:S04]  /*6af30*/  @P3 STG.E.U16 desc[UR8][R24.64], R5 ;  /* 0x0000000518003986 */ /* 0x0005e8000c101508 */
[----:B0-----:R-:W3:Y:S04]  /*6af40*/  LDL.LU R7, [R1+0x220c] ;  /* 0x00220c0001077983 */ /* 0x001ee80000300800 */
[----:B------:R-:W4:Y:S04]  /*6af50*/  LDL.LU R16, [R1+0x368] ;  /* 0x0003680001107983 */ /* 0x000f280000300800 */
[----:B------:R-:W4:Y:S04]  /*6af60*/  LDL.LU R17, [R1+0xf04] ;  /* 0x000f040001117983 */ /* 0x000f280000300800 */
[----:B-1----:R-:W4:Y:S04]  /*6af70*/  LDL R28, [R1+0x21cc] ;  /* 0x0021cc00011c7983 */ /* 0x002f280000100800 */
[----:B--2---:R-:W2:Y:S04]  /*6af80*/  LDL.LU R5, [R1+0x2208] ;  /* 0x0022080001057983 */ /* 0x004ea80000300800 */
[----:B------:R-:W2:Y:S01]  /*6af90*/  LDL R24, [R1+0x21c4] ;  /* 0x0021c40001187983 */ /* 0x000ea20000100800 */
[----:B------:R-:W-:Y:S01]  /*6afa0*/  ISETP.LT.AND P1, PT, R19, UR7, !P1 ;  /* 0x0000000713007c0c */ /* 0x000fe2000cf21270 */
[----:B------:R-:W-:Y:S01]  /*6afb0*/  VIADD R0, R0, UR4 ;  /* 0x0000000400007c36 */ /* 0x000fe20008000000 */
[----:B------:R-:W-:Y:S01]  /*6afc0*/  ULDC UR4, c[0x0][0x228] ;  /* 0x00008a0000047ab9 */ /* 0x000fe20000000800 */
[----:B------:R-:W2:Y:S10]  /*6afd0*/  LDL R25, [R1+0x21c0] ;  /* 0x0021c00001197983 */ /* 0x000eb40000100800 */
[----:B------:R0:W-:Y:S04]  /*6afe0*/  @P1 STG.E.U16 desc[UR8][R26.64], R29 ;  /* 0x0000001d1a001986 */ /* 0x0001e8000c101508 */
[----:B0-----:R-:W2:Y:S01]  /*6aff0*/  LDL.LU R29, [R1+0x1104] ;  /* 0x00110400011d7983 */ /* 0x001ea20000300800 */
[----:B---3--:R-:W-:-:S05]  /*6b000*/  IMAD.WIDE R2, R0, 0x2, R6 ;  /* 0x0000000200027825 */ /* 0x008fca00078e0206 */
[----:B----4-:R0:W-:Y:S01]  /*6b010*/  @P6 STG.E.U16 desc[UR8][R2.64], R16 ;  /* 0x0000001002006986 */ /* 0x0101e2000c101508 */
[----:B--2---:R-:W-:Y:S01]  /*6b020*/  ISETP.LT.AND P4, PT, R24, UR4, !P2 ;  /* 0x0000000418007c0c */ /* 0x004fe2000d781270 */
[----:B------:R-:W-:Y:S02]  /*6b030*/  ULDC UR4, c[0x0][0x228] ;  /* 0x00008a0000047ab9 */ /* 0x000fe40000000800 */
[----:B------:R-:W-:Y:S01]  /*6b040*/  ISETP.LT.AND P6, PT, R18, UR4, !P2 ;  /* 0x0000000412007c0c */ /* 0x000fe2000d7c1270 */
[----:B0-----:R-:W-:Y:S01]  /*6b050*/  IMAD.WIDE R2, R0, 0x2, R4 ;  /* 0x0000000200027825 */ /* 0x001fe200078e0204 */
[----:B------:R-:W2:Y:S01]  /*6b060*/  LDL.LU R18, [R1+0x2204] ;  /* 0x0022040001127983 */ /* 0x000ea20000300800 */
[----:B------:R-:W-:Y:S01]  /*6b070*/  ISETP.LT.AND P3, PT, R25, UR5, !P2 ;  /* 0x0000000519007c0c */ /* 0x000fe2000d761270 */
[----:B------:R-:W-:Y:S02]  /*6b080*/  ULDC UR4, c[0x0][0x228] ;  /* 0x00008a0000047ab9 */ /* 0x000fe40000000800 */
[----:B------:R0:W-:Y:S01]  /*6b090*/  STL [R1+0x2200], R5 ;  /* 0x0022000501007387 */ /* 0x0001e20000100800 */
[----:B------:R-:W-:-:S02]  /*6b0a0*/  ISETP.LT.AND P5, PT, R28, UR6, !P2 ;  /* 0x000000061c007c0c */ /* 0x000fc4000d7a1270 */
[----:B------:R-:W-:Y:S01]  /*6b0b0*/  PRMT R26, R16, 0x7632, R26 ;  /* 0x00007632101a7816 */ /* 0x000fe2000000001a */
[C---:B------:R-:W-:Y:S01]  /*6b0c0*/  IMAD.WIDE R24, R0.reuse, 0x2, R22 ;  /* 0x0000000200187825 */ /* 0x040fe200078e0216 */
[----:B------:R-:W-:Y:S01]  /*6b0d0*/  ULDC UR5, c[0x0][0x228] ;  /* 0x00008a0000057ab9 */ /* 0x000fe20000000800 */
[----:B------:R-:W-:Y:S01]  /*6b0e0*/  ULDC UR6, c[0x0][0x228] ;  /* 0x00008a0000067ab9 */ /* 0x000fe20000000800 */
[----:B0-----:R-:W3:Y:S01]  /*6b0f0*/  LDL.LU R5, [R1+0x348] ;  /* 0x0003480001057983 */ /* 0x001ee20000300800 */
[----:B------:R-:W-:Y:S02]  /*6b100*/  VIADD R28, R17, 0x3e ;  /* 0x0000003e111c7836 */ /* 0x000fe40000000000 */
[----:B------:R-:W-:Y:S01]  /*6b110*/  IMAD.WIDE R16, R0, 0x2, R8 ;  /* 0x0000000200107825 */ /* 0x000fe200078e0208 */
[----:B------:R-:W-:Y:S02]  /*6b120*/  @P4 STG.E.U16 desc[UR8][R2.64], R26 ;  /* 0x0000001a02004986 */ /* 0x000fe4000c101508 */
[----:B------:R-:W-:-:S02]  /*6b130*/  ISETP.GE.AND P1, PT, R28, UR21, PT ;  /* 0x000000151c007c0c */ /* 0x000fc4000bf26270 */
[----:B------:R-:W4:Y:S01]  /*6b140*/  LDL.LU R28, [R1+0x328] ;  /* 0x00032800011c7983 */ /* 0x000f220000300800 */
[----:B---3--:R-:W-:-:S03]  /*6b150*/  PRMT R27, R5, 0x7632, R27 ;  /* 0x00007632051b7816 */ /* 0x008fc6000000001b */
[----:B------:R0:W-:Y:S04]  /*6b160*/  @P3 STG.E.U16 desc[UR8][R16.64], R5 ;  /* 0x0000000510003986 */ /* 0x0001e8000c101508 */
[----:B------:R1:W-:Y:S04]  /*6b170*/  @P5 STG.E.U16 desc[UR8][R24.64], R27 ;  /* 0x0000001b18005986 */ /* 0x0003e8000c101508 */
[----:B0-----:R-:W3:Y:S04]  /*6b180*/  LDL.LU R5, [R1+0x21c4] ;  /* 0x0021c40001057983 */ /* 0x001ee80000300800 */
[----:B-1----:R-:W2:Y:S04]  /*6b190*/  LDL.LU R27, [R1+0x21c8] ;  /* 0x0021c800011b7983 */ /* 0x002ea80000300800 */
[----:B------:R-:W3:Y:S01]  /*6b1a0*/  LDL.LU R25, [R1+0x21bc] ;  /* 0x0021bc0001197983 */ /* 0x000ee20000300800 */
[----:B------:R-:W-:Y:S01]  /*6b1b0*/  IMAD.WIDE R2, R0, 0x2, R20 ;  /* 0x0000000200027825 */ /* 0x000fe200078e0214 */
[----:B----4-:R-:W-:-:S02]  /*6b1c0*/  PRMT R24, R28, 0x7632, R24 ;  /* 0x000076321c187816 */ /* 0x010fc40000000018 */
[----:B------:R-:W4:Y:S01]  /*6b1d0*/  LDL.LU R26, [R1+0x33c] ;  /* 0x00033c00011a7983 */ /* 0x000f220000300800 */
[----:B------:R-:W-:-:S03]  /*6b1e0*/  IMAD.WIDE R16, R0, 0x2, R10 ;  /* 0x0000000200107825 */ /* 0x000fc600078e020a */
[----:B------:R0:W-:Y:S01]  /*6b1f0*/  @P6 STG.E.U16 desc[UR8][R2.64], R28 ;  /* 0x0000001c02006986 */ /* 0x0001e2000c101508 */
[----:B------:R-:W-:Y:S01]  /*6b200*/  ISETP.LT.AND P3, PT, R29, UR6, !P0 ;  /* 0x000000061d007c0c */ /* 0x000fe2000c761270 */
[C---:B0-----:R-:W-:Y:S02]  /*6b210*/  IMAD.WIDE R2, R0.reuse, 0x2, R12 ;  /* 0x0000000200027825 */ /* 0x041fe400078e020c */
[----:B------:R-:W4:Y:S01]  /*6b220*/  LDL R28, [R1+0x21d0] ;  /* 0x0021d000011c7983 */ /* 0x000f220000100800 */
[----:B--2---:R-:W-:Y:S01]  /*6b230*/  ISETP.LT.AND P5, PT, R27, UR4, !P2 ;  /* 0x000000041b007c0c */ /* 0x004fe2000d7a1270 */
[----:B------:R-:W-:Y:S01]  /*6b240*/  ULDC UR4, c[0x0][0x228] ;  /* 0x00008a0000047ab9 */ /* 0x000fe20000000800 */
[----:B---3--:R-:W-:Y:S01]  /*6b250*/  ISETP.LT.AND P4, PT, R25, UR5, !P2 ;  /* 0x0000000519007c0c */ /* 0x008fe2000d781270 */
[----:B------:R-:W-:Y:S01]  /*6b260*/  ULDC UR5, c[0x0][0x228] ;  /* 0x00008a0000057ab9 */ /* 0x000fe20000000800 */
[----:B------:R-:W-:Y:S01]  /*6b270*/  ISETP.LT.AND P2, PT, R19, UR4, !P2 ;  /* 0x0000000413007c0c */ /* 0x000fe2000d741270 */
[----:B------:R-:W-:Y:S01]  /*6b280*/  ULDC UR4, c[0x0][0x248] ;  /* 0x0000920000047ab9 */ /* 0x000fe20000000800 */
[----:B------:R-:W-:Y:S01]  /*6b290*/  ISETP.LT.AND P6, PT, R29, UR5, !P1 ;  /* 0x000000051d007c0c */ /* 0x000fe2000cfc1270 */
[----:B------:R-:W-:Y:S01]  /*6b2a0*/  ULDC UR5, c[0x0][0x228] ;  /* 0x00008a0000057ab9 */ /* 0x000fe20000000800 */
[----:B------:R-:W2:Y:S05]  /*6b2b0*/  LDL.LU R29, [R1+0x35c] ;  /* 0x00035c00011d7983 */ /* 0x000eaa0000300800 */
[----:B------:R0:W-:Y:S04]  /*6b2c0*/  @P5 STG.E.U16 desc[UR8][R2.64], R24 ;  /* 0x0000001802005986 */ /* 0x0001e8000c101508 */
[----:B------:R1:W-:Y:S01]  /*6b2d0*/  @P4 STG.E.U16 desc[UR8][R16.64], R18 ;  /* 0x0000001210004986 */ /* 0x0003e2000c101508 */
[----:B------:R-:W-:Y:S01]  /*6b2e0*/  ISETP.LT.AND P4, PT, R5, UR5, !P0 ;  /* 0x0000000505007c0c */ /* 0x000fe2000c781270 */
[----:B------:R-:W-:Y:S01]  /*6b2f0*/  ULDC UR5, c[0x0][0x228] ;  /* 0x00008a0000057ab9 */ /* 0x000fe20000000800 */
[----:B0-----:R-:W-:Y:S01]  /*6b300*/  IMAD.WIDE R2, R0, 0x2, R14 ;  /* 0x0000000200027825 */ /* 0x001fe200078e020e */
[----:B-1----:R-:W-:-:S03]  /*6b310*/  PRMT R18, R18, 0x7632, R18 ;  /* 0x0000763212127816 */ /* 0x002fc60000000012 */
[----:B------:R-:W-:Y:S01]  /*6b320*/  VIADD R24, R0, UR4 ;  /* 0x0000000400187c36 */ /* 0x000fe20008000000 */
[----:B------:R-:W-:Y:S02]  /*6b330*/  ULDC UR4, c[0x0][0x228] ;  /* 0x00008a0000047ab9 */ /* 0x000fe40000000800 */
[----:B------:R-:W-:Y:S01]  /*6b340*/  ISETP.LT.AND P5, PT, R5, UR4, !P1 ;  /* 0x0000000405007c0c */ /* 0x000fe2000cfa1270 */
[----:B------:R0:W-:Y:S01]  /*6b350*/  @P2 STG.E.U16 desc[UR8][R2.64], R18 ;  /* 0x0000001202002986 */ /* 0x0001e2000c101508 */
[----:B------:R-:W-:Y:S01]  /*6b360*/  IMAD.WIDE R16, R24, 0x2, R6 ;  /* 0x0000000218107825 */ /* 0x000fe200078e0206 */
[----:B------:R-:W-:Y:S02]  /*6b370*/  ULDC UR4, c[0x0][0x228] ;  /* 0x00008a0000047ab9 */ /* 0x000fe40000000800 */
[----:B------:R-:W3:Y:S04]  /*6b380*/  LDL.LU R5, [R1+0x2200] ;  /* 0x0022000001057983 */ /* 0x000ee80000300800 */
[----:B0-----:R-:W4:Y:S04]  /*6b390*/  LDL.LU R2, [R1+0x21c0] ;  /* 0x0021c00001027983 */ /* 0x001f280000300800 */
[----:B------:R-:W2:Y:S01]  /*6b3a0*/  LDL.LU R3, [R1+0x31c] ;  /* 0x00031c0001037983 */ /* 0x000ea20000300800 */
[----:B----4-:R-:W-:Y:S01]  /*6b3b0*/  ISETP.LT.AND P2, PT, R2, UR5, !P0 ;  /* 0x0000000502007c0c */ /* 0x010fe2000c741270 */
[----:B------:R-:W-:-:S02]  /*6b3c0*/  ULDC UR5, c[0x0][0x228] ;  /* 0x00008a0000057ab9 */ /* 0x000fc40000000800 */
[----:B--2---:R3:W-:Y:S01]  /*6b3d0*/  @P6 STG.E.U16 desc[UR8][R16.64], R3 ;  /* 0x0000000310006986 */ /* 0x0047e2000c101508 */
[----:B------:R-:W-:Y:S01]  /*6b3e0*/  ISETP.LT.AND P6, PT, R2, UR4, !P1 ;  /* 0x0000000402007c0c */ /* 0x000fe2000cfc1270 */
[----:B------:R-:W-:Y:S01]  /*6b3f0*/  ULDC UR4, c[0x0][0x228] ;  /* 0x00008a0000047ab9 */ /* 0x000fe20000000800 */
[----:B------:R-:W-:Y:S01]  /*6b400*/  PRMT R0, R3, 0x7632, R0 ;  /* 0x0000763203007816 */ /* 0x000fe20000000000 */
[----:B---3--:R-:W-:-:S05]  /*6b410*/  IMAD.WIDE R2, R24, 0x2, R4 ;  /* 0x0000000218027825 */ /* 0x008fca00078e0204 */
[----:B------:R0:W-:Y:S04]  /*6b420*/  @P5 STG.E.U16 desc[UR8][R2.64], R0 ;  /* 0x0000000002005986 */ /* 0x0001e8000c101508 */
[----:B0-----:R-:W2:Y:S01]  /*6b430*/  LDL.LU R3, [R1+0x21cc] ;  /* 0x0021cc0001037983 */ /* 0x001ea20000300800 */
[----:B------:R-:W-:Y:S01]  /*6b440*/  IMAD.WIDE R16, R24, 0x2, R8 ;  /* 0x0000000218107825 */ /* 0x000fe200078e0208 */
[----:B------:R-:W-:-:S04]  /*6b450*/  PRMT R0, R26, 0x7632, R0 ;  /* 0x000076321a007816 */ /* 0x000fc80000000000 */
[----:B------:R0:W-:Y:S02]  /*6b460*/  @P6 STG.E.U16 desc[UR8][R16.64], R26 ;  /* 0x0000001a10006986 */ /* 0x0001e4000c101508 */
[----:B0-----:R-:W-:Y:S02]  /*6b470*/  PRMT R16, R29, 0x7632, R16 ;  /* 0x000076321d107816 */ /* 0x001fe40000000010 */
[----:B------:R-:W3:Y:S04]  /*6b480*/  LDL.LU R17, [R1+0x42c] ;  /* 0x00042c0001117983 */ /* 0x000ee80000300800 */
[----:B------:R-:W4:Y:S01]  /*6b490*/  LDL.LU R26, [R1+0x36c] ;  /* 0x00036c00011a7983 */ /* 0x000f220000300800 */
[C---:B--2---:R-:W-:Y:S01]  /*6b4a0*/  ISETP.LT.AND P5, PT, R3.reuse, UR4, !P1 ;  /* 0x0000000403007c0c */ /* 0x044fe2000cfa1270 */
[----:B------:R-:W-:Y:S01]  /*6b4b0*/  ULDC UR4, c[0x0][0x228] ;  /* 0x00008a0000047ab9 */ /* 0x000fe20000000800 */
[----:B------:R-:W-:Y:S01]  /*6b4c0*/  ISETP.LT.AND P6, PT, R3, UR5, !P0 ;  /* 0x0000000503007c0c */ /* 0x000fe2000c7c1270 */
[----:B------:R-:W-:-:S10]  /*6b4d0*/  IMAD.WIDE R2, R24, 0x2, R22 ;  /* 0x0000000218027825 */ /* 0x000fd400078e0216 */
[----:B------:R0:W-:Y:S01]  /*6b4e0*/  @P5 STG.E.U16 desc[UR8][R2.64], R0 ;  /* 0x0000000002005986 */ /* 0x0001e2000c101508 */
[----:B------:R-:W-:Y:S01]  /*6b4f0*/  ISETP.LT.AND P5, PT, R28, UR4, !P1 ;  /* 0x000000041c007c0c */ /* 0x000fe2000cfa1270 */
[----:B------:R-:W-:Y:S02]  /*6b500*/  ULDC UR4, c[0x0][0x228] ;  /* 0x00008a0000047ab9 */ /* 0x000fe40000000800 */
[----:B------:R-:W2:Y:S01]  /*6b510*/  LDL.LU R28, [R1+0x34c] ;  /* 0x00034c00011c7983 */ /* 0x000ea20000300800 */
[----:B0-----:R-:W-:-:S09]  /*6b520*/  IMAD.WIDE R2, R24, 0x2, R20 ;  /* 0x0000000218027825 */ /* 0x001fd200078e0214 */
[----:B------:R0:W-:Y:S01]  /*6b530*/  @P5 STG.E.U16 desc[UR8][R2.64], R29 ;  /* 0x0000001d02005986 */ /* 0x0001e2000c101508 */
[----:B------:R-:W-:Y:S01]  /*6b540*/  ISETP.LT.AND P5, PT, R27, UR4, !P1 ;  /* 0x000000041b007c0c */ /* 0x000fe2000cfa1270 */
[----:B------:R-:W-:Y:S01]  /*6b550*/  ULDC UR4, c[0x0][0x228] ;  /* 0x00008a0000047ab9 */ /* 0x000fe20000000800 */
[C---:B0-----:R-:W-:Y:S01]  /*6b560*/  IMAD.WIDE R2, R24.reuse, 0x2, R12 ;  /* 0x0000000218027825 */ /* 0x041fe200078e020c */
[----:B------:R-:W2:Y:S10]  /*6b570*/  LDL.LU R29, [R1+0x32c] ;  /* 0x00032c00011d7983 */ /* 0x000eb40000300800 */
[----:B------:R0:W-:Y:S04]  /*6b580*/  @P5 STG.E.U16 desc[UR8][R2.64], R16 ;  /* 0x0000001002005986 */ /* 0x0001e8000c101508 */
[----:B0-----:R-:W4:Y:S01]  /*6b590*/  LDL.LU R16, [R1+0x21d0] ;  /* 0x0021d00001107983 */ /* 0x001f220000300800 */
[----:B------:R-:W-:Y:S01]  /*6b5a0*/  ISETP.LT.AND P5, PT, R25, UR4, !P1 ;  /* 0x0000000419007c0c */ /* 0x000fe2000cfa1270 */
[----:B------:R-:W-:Y:S01]  /*6b5b0*/  IMAD.WIDE R2, R24, 0x2, R10 ;  /* 0x0000000218027825 */ /* 0x000fe200078e020a */
[----:B------:R-:W-:-:S11]  /*6b5c0*/  ULDC UR4, c[0x0][0x228] ;  /* 0x00008a0000047ab9 */ /* 0x000fd60000000800 */
[----:B---3--:R0:W-:Y:S01]  /*6b5d0*/  @P5 STG.E.U16 desc[UR8][R2.64], R17 ;  /* 0x0000001102005986 */ /* 0x0081e2000c101508 */
[----:B------:R-:W-:Y:S01]  /*6b5e0*/  PRMT R18, R17, 0x7632, R18 ;  /* 0x0000763211127816 */ /* 0x000fe20000000012 */
[----:B0-----:R-:W-:Y:S01]  /*6b5f0*/  IMAD.WIDE R2, R24, 0x2, R14 ;  /* 0x0000000218027825 */ /* 0x001fe200078e020e */
[----:B----4-:R-:W-:Y:S01]  /*6b600*/  ISETP.LT.AND P5, PT, R16, UR4, !P0 ;  /* 0x0000000410007c0c */ /* 0x010fe2000c7a1270 */
[----:B------:R-:W-:Y:S02]  /*6b610*/  ULDC UR4, c[0x0][0x228] ;  /* 0x00008a0000047ab9 */ /* 0x000fe40000000800 */
[----:B------:R-:W-:Y:S01]  /*6b620*/  ISETP.LT.AND P1, PT, R19, UR4, !P1 ;  /* 0x0000000413007c0c */ /* 0x000fe2000cf21270 */
[----:B------:R-:W-:-:S12]  /*6b630*/  ULDC UR4, c[0x0][0x228] ;  /* 0x00008a0000047ab9 */ /* 0x000fd80000000800 */
[----:B------:R2:W-:Y:S01]  /*6b640*/  @P1 STG.E.U16 desc[UR8][R2.64], R18 ;  /* 0x0000001202001986 */ /* 0x0005e2000c101508 */
[----:B------:R-:W-:Y:S01]  /*6b650*/  ISETP.LT.AND P1, PT, R27, UR4, !P0 ;  /* 0x000000041b007c0c */ /* 0x000fe2000c721270 */
[----:B------:R-:W-:Y:S02]  /*6b660*/  ULDC UR4, c[0x0][0x248] ;  /* 0x0000920000047ab9 */ /* 0x000fe40000000800 */
[----:B------:R-:W-:Y:S01]  /*6b670*/  VIADD R17, R24, UR4 ;  /* 0x0000000418117c36 */ /* 0x000fe20008000000 */
[----:B------:R-:W-:-:S03]  /*6b680*/  ULDC UR4, c[0x0][0x228] ;  /* 0x00008a0000047ab9 */ /* 0x000fc60000000800 */
[----:B------:R-:W-:-:S05]  /*6b690*/  IMAD.WIDE R6, R17, 0x2, R6 ;  /* 0x0000000211067825 */ /* 0x000fca00078e0206 */
[----:B------:R0:W-:Y:S01]  /*6b6a0*/  @P3 STG.E.U16 desc[UR8][R6.64], R26 ;  /* 0x0000001a06003986 */ /* 0x0001e2000c101508 */
[----:B------:R-:W-:Y:S01]  /*6b6b0*/  ISETP.LT.AND P3, PT, R25, UR4, !P0 ;  /* 0x0000000419007c0c */ /* 0x000fe2000c761270 */
[----:B------:R-:W-:Y:S02]  /*6b6c0*/  ULDC UR4, c[0x0][0x228] ;  /* 0x00008a0000047ab9 */ /* 0x000fe40000000800 */
[----:B------:R-:W-:Y:S02]  /*6b6d0*/  ISETP.LT.AND P0, PT, R19, UR4, !P0 ;  /* 0x0000000413007c0c */ /* 0x000fe4000c701270 */
[----:B------:R-:W3:Y:S01]  /*6b6e0*/  LDL.LU R19, [R1+0x21fc] ;  /* 0x0021fc0001137983 */ /* 0x000ee20000300800 */
[----:B------:R-:W-:Y:S01]  /*6b6f0*/  PRMT R0, R26, 0x7632, R0 ;  /* 0x000076321a007816 */ /* 0x000fe20000000000 */
[----:B------:R-:W-:Y:S01]  /*6b700*/  IMAD.WIDE R4, R17, 0x2, R4 ;  /* 0x0000000211047825 */ /* 0x000fe200078e0204 */
[----:B--2---:R-:W-:-:S03]  /*6b710*/  PRMT R2, R28, 0x7632, R2 ;  /* 0x000076321c027816 */ /* 0x004fc60000000002 */
[----:B------:R-:W-:Y:S01]  /*6b720*/  IMAD.WIDE R8, R17, 0x2, R8 ;  /* 0x0000000211087825 */ /* 0x000fe200078e0208 */
[----:B0-----:R-:W-:-:S03]  /*6b730*/  PRMT R6, R29, 0x7632, R6 ;  /* 0x000076321d067816 */ /* 0x001fc60000000006 */
[C---:B------:R-:W-:Y:S01]  /*6b740*/  IMAD.WIDE R22, R17.reuse, 0x2, R22 ;  /* 0x0000000211167825 */ /* 0x040fe200078e0216 */
[----:B------:R0:W-:Y:S03]  /*6b750*/  @P4 STG.E.U16 desc[UR8][R4.64], R0 ;  /* 0x0000000004004986 */ /* 0x0001e6000c101508 */
[C---:B------:R-:W-:Y:S01]  /*6b760*/  IMAD.WIDE R20, R17.reuse, 0x2, R20 ;  /* 0x0000000211147825 */ /* 0x040fe200078e0214 */
[----:B------:R0:W-:Y:S03]  /*6b770*/  @P2 STG.E.U16 desc[UR8][R8.64], R28 ;  /* 0x0000001c08002986 */ /* 0x0001e6000c101508 */
[C---:B------:R-:W-:Y:S01]  /*6b780*/  IMAD.WIDE R12, R17.reuse, 0x2, R12 ;  /* 0x00000002110c7825 */ /* 0x040fe200078e020c */
[----:B------:R0:W-:Y:S03]  /*6b790*/  @P6 STG.E.U16 desc[UR8][R22.64], R2 ;  /* 0x0000000216006986 */ /* 0x0001e6000c101508 */
[C---:B------:R-:W-:Y:S01]  /*6b7a0*/  IMAD.WIDE R10, R17.reuse, 0x2, R10 ;  /* 0x00000002110a7825 */ /* 0x040fe200078e020a */
[----:B------:R0:W-:Y:S04]  /*6b7b0*/  @P5 STG.E.U16 desc[UR8][R20.64], R29 ;  /* 0x0000001d14005986 */ /* 0x0001e8000c101508 */
[----:B------:R0:W-:Y:S01]  /*6b7c0*/  @P1 STG.E.U16 desc[UR8][R12.64], R6 ;  /* 0x000000060c001986 */ /* 0x0001e2000c101508 */
[----:B------:R-:W-:-:S03]  /*6b7d0*/  IMAD.WIDE R14, R17, 0x2, R14 ;  /* 0x00000002110e7825 */ /* 0x000fc600078e020e */
[----:B---3--:R0:W-:Y:S01]  /*6b7e0*/  @P3 STG.E.U16 desc[UR8][R10.64], R19 ;  /* 0x000000130a003986 */ /* 0x0081e2000c101508 */
[----:B------:R-:W-:Y:S05]  /*6b7f0*/  @!P0 EXIT ;  /* 0x000000000000894d */ /* 0x000fea0003800000 */
[----:B------:R-:W-:-:S05]  /*6b800*/  PRMT R7, R19, 0x7632, R7 ;  /* 0x0000763213077816 */ /* 0x000fca0000000007 */
[----:B------:R-:W-:Y:S01]  /*6b810*/  STG.E.U16 desc[UR8][R14.64], R7 ;  /* 0x000000070e007986 */ /* 0x000fe2000c101508 */
[----:B------:R-:W-:Y:S05]  /*6b820*/  EXIT ;  /* 0x000000000000794d */ /* 0x000fea0003800000 */
.L_x_2:
[----:B------:R-:W-:-:S00]  /*6b830*/  BRA `(.L_x_2) ;  /* 0xfffffffc00fc7947 */ /* 0x000fc0000383ffff */
[----:B------:R-:W-:-:S00]  /*6b840*/  NOP ;  /* 0x0000000000007918 */ /* 0x000fc00000000000 */
        /* <DEDUP_REMOVED lines=11> */
.L_x_3:


//--------------------- .nv.shared.matmul_kernel  --------------------------
	.section	.nv.shared.matmul_kernel,"aw",@nobits
	.sectionflags	@""
	.align	16
	.zero		1024


//--------------------- .nv.shared.reserved.0     --------------------------
	.section	.nv.shared.reserved.0,"aw",@nobits
	.weak		__nv_reservedSMEM_offset_0_alias
	.size		__nv_reservedSMEM_offset_0_alias, 0, 0
	.other		__nv_reservedSMEM_offset_0_alias,@"STO_CUDA_RESERVED_SHARED STV_DEFAULT"
__nv_reservedSMEM_offset_0_alias:
	.zero		0


//--------------------- .nv.constant0.matmul_kernel --------------------------
	.section	.nv.constant0.matmul_kernel,"a",@progbits
	.sectionflags	@""
	.align	4
.nv.constant0.matmul_kernel:
	.zero		608


//--------------------- SYMBOLS --------------------------

	.type		.nv.reservedSmem.offset0,@object
	.size		.nv.reservedSmem.offset0,0x4
